// auto-generated by cutlass_sweep.gemm — config: {"arch": "sm_90", "cluster_m": 2, "cluster_n": 1, "dtype": "e4m3", "dtype_b": "e4m3", "layout": "nt", "stages": 0, "tile_k": 128, "tile_m": 384, "tile_n": 96}
#include "cutlass/cutlass.h"
#include "cutlass/gemm/collective/collective_builder.hpp"
#include "cutlass/gemm/device/gemm_universal_adapter.h"
#include "cutlass/gemm/kernel/gemm_universal.hpp"
#include "cutlass/epilogue/collective/collective_builder.hpp"

using ElemA = cutlass::float_e4m3_t;
using ElemB = cutlass::float_e4m3_t;
using ElemCD = cutlass::float_e4m3_t;
using Acc  = float;
using TileShape    = cute::Shape<cute::_384, cute::_96, cute::_128>;
using ClusterShape = cute::Shape<cute::_2, cute::_1, cute::_1>;

using CollectiveEpilogue = typename cutlass::epilogue::collective::CollectiveBuilder<
    cutlass::arch::Sm90, cutlass::arch::OpClassTensorOp,
    TileShape, ClusterShape,
    cutlass::epilogue::collective::EpilogueTileAuto,
    Acc, Acc,
    ElemCD, cutlass::layout::RowMajor, 128 / cutlass::sizeof_bits<ElemCD>::value,
    ElemCD, cutlass::layout::RowMajor, 128 / cutlass::sizeof_bits<ElemCD>::value,
    cutlass::epilogue::collective::EpilogueScheduleAuto
  >::CollectiveOp;

using CollectiveMainloop = typename cutlass::gemm::collective::CollectiveBuilder<
    cutlass::arch::Sm90, cutlass::arch::OpClassTensorOp,
    ElemA, cutlass::layout::RowMajor, 128 / cutlass::sizeof_bits<ElemA>::value,
    ElemB, cutlass::layout::ColumnMajor, 128 / cutlass::sizeof_bits<ElemB>::value,
    Acc,
    TileShape, ClusterShape,
    cutlass::gemm::collective::StageCountAutoCarveout<static_cast<int>(sizeof(typename CollectiveEpilogue::SharedStorage))>,
    cutlass::gemm::collective::KernelScheduleAuto
  >::CollectiveOp;

using GemmKernel = cutlass::gemm::kernel::GemmUniversal<
    cute::Shape<int,int,int,int>,
    CollectiveMainloop,
    CollectiveEpilogue
>;
using Gemm = cutlass::gemm::device::GemmUniversalAdapter<GemmKernel>;

// Force the device kernel symbol into the cubin without needing a host main.
auto* _anchor = &cutlass::device_kernel<GemmKernel>;


// ===== COMPILED SASS (sm_90a) =====

	.target	sm_90a

	.elftype	@"ET_EXEC"


//--------------------- .note.nv.tkinfo           --------------------------
	.section	.note.nv.tkinfo,"",@"SHT_NOTE"
	.sectionflags	@"SHF_NOTE_NV_TKINFO"
	.tkinfo
        /*0018*/ 	.word	0x00000002
        /*0030*/ 	.string	""
        /*0030*/ 	.string	"ptxas"
        /*0030*/ 	.string	"Cuda compilation tools, release 13.0, V13.0.88"
        /*0030*/ 	.string	"Build cuda_13.0.r13.0/compiler.36424714_0"
        /*0030*/ 	.string	"-arch sm_90a -m 64 "



//--------------------- .note.nv.cuinfo           --------------------------
	.section	.note.nv.cuinfo,"",@"SHT_NOTE"
	.sectionflags	@"SHF_NOTE_NV_CUINFO"
        /*0018*/ 	.short	0x0002
        /*001a*/ 	.short	0x005a
        /*001c*/ 	.short	0x0082
	.zero		2


//--------------------- .nv.info                  --------------------------
	.section	.nv.info,"",@"SHT_CUDA_INFO"
	.align	4


	//----- nvinfo : EIATTR_REGCOUNT
	.align		4
        /*0000*/ 	.byte	0x04, 0x2f
        /*0002*/ 	.short	(.L_12 - .L_11)
	.align		4
.L_11:
        /*0004*/ 	.word	index@(_ZN7cutlass13device_kernelINS_4gemm6kernel13GemmUniversalIN4cute5tupleIJiiiiEEENS1_10collective13CollectiveMmaINS1_37MainloopSm90TmaGmmaWarpSpecializedFP8ILi3ENS5_IJNS4_1CILi2EEENSA_ILi1EEESC_EEENS1_35KernelTmaWarpSpecializedCooperativeEEENS5_IJNSA_ILi384EEENSA_ILi96EEENSA_ILi128EEEEEENS_12float_e4m3_tENS5_IJlSC_lEEESK_SL_NS4_8TiledMMAINS4_8MMA_AtomIJNS4_4SM904GMMA30MMA_64x96x32_F32E4M3E4M3_SS_TNILNSP_7ScaleInE1ELSR_1EEEEEENS4_6LayoutISD_NS5_IJSC_NSA_ILi0EEESV_EEEEENS5_IJNS4_10UnderscoreESY_SY_EEEEENS4_13SM90_TMA_LOADENS4_14ComposedLayoutINS4_7SwizzleILi3ELi4ELi3EEENS4_18smem_ptr_flag_bitsILi8EEENSU_INS5_IJNSA_ILi8EEESI_EEENS5_IJSI_SC_EEEEEEEvNS4_8identityENS4_23SM90_TMA_LOAD_MULTICASTES1B_vS1C_EENS_8epilogue10collective6detail29Sm90TmaWarpSpecializedAdapterINS1G_15DefaultEpilogueISK_SL_SL_NS1F_6thread17LinearCombinationISK_Li1EffLNS1K_9ScaleType4KindE0ELNS_15FloatRoundStyleE2ESK_EENS1_15EpilogueDefaultEEEEEvvEEEEvNT_6ParamsE)
        /*0008*/ 	.word	0x000000a8


	//----- nvinfo : EIATTR_FRAME_SIZE
	.align		4
.L_12:
        /*000c*/ 	.byte	0x04, 0x11
        /*000e*/ 	.short	(.L_14 - .L_13)
	.align		4
.L_13:
        /*0010*/ 	.word	index@(_ZN7cutlass13device_kernelINS_4gemm6kernel13GemmUniversalIN4cute5tupleIJiiiiEEENS1_10collective13CollectiveMmaINS1_37MainloopSm90TmaGmmaWarpSpecializedFP8ILi3ENS5_IJNS4_1CILi2EEENSA_ILi1EEESC_EEENS1_35KernelTmaWarpSpecializedCooperativeEEENS5_IJNSA_ILi384EEENSA_ILi96EEENSA_ILi128EEEEEENS_12float_e4m3_tENS5_IJlSC_lEEESK_SL_NS4_8TiledMMAINS4_8MMA_AtomIJNS4_4SM904GMMA30MMA_64x96x32_F32E4M3E4M3_SS_TNILNSP_7ScaleInE1ELSR_1EEEEEENS4_6LayoutISD_NS5_IJSC_NSA_ILi0EEESV_EEEEENS5_IJNS4_10UnderscoreESY_SY_EEEEENS4_13SM90_TMA_LOADENS4_14ComposedLayoutINS4_7SwizzleILi3ELi4ELi3EEENS4_18smem_ptr_flag_bitsILi8EEENSU_INS5_IJNSA_ILi8EEESI_EEENS5_IJSI_SC_EEEEEEEvNS4_8identityENS4_23SM90_TMA_LOAD_MULTICASTES1B_vS1C_EENS_8epilogue10collective6detail29Sm90TmaWarpSpecializedAdapterINS1G_15DefaultEpilogueISK_SL_SL_NS1F_6thread17LinearCombinationISK_Li1EffLNS1K_9ScaleType4KindE0ELNS_15FloatRoundStyleE2ESK_EENS1_15EpilogueDefaultEEEEEvvEEEEvNT_6ParamsE)
        /*0014*/ 	.word	0x000001a8


	//----- nvinfo : EIATTR_MIN_STACK_SIZE
	.align		4
.L_14:
        /*0018*/ 	.byte	0x04, 0x12
        /*001a*/ 	.short	(.L_16 - .L_15)
	.align		4
.L_15:
        /*001c*/ 	.word	index@(_ZN7cutlass13device_kernelINS_4gemm6kernel13GemmUniversalIN4cute5tupleIJiiiiEEENS1_10collective13CollectiveMmaINS1_37MainloopSm90TmaGmmaWarpSpecializedFP8ILi3ENS5_IJNS4_1CILi2EEENSA_ILi1EEESC_EEENS1_35KernelTmaWarpSpecializedCooperativeEEENS5_IJNSA_ILi384EEENSA_ILi96EEENSA_ILi128EEEEEENS_12float_e4m3_tENS5_IJlSC_lEEESK_SL_NS4_8TiledMMAINS4_8MMA_AtomIJNS4_4SM904GMMA30MMA_64x96x32_F32E4M3E4M3_SS_TNILNSP_7ScaleInE1ELSR_1EEEEEENS4_6LayoutISD_NS5_IJSC_NSA_ILi0EEESV_EEEEENS5_IJNS4_10UnderscoreESY_SY_EEEEENS4_13SM90_TMA_LOADENS4_14ComposedLayoutINS4_7SwizzleILi3ELi4ELi3EEENS4_18smem_ptr_flag_bitsILi8EEENSU_INS5_IJNSA_ILi8EEESI_EEENS5_IJSI_SC_EEEEEEEvNS4_8identityENS4_23SM90_TMA_LOAD_MULTICASTES1B_vS1C_EENS_8epilogue10collective6detail29Sm90TmaWarpSpecializedAdapterINS1G_15DefaultEpilogueISK_SL_SL_NS1F_6thread17LinearCombinationISK_Li1EffLNS1K_9ScaleType4KindE0ELNS_15FloatRoundStyleE2ESK_EENS1_15EpilogueDefaultEEEEEvvEEEEvNT_6ParamsE)
        /*0020*/ 	.word	0x000001a8
.L_16:


//--------------------- .nv.compat                --------------------------
	.section	.nv.compat,"",@"SHT_CUDA_COMPAT_INFO"
	.align	4
        /*0000*/ 	.byte	0x02, 0x09, 0x01, 0x00, 0x02, 0x02, 0x04, 0x00, 0x02, 0x05, 0x05, 0x00, 0x03, 0x07, 0x01, 0x01
        /*0010*/ 	.byte	0x02, 0x03, 0x01, 0x00, 0x02, 0x06, 0x01, 0x00, 0x04, 0x0b, 0x08, 0x00, 0x00, 0x00, 0x00, 0x00
        /*0020*/ 	.byte	0x00, 0x00, 0x00, 0x00


//--------------------- .nv.info._ZN7cutlass13device_kernelINS_4gemm6kernel13GemmUniversalIN4cute5tupleIJiiiiEEENS1_10collective13CollectiveMmaINS1_37MainloopSm90TmaGmmaWarpSpecializedFP8ILi3ENS5_IJNS4_1CILi2EEENSA_ILi1EEESC_EEENS1_35KernelTmaWarpSpecializedCooperativeEEENS5_IJNSA_ILi384EEENSA_ILi96EEENSA_ILi128EEEEEENS_12float_e4m3_tENS5_IJlSC_lEEESK_SL_NS4_8TiledMMAINS4_8MMA_AtomIJNS4_4SM904GMMA30MMA_64x96x32_F32E4M3E4M3_SS_TNILNSP_7ScaleInE1ELSR_1EEEEEENS4_6LayoutISD_NS5_IJSC_NSA_ILi0EEESV_EEEEENS5_IJNS4_10UnderscoreESY_SY_EEEEENS4_13SM90_TMA_LOADENS4_14ComposedLayoutINS4_7SwizzleILi3ELi4ELi3EEENS4_18smem_ptr_flag_bitsILi8EEENSU_INS5_IJNSA_ILi8EEESI_EEENS5_IJSI_SC_EEEEEEEvNS4_8identityENS4_23SM90_TMA_LOAD_MULTICASTES1B_vS1C_EENS_8epilogue10collective6detail29Sm90TmaWarpSpecializedAdapterINS1G_15DefaultEpilogueISK_SL_SL_NS1F_6thread17LinearCombinationISK_Li1EffLNS1K_9ScaleType4KindE0ELNS_15FloatRoundStyleE2ESK_EENS1_15EpilogueDefaultEEEEEvvEEEEvNT_6ParamsE --------------------------
	.section	.nv.info._ZN7cutlass13device_kernelINS_4gemm6kernel13GemmUniversalIN4cute5tupleIJiiiiEEENS1_10collective13CollectiveMmaINS1_37MainloopSm90TmaGmmaWarpSpecializedFP8ILi3ENS5_IJNS4_1CILi2EEENSA_ILi1EEESC_EEENS1_35KernelTmaWarpSpecializedCooperativeEEENS5_IJNSA_ILi384EEENSA_ILi96EEENSA_ILi128EEEEEENS_12float_e4m3_tENS5_IJlSC_lEEESK_SL_NS4_8TiledMMAINS4_8MMA_AtomIJNS4_4SM904GMMA30MMA_64x96x32_F32E4M3E4M3_SS_TNILNSP_7ScaleInE1ELSR_1EEEEEENS4_6LayoutISD_NS5_IJSC_NSA_ILi0EEESV_EEEEENS5_IJNS4_10UnderscoreESY_SY_EEEEENS4_13SM90_TMA_LOADENS4_14ComposedLayoutINS4_7SwizzleILi3ELi4ELi3EEENS4_18smem_ptr_flag_bitsILi8EEENSU_INS5_IJNSA_ILi8EEESI_EEENS5_IJSI_SC_EEEEEEEvNS4_8identityENS4_23SM90_TMA_LOAD_MULTICASTES1B_vS1C_EENS_8epilogue10collective6detail29Sm90TmaWarpSpecializedAdapterINS1G_15DefaultEpilogueISK_SL_SL_NS1F_6thread17LinearCombinationISK_Li1EffLNS1K_9ScaleType4KindE0ELNS_15FloatRoundStyleE2ESK_EENS1_15EpilogueDefaultEEEEEvvEEEEvNT_6ParamsE,"",@"SHT_CUDA_INFO"
	.sectionflags	@""
	.align	4


	//----- nvinfo : EIATTR_CUDA_API_VERSION
	.align		4
        /*0000*/ 	.byte	0x04, 0x37
        /*0002*/ 	.short	(.L_18 - .L_17)
.L_17:
        /*0004*/ 	.word	0x00000082


	//----- nvinfo : EIATTR_KPARAM_INFO
	.align		4
.L_18:
        /*0008*/ 	.byte	0x04, 0x17
        /*000a*/ 	.short	(.L_20 - .L_19)
.L_19:
        /*000c*/ 	.word	0x00000000
        /*0010*/ 	.short	0x0000
        /*0012*/ 	.short	0x0070
        /*0014*/ 	.byte	0x00, 0xf0, 0x01, 0x10


	//----- nvinfo : EIATTR_SPARSE_MMA_MASK
	.align		4
.L_20:
        /*0018*/ 	.byte	0x03, 0x50
        /*001a*/ 	.short	0x0000


	//----- nvinfo : EIATTR_MAXREG_COUNT
	.align		4
        /*001c*/ 	.byte	0x03, 0x1b
        /*001e*/ 	.short	0x00a8


	//----- nvinfo : EIATTR_NUM_BARRIERS
	.align		4
        /*0020*/ 	.byte	0x02, 0x4c
        /*0022*/ 	.byte	0x01
	.zero		1


	//----- nvinfo : EIATTR_ANNOTATIONS
	.align		4
        /*0024*/ 	.byte	0x04, 0x55
        /*0026*/ 	.short	(.L_22 - .L_21)


	//   ....[0]....
.L_21:
        /*0028*/ 	.word	0x00000001
        /*002c*/ 	.byte	0x10, 0x07, 0x00, 0x00, 0x01, 0x00, 0x00, 0x00, 0xe0, 0x07, 0x00, 0x00, 0x01, 0x00, 0x00, 0x00
        /* <DEDUP_REMOVED lines=375> */
        /*17ac*/ 	.byte	0x70, 0x6e, 0x01, 0x00


	//----- nvinfo : EIATTR_MERCURY_ISA_VERSION
	.align		4
.L_22:
        /*17b0*/ 	.byte	0x03, 0x5f
        /*17b2*/ 	.short	0x0101


	//----- nvinfo : EIATTR_INT_WARP_WIDE_INSTR_OFFSETS
	.align		4
        /*17b4*/ 	.byte	0x04, 0x31
        /*17b6*/ 	.short	(.L_24 - .L_23)


	//   ....[0]....
.L_23:
        /*17b8*/ 	.word	0x00000530


	//   ....[1]....
        /*17bc*/ 	.word	0x00000550


	//   ....[2]....
        /*17c0*/ 	.word	0x000006b0


	//----- nvinfo : EIATTR_COOP_GROUP_MASK_REGIDS
	.align		4
.L_24:
        /*17c4*/ 	.byte	0x04, 0x29
        /*17c6*/ 	.short	(.L_26 - .L_25)


	//   ....[0]....
.L_25:
        /*17c8*/ 	.word	0xffffffff


	//   ....[1]....
        /*17cc*/ 	.word	0xffffffff


	//   ....[2]....
        /*17d0*/ 	.word	0xffffffff


	//   ....[3]....
        /*17d4*/ 	.word	0xffffffff


	//   ....[4]....
        /*17d8*/ 	.word	0xffffffff


	//   ....[5]....
        /*17dc*/ 	.word	0xffffffff


	//----- nvinfo : EIATTR_COOP_GROUP_INSTR_OFFSETS
	.align		4
.L_26:
        /*17e0*/ 	.byte	0x04, 0x28
        /*17e2*/ 	.short	(.L_28 - .L_27)


	//   ....[0]....
.L_27:
        /*17e4*/ 	.word	0x00000070


	//   ....[1]....
        /*17e8*/ 	.word	0x00000080


	//   ....[2]....
        /*17ec*/ 	.word	0x000001a0


	//   ....[3]....
        /*17f0*/ 	.word	0x000003a0


	//   ....[4]....
        /*17f4*/ 	.word	0x00000820


	//   ....[5]....
        /*17f8*/ 	.word	0x00001970


	//----- nvinfo : EIATTR_REG_RECONFIG
	.align		4
.L_28:
        /*17fc*/ 	.byte	0x01, 0x54
	.zero		2


	//----- nvinfo : EIATTR_MBARRIER_INSTR_OFFSETS
	.align		4
        /*1800*/ 	.byte	0x04, 0x39
        /*1802*/ 	.short	(.L_30 - .L_29)


	//   ....[0]....
.L_29:
        /*1804*/ 	.word	0x00000320
        /*1808*/ 	.word	0x000000ff
        /*180c*/ 	.word	0x00000000
        /*1810*/ 	.short	0x0100
        /*1812*/ 	.byte	0x0a
	.zero		1


	//   ....[1]....
        /*1814*/ 	.word	0x00000330
        /*1818*/ 	.word	0x000000ff
        /*181c*/ 	.word	0x00000018
        /*1820*/ 	.short	0x0100
        /*1822*/ 	.byte	0x0a
	.zero		1


	//   ....[2]....
        /*1824*/ 	.word	0x00000340
        /*1828*/ 	.word	0x000000ff
        /*182c*/ 	.word	0x00000008
        /*1830*/ 	.short	0x0100
        /*1832*/ 	.byte	0x0a
	.zero		1


	//   ....[3]....
        /*1834*/ 	.word	0x00000350
        /*1838*/ 	.word	0x000000ff
        /*183c*/ 	.word	0x00000020
        /*1840*/ 	.short	0x0100
        /*1842*/ 	.byte	0x0a
	.zero		1


	//   ....[4]....
        /*1844*/ 	.word	0x00000360
        /*1848*/ 	.word	0x000000ff
        /*184c*/ 	.word	0x00000010
        /*1850*/ 	.short	0x0100
        /*1852*/ 	.byte	0x0a
	.zero		1


	//   ....[5]....
        /*1854*/ 	.word	0x00000370
        /*1858*/ 	.word	0x000000ff
        /*185c*/ 	.word	0x00000028
        /*1860*/ 	.short	0x0100
        /*1862*/ 	.byte	0x0a
	.zero		1


	//   ....[6]....
        /*1864*/ 	.word	0x00000740
        /*1868*/ 	.word	0x000000ff
        /*186c*/ 	.word	0x00000040
        /*1870*/ 	.short	0x0100
        /*1872*/ 	.byte	0x08
	.zero		1


	//   ....[7]....
        /*1874*/ 	.word	0x000007c0
        /*1878*/ 	.word	0x000000ff
        /*187c*/ 	.word	0x00000048
        /*1880*/ 	.short	0x0100
        /*1882*/ 	.byte	0x08
	.zero		1


	//   ....[8]....
        /*1884*/ 	.word	0x00002070
        /*1888*/ 	.word	0x000000ff
        /*188c*/ 	.word	0x00000000
        /*1890*/ 	.short	0x010a
        /*1892*/ 	.byte	0x06
	.zero		1


	//   ....[9]....
        /*1894*/ 	.word	0x000020b0
        /*1898*/ 	.word	0x000000ff
        /*189c*/ 	.word	0x00000000
        /*18a0*/ 	.short	0x010a
        /*18a2*/ 	.byte	0x06
	.zero		1


	//   ....[10]....
        /*18a4*/ 	.word	0x00003a10
        /*18a8*/ 	.word	0x000000ff
        /*18ac*/ 	.word	0x00000000
        /*18b0*/ 	.short	0x010a
        /*18b2*/ 	.byte	0x15
	.zero		1


	//   ....[11]....
        /*18b4*/ 	.word	0x00003a50
        /*18b8*/ 	.word	0x000000ff
        /*18bc*/ 	.word	0x00000000
        /*18c0*/ 	.short	0x010a
        /*18c2*/ 	.byte	0x15
	.zero		1


	//   ....[12]....
        /*18c4*/ 	.word	0x000052e0
        /*18c8*/ 	.word	0x000000e5
        /*18cc*/ 	.word	0x00000000
        /*18d0*/ 	.short	0x0101
        /*18d2*/ 	.byte	0x3f
	.zero		1


	//   ....[13]....
        /*18d4*/ 	.word	0x00006b50
        /*18d8*/ 	.word	0x00000018
        /*18dc*/ 	.word	0x00000000
        /*18e0*/ 	.short	0x0101
        /*18e2*/ 	.byte	0x3f
	.zero		1


	//   ....[14]....
        /*18e4*/ 	.word	0x00016100
        /*18e8*/ 	.word	0x0000000f
        /*18ec*/ 	.word	0x00000018
        /*18f0*/ 	.short	0x010a
        /*18f2*/ 	.byte	0x3f
	.zero		1


	//   ....[15]....
        /*18f4*/ 	.word	0x000164a0
        /*18f8*/ 	.word	0x00000004
        /*18fc*/ 	.word	0x00000048
        /*1900*/ 	.short	0x0101
        /*1902*/ 	.byte	0x3f
	.zero		1


	//   ....[16]....
        /*1904*/ 	.word	0x00016c50
        /*1908*/ 	.word	0x00000007
        /*190c*/ 	.word	0x00000000
        /*1910*/ 	.short	0x010a
        /*1912*/ 	.byte	0x3f
	.zero		1


	//   ....[17]....
        /*1914*/ 	.word	0x00016cd0
        /*1918*/ 	.word	0x00000009
        /*191c*/ 	.word	0x00000000
        /*1920*/ 	.short	0x010a
        /*1922*/ 	.byte	0x3f
	.zero		1


	//   ....[18]....
        /*1924*/ 	.word	0x00016d60
        /*1928*/ 	.word	0x00000003
        /*192c*/ 	.word	0x00000000
        /*1930*/ 	.short	0x010a
        /*1932*/ 	.byte	0x3f
	.zero		1


	//   ....[19]....
        /*1934*/ 	.word	0x00016dd0
        /*1938*/ 	.word	0x00000009
        /*193c*/ 	.word	0x00000000
        /*1940*/ 	.short	0x010a
        /*1942*/ 	.byte	0x3f
	.zero		1


	//   ....[20]....
        /*1944*/ 	.word	0x00016e40
        /*1948*/ 	.word	0x00000000
        /*194c*/ 	.word	0x00000000
        /*1950*/ 	.short	0x010a
        /*1952*/ 	.byte	0x3f
	.zero		1


	//   ....[21]....
        /*1954*/ 	.word	0x00016f20
        /*1958*/ 	.word	0x0000000f
        /*195c*/ 	.word	0x00000018
        /*1960*/ 	.short	0x010a
        /*1962*/ 	.byte	0x3f
	.zero		1


	//   ....[22]....
        /*1964*/ 	.word	0x00016ff0
        /*1968*/ 	.word	0x00000007
        /*196c*/ 	.word	0x00000000
        /*1970*/ 	.short	0x010a
        /*1972*/ 	.byte	0x3f
	.zero		1


	//   ....[23]....
        /*1974*/ 	.word	0x00017040
        /*1978*/ 	.word	0x00000009
        /*197c*/ 	.word	0x00000000
        /*1980*/ 	.short	0x010a
        /*1982*/ 	.byte	0x3f
	.zero		1


	//----- nvinfo : EIATTR_NUM_MBARRIERS
	.align		4
.L_30:
        /*1984*/ 	.byte	0x03, 0x38
        /*1986*/ 	.short	0x0008


	//----- nvinfo : EIATTR_EXIT_INSTR_OFFSETS
	.align		4
        /*1988*/ 	.byte	0x04, 0x1c
        /*198a*/ 	.short	(.L_32 - .L_31)


	//   ....[0]....
.L_31:
        /*198c*/ 	.word	0x000009d0


	//   ....[1]....
        /*1990*/ 	.word	0x00001270


	//   ....[2]....
        /*1994*/ 	.word	0x000157d0


	//   ....[3]....
        /*1998*/ 	.word	0x00015d90


	//   ....[4]....
        /*199c*/ 	.word	0x00016db0


	//----- nvinfo : EIATTR_MAX_THREADS
	.align		4
.L_32:
        /*19a0*/ 	.byte	0x04, 0x05
        /*19a2*/ 	.short	(.L_34 - .L_33)
.L_33:
        /*19a4*/ 	.word	0x00000180
        /*19a8*/ 	.word	0x00000001
        /*19ac*/ 	.word	0x00000001


	//----- nvinfo : EIATTR_CRS_STACK_SIZE
	.align		4
.L_34:
        /*19b0*/ 	.byte	0x04, 0x1e
        /*19b2*/ 	.short	(.L_36 - .L_35)
.L_35:
        /*19b4*/ 	.word	0x00000000


	//----- nvinfo : EIATTR_CBANK_PARAM_SIZE
	.align		4
.L_36:
        /*19b8*/ 	.byte	0x03, 0x19
        /*19ba*/ 	.short	0x0470


	//----- nvinfo : EIATTR_PARAM_CBANK
	.align		4
        /*19bc*/ 	.byte	0x04, 0x0a
        /*19be*/ 	.short	(.L_38 - .L_37)
	.align		4
.L_37:
        /*19c0*/ 	.word	index@(.nv.constant0._ZN7cutlass13device_kernelINS_4gemm6kernel13GemmUniversalIN4cute5tupleIJiiiiEEENS1_10collective13CollectiveMmaINS1_37MainloopSm90TmaGmmaWarpSpecializedFP8ILi3ENS5_IJNS4_1CILi2EEENSA_ILi1EEESC_EEENS1_35KernelTmaWarpSpecializedCooperativeEEENS5_IJNSA_ILi384EEENSA_ILi96EEENSA_ILi128EEEEEENS_12float_e4m3_tENS5_IJlSC_lEEESK_SL_NS4_8TiledMMAINS4_8MMA_AtomIJNS4_4SM904GMMA30MMA_64x96x32_F32E4M3E4M3_SS_TNILNSP_7ScaleInE1ELSR_1EEEEEENS4_6LayoutISD_NS5_IJSC_NSA_ILi0EEESV_EEEEENS5_IJNS4_10UnderscoreESY_SY_EEEEENS4_13SM90_TMA_LOADENS4_14ComposedLayoutINS4_7SwizzleILi3ELi4ELi3EEENS4_18smem_ptr_flag_bitsILi8EEENSU_INS5_IJNSA_ILi8EEESI_EEENS5_IJSI_SC_EEEEEEEvNS4_8identityENS4_23SM90_TMA_LOAD_MULTICASTES1B_vS1C_EENS_8epilogue10collective6detail29Sm90TmaWarpSpecializedAdapterINS1G_15DefaultEpilogueISK_SL_SL_NS1F_6thread17LinearCombinationISK_Li1EffLNS1K_9ScaleType4KindE0ELNS_15FloatRoundStyleE2ESK_EENS1_15EpilogueDefaultEEEEEvvEEEEvNT_6ParamsE)
        /*19c4*/ 	.short	0x0210
        /*19c6*/ 	.short	0x0470


	//----- nvinfo : EIATTR_SW_WAR
	.align		4
.L_38:
        /*19c8*/ 	.byte	0x04, 0x36
        /*19ca*/ 	.short	(.L_40 - .L_39)
.L_39:
        /*19cc*/ 	.word	0x00000008
.L_40:


//--------------------- .nv.callgraph             --------------------------
	.section	.nv.callgraph,"",@"SHT_CUDA_CALLGRAPH"
	.align	4
	.sectionentsize	8
	.align		4
        /*0000*/ 	.word	0x00000000
	.align		4
        /*0004*/ 	.word	0xffffffff
	.align		4
        /*0008*/ 	.word	0x00000000
	.align		4
        /*000c*/ 	.word	0xfffffffe
	.align		4
        /*0010*/ 	.word	0x00000000
	.align		4
        /*0014*/ 	.word	0xfffffffd
	.align		4
        /*0018*/ 	.word	0x00000000
	.align		4
        /*001c*/ 	.word	0xfffffffc


//--------------------- .nv.constant4             --------------------------
	.section	.nv.constant4,"a",@progbits
	.align	8
	.align		8
.nv.constant4:
        /*0000*/ 	.dword	_ZN40_INTERNAL_bd1b3bb6_4_k_cu_2f91e215_129814cuda3std3__45__cpo5beginE
	.align		8
        /*0008*/ 	.dword	_ZN40_INTERNAL_bd1b3bb6_4_k_cu_2f91e215_129814cuda3std3__45__cpo3endE
	.align		8
        /*0010*/ 	.dword	_ZN40_INTERNAL_bd1b3bb6_4_k_cu_2f91e215_129814cuda3std3__45__cpo6cbeginE
	.align		8
        /*0018*/ 	.dword	_ZN40_INTERNAL_bd1b3bb6_4_k_cu_2f91e215_129814cuda3std3__45__cpo4cendE
	.align		8
        /*0020*/ 	.dword	_ZN40_INTERNAL_bd1b3bb6_4_k_cu_2f91e215_129814cuda3std3__442_GLOBAL__N__bd1b3bb6_4_k_cu_2f91e215_129816ignoreE
	.align		8
        /*0028*/ 	.dword	_ZN40_INTERNAL_bd1b3bb6_4_k_cu_2f91e215_129814cuda3std3__419piecewise_constructE
	.align		8
        /*0030*/ 	.dword	_ZN40_INTERNAL_bd1b3bb6_4_k_cu_2f91e215_129814cuda3std3__48in_placeE
	.align		8
        /*0038*/ 	.dword	_ZN40_INTERNAL_bd1b3bb6_4_k_cu_2f91e215_129814cuda3std6ranges3__45__cpo4swapE
	.align		8
        /*0040*/ 	.dword	_ZN40_INTERNAL_bd1b3bb6_4_k_cu_2f91e215_129814cuda3std6ranges3__45__cpo9iter_moveE
	.align		8
        /*0048*/ 	.dword	_ZN40_INTERNAL_bd1b3bb6_4_k_cu_2f91e215_129814cute7productE
	.align		8
        /*0050*/ 	.dword	_ZN40_INTERNAL_bd1b3bb6_4_k_cu_2f91e215_129814cute1_E


//--------------------- .text._ZN7cutlass13device_kernelINS_4gemm6kernel13GemmUniversalIN4cute5tupleIJiiiiEEENS1_10collective13CollectiveMmaINS1_37MainloopSm90TmaGmmaWarpSpecializedFP8ILi3ENS5_IJNS4_1CILi2EEENSA_ILi1EEESC_EEENS1_35KernelTmaWarpSpecializedCooperativeEEENS5_IJNSA_ILi384EEENSA_ILi96EEENSA_ILi128EEEEEENS_12float_e4m3_tENS5_IJlSC_lEEESK_SL_NS4_8TiledMMAINS4_8MMA_AtomIJNS4_4SM904GMMA30MMA_64x96x32_F32E4M3E4M3_SS_TNILNSP_7ScaleInE1ELSR_1EEEEEENS4_6LayoutISD_NS5_IJSC_NSA_ILi0EEESV_EEEEENS5_IJNS4_10UnderscoreESY_SY_EEEEENS4_13SM90_TMA_LOADENS4_14ComposedLayoutINS4_7SwizzleILi3ELi4ELi3EEENS4_18smem_ptr_flag_bitsILi8EEENSU_INS5_IJNSA_ILi8EEESI_EEENS5_IJSI_SC_EEEEEEEvNS4_8identityENS4_23SM90_TMA_LOAD_MULTICASTES1B_vS1C_EENS_8epilogue10collective6detail29Sm90TmaWarpSpecializedAdapterINS1G_15DefaultEpilogueISK_SL_SL_NS1F_6thread17LinearCombinationISK_Li1EffLNS1K_9ScaleType4KindE0ELNS_15FloatRoundStyleE2ESK_EENS1_15EpilogueDefaultEEEEEvvEEEEvNT_6ParamsE --------------------------
	.section	.text._ZN7cutlass13device_kernelINS_4gemm6kernel13GemmUniversalIN4cute5tupleIJiiiiEEENS1_10collective13CollectiveMmaINS1_37MainloopSm90TmaGmmaWarpSpecializedFP8ILi3ENS5_IJNS4_1CILi2EEENSA_ILi1EEESC_EEENS1_35KernelTmaWarpSpecializedCooperativeEEENS5_IJNSA_ILi384EEENSA_ILi96EEENSA_ILi128EEEEEENS_12float_e4m3_tENS5_IJlSC_lEEESK_SL_NS4_8TiledMMAINS4_8MMA_AtomIJNS4_4SM904GMMA30MMA_64x96x32_F32E4M3E4M3_SS_TNILNSP_7ScaleInE1ELSR_1EEEEEENS4_6LayoutISD_NS5_IJSC_NSA_ILi0EEESV_EEEEENS5_IJNS4_10UnderscoreESY_SY_EEEEENS4_13SM90_TMA_LOADENS4_14ComposedLayoutINS4_7SwizzleILi3ELi4ELi3EEENS4_18smem_ptr_flag_bitsILi8EEENSU_INS5_IJNSA_ILi8EEESI_EEENS5_IJSI_SC_EEEEEEEvNS4_8identityENS4_23SM90_TMA_LOAD_MULTICASTES1B_vS1C_EENS_8epilogue10collective6detail29Sm90TmaWarpSpecializedAdapterINS1G_15DefaultEpilogueISK_SL_SL_NS1F_6thread17LinearCombinationISK_Li1EffLNS1K_9ScaleType4KindE0ELNS_15FloatRoundStyleE2ESK_EENS1_15EpilogueDefaultEEEEEvvEEEEvNT_6ParamsE,"ax",@progbits
	.align	128
.text._ZN7cutlass13device_kernelINS_4gemm6kernel13GemmUniversalIN4cute5tupleIJiiiiEEENS1_10collective13CollectiveMmaINS1_37MainloopSm90TmaGmmaWarpSpecializedFP8ILi3ENS5_IJNS4_1CILi2EEENSA_ILi1EEESC_EEENS1_35KernelTmaWarpSpecializedCooperativeEEENS5_IJNSA_ILi384EEENSA_ILi96EEENSA_ILi128EEEEEENS_12float_e4m3_tENS5_IJlSC_lEEESK_SL_NS4_8TiledMMAINS4_8MMA_AtomIJNS4_4SM904GMMA30MMA_64x96x32_F32E4M3E4M3_SS_TNILNSP_7ScaleInE1ELSR_1EEEEEENS4_6LayoutISD_NS5_IJSC_NSA_ILi0EEESV_EEEEENS5_IJNS4_10UnderscoreESY_SY_EEEEENS4_13SM90_TMA_LOADENS4_14ComposedLayoutINS4_7SwizzleILi3ELi4ELi3EEENS4_18smem_ptr_flag_bitsILi8EEENSU_INS5_IJNSA_ILi8EEESI_EEENS5_IJSI_SC_EEEEEEEvNS4_8identityENS4_23SM90_TMA_LOAD_MULTICASTES1B_vS1C_EENS_8epilogue10collective6detail29Sm90TmaWarpSpecializedAdapterINS1G_15DefaultEpilogueISK_SL_SL_NS1F_6thread17LinearCombinationISK_Li1EffLNS1K_9ScaleType4KindE0ELNS_15FloatRoundStyleE2ESK_EENS1_15EpilogueDefaultEEEEEvvEEEEvNT_6ParamsE:
        .type           _ZN7cutlass13device_kernelINS_4gemm6kernel13GemmUniversalIN4cute5tupleIJiiiiEEENS1_10collective13CollectiveMmaINS1_37MainloopSm90TmaGmmaWarpSpecializedFP8ILi3ENS5_IJNS4_1CILi2EEENSA_ILi1EEESC_EEENS1_35KernelTmaWarpSpecializedCooperativeEEENS5_IJNSA_ILi384EEENSA_ILi96EEENSA_ILi128EEEEEENS_12float_e4m3_tENS5_IJlSC_lEEESK_SL_NS4_8TiledMMAINS4_8MMA_AtomIJNS4_4SM904GMMA30MMA_64x96x32_F32E4M3E4M3_SS_TNILNSP_7ScaleInE1ELSR_1EEEEEENS4_6LayoutISD_NS5_IJSC_NSA_ILi0EEESV_EEEEENS5_IJNS4_10UnderscoreESY_SY_EEEEENS4_13SM90_TMA_LOADENS4_14ComposedLayoutINS4_7SwizzleILi3ELi4ELi3EEENS4_18smem_ptr_flag_bitsILi8EEENSU_INS5_IJNSA_ILi8EEESI_EEENS5_IJSI_SC_EEEEEEEvNS4_8identityENS4_23SM90_TMA_LOAD_MULTICASTES1B_vS1C_EENS_8epilogue10collective6detail29Sm90TmaWarpSpecializedAdapterINS1G_15DefaultEpilogueISK_SL_SL_NS1F_6thread17LinearCombinationISK_Li1EffLNS1K_9ScaleType4KindE0ELNS_15FloatRoundStyleE2ESK_EENS1_15EpilogueDefaultEEEEEvvEEEEvNT_6ParamsE,@function
        .size           _ZN7cutlass13device_kernelINS_4gemm6kernel13GemmUniversalIN4cute5tupleIJiiiiEEENS1_10collective13CollectiveMmaINS1_37MainloopSm90TmaGmmaWarpSpecializedFP8ILi3ENS5_IJNS4_1CILi2EEENSA_ILi1EEESC_EEENS1_35KernelTmaWarpSpecializedCooperativeEEENS5_IJNSA_ILi384EEENSA_ILi96EEENSA_ILi128EEEEEENS_12float_e4m3_tENS5_IJlSC_lEEESK_SL_NS4_8TiledMMAINS4_8MMA_AtomIJNS4_4SM904GMMA30MMA_64x96x32_F32E4M3E4M3_SS_TNILNSP_7ScaleInE1ELSR_1EEEEEENS4_6LayoutISD_NS5_IJSC_NSA_ILi0EEESV_EEEEENS5_IJNS4_10UnderscoreESY_SY_EEEEENS4_13SM90_TMA_LOADENS4_14ComposedLayoutINS4_7SwizzleILi3ELi4ELi3EEENS4_18smem_ptr_flag_bitsILi8EEENSU_INS5_IJNSA_ILi8EEESI_EEENS5_IJSI_SC_EEEEEEEvNS4_8identityENS4_23SM90_TMA_LOAD_MULTICASTES1B_vS1C_EENS_8epilogue10collective6detail29Sm90TmaWarpSpecializedAdapterINS1G_15DefaultEpilogueISK_SL_SL_NS1F_6thread17LinearCombinationISK_Li1EffLNS1K_9ScaleType4KindE0ELNS_15FloatRoundStyleE2ESK_EENS1_15EpilogueDefaultEEEEEvvEEEEvNT_6ParamsE,(.L_x_78 - _ZN7cutlass13device_kernelINS_4gemm6kernel13GemmUniversalIN4cute5tupleIJiiiiEEENS1_10collective13CollectiveMmaINS1_37MainloopSm90TmaGmmaWarpSpecializedFP8ILi3ENS5_IJNS4_1CILi2EEENSA_ILi1EEESC_EEENS1_35KernelTmaWarpSpecializedCooperativeEEENS5_IJNSA_ILi384EEENSA_ILi96EEENSA_ILi128EEEEEENS_12float_e4m3_tENS5_IJlSC_lEEESK_SL_NS4_8TiledMMAINS4_8MMA_AtomIJNS4_4SM904GMMA30MMA_64x96x32_F32E4M3E4M3_SS_TNILNSP_7ScaleInE1ELSR_1EEEEEENS4_6LayoutISD_NS5_IJSC_NSA_ILi0EEESV_EEEEENS5_IJNS4_10UnderscoreESY_SY_EEEEENS4_13SM90_TMA_LOADENS4_14ComposedLayoutINS4_7SwizzleILi3ELi4ELi3EEENS4_18smem_ptr_flag_bitsILi8EEENSU_INS5_IJNSA_ILi8EEESI_EEENS5_IJSI_SC_EEEEEEEvNS4_8identityENS4_23SM90_TMA_LOAD_MULTICASTES1B_vS1C_EENS_8epilogue10collective6detail29Sm90TmaWarpSpecializedAdapterINS1G_15DefaultEpilogueISK_SL_SL_NS1F_6thread17LinearCombinationISK_Li1EffLNS1K_9ScaleType4KindE0ELNS_15FloatRoundStyleE2ESK_EENS1_15EpilogueDefaultEEEEEvvEEEEvNT_6ParamsE)
        .other          _ZN7cutlass13device_kernelINS_4gemm6kernel13GemmUniversalIN4cute5tupleIJiiiiEEENS1_10collective13CollectiveMmaINS1_37MainloopSm90TmaGmmaWarpSpecializedFP8ILi3ENS5_IJNS4_1CILi2EEENSA_ILi1EEESC_EEENS1_35KernelTmaWarpSpecializedCooperativeEEENS5_IJNSA_ILi384EEENSA_ILi96EEENSA_ILi128EEEEEENS_12float_e4m3_tENS5_IJlSC_lEEESK_SL_NS4_8TiledMMAINS4_8MMA_AtomIJNS4_4SM904GMMA30MMA_64x96x32_F32E4M3E4M3_SS_TNILNSP_7ScaleInE1ELSR_1EEEEEENS4_6LayoutISD_NS5_IJSC_NSA_ILi0EEESV_EEEEENS5_IJNS4_10UnderscoreESY_SY_EEEEENS4_13SM90_TMA_LOADENS4_14ComposedLayoutINS4_7SwizzleILi3ELi4ELi3EEENS4_18smem_ptr_flag_bitsILi8EEENSU_INS5_IJNSA_ILi8EEESI_EEENS5_IJSI_SC_EEEEEEEvNS4_8identityENS4_23SM90_TMA_LOAD_MULTICASTES1B_vS1C_EENS_8epilogue10collective6detail29Sm90TmaWarpSpecializedAdapterINS1G_15DefaultEpilogueISK_SL_SL_NS1F_6thread17LinearCombinationISK_Li1EffLNS1K_9ScaleType4KindE0ELNS_15FloatRoundStyleE2ESK_EENS1_15EpilogueDefaultEEEEEvvEEEEvNT_6ParamsE,@"STO_CUDA_ENTRY STV_DEFAULT"
_ZN7cutlass13device_kernelINS_4gemm6kernel13GemmUniversalIN4cute5tupleIJiiiiEEENS1_10collective13CollectiveMmaINS1_37MainloopSm90TmaGmmaWarpSpecializedFP8ILi3ENS5_IJNS4_1CILi2EEENSA_ILi1EEESC_EEENS1_35KernelTmaWarpSpecializedCooperativeEEENS5_IJNSA_ILi384EEENSA_ILi96EEENSA_ILi128EEEEEENS_12float_e4m3_tENS5_IJlSC_lEEESK_SL_NS4_8TiledMMAINS4_8MMA_AtomIJNS4_4SM904GMMA30MMA_64x96x32_F32E4M3E4M3_SS_TNILNSP_7ScaleInE1ELSR_1EEEEEENS4_6LayoutISD_NS5_IJSC_NSA_ILi0EEESV_EEEEENS5_IJNS4_10UnderscoreESY_SY_EEEEENS4_13SM90_TMA_LOADENS4_14ComposedLayoutINS4_7SwizzleILi3ELi4ELi3EEENS4_18smem_ptr_flag_bitsILi8EEENSU_INS5_IJNSA_ILi8EEESI_EEENS5_IJSI_SC_EEEEEEEvNS4_8identityENS4_23SM90_TMA_LOAD_MULTICASTES1B_vS1C_EENS_8epilogue10collective6detail29Sm90TmaWarpSpecializedAdapterINS1G_15DefaultEpilogueISK_SL_SL_NS1F_6thread17LinearCombinationISK_Li1EffLNS1K_9ScaleType4KindE0ELNS_15FloatRoundStyleE2ESK_EENS1_15EpilogueDefaultEEEEEvvEEEEvNT_6ParamsE:
[----:B------:R-:W0:Y:S02]  /*0000*/  LDC R1, c[0x0][0x28] ;  /* 0x00000a00ff017b82 */ /* 0x000e240000000800 */
[----:B0-----:R-:W-:Y:S01]  /*0010*/  VIADD R1, R1, 0xfffffe58 ;  /* 0xfffffe5801017836 */ /* 0x001fe20000000000 */
[----:B------:R-:W0:Y:S01]  /*0020*/  S2R R4, SR_TID.X ;  /* 0x0000000000047919 */ /* 0x000e220000002100 */
[----:B------:R-:W-:Y:S01]  /*0030*/  ELECT P0, URZ, PT ;  /* 0x00000000003f782f */ /* 0x000fe20003800000 */
[----:B------:R-:W-:Y:S01]  /*0040*/  BSSY B0, `(.L_x_0) ;  /* 0x0000015000007945 */ /* 0x000fe20003800000 */
[--C-:B0-----:R-:W-:Y:S02]  /*0050*/  SHF.R.U32.HI R0, RZ, 0x5, R4.reuse ;  /* 0x00000005ff007819 */ /* 0x101fe40000011604 */
[----:B------:R-:W-:-:S03]  /*0060*/  SHF.R.U32.HI R2, RZ, 0x7, R4 ;  /* 0x00000007ff027819 */ /* 0x000fc60000011604 */
[----:B------:R-:W0:Y:S04]  /*0070*/  SHFL.IDX PT, R3, R0, RZ, 0x1f ;  /* 0x00001fff00037589 */ /* 0x000e2800000e0000 */
[----:B------:R-:W1:Y:S01]  /*0080*/  SHFL.IDX PT, R2, R2, RZ, 0x1f ;  /* 0x00001fff02027589 */ /* 0x000e6200000e0000 */
[----:B0-----:R-:W-:Y:S02]  /*0090*/  R2UR UR4, R3 ;  /* 0x00000000030472ca */ /* 0x001fe400000e0000 */
[----:B-1----:R-:W-:-:S11]  /*00a0*/  R2UR UR8, R2 ;  /* 0x00000000020872ca */ /* 0x002fd600000e0000 */
[----:B------:R-:W-:Y:S02]  /*00b0*/  USHF.R.S32.HI UR5, URZ, 0x1f, UR4 ;  /* 0x0000001f3f057899 */ /* 0x000fe40008011404 */
[----:B------:R-:W-:Y:S02]  /*00c0*/  ISETP.NE.OR P0, PT, RZ, UR4, !P0 ;  /* 0x00000004ff007c0c */ /* 0x000fe4000c705670 */
[----:B------:R-:W-:-:S04]  /*00d0*/  ULEA.HI UR5, UR5, UR4, URZ, 0x2 ;  /* 0x0000000405057291 */ /* 0x000fc8000f8f103f */
[----:B------:R-:W-:-:S04]  /*00e0*/  ULOP3.LUT UR5, UR5, 0xfffffffc, URZ, 0xc0, !UPT ;  /* 0xfffffffc05057892 */ /* 0x000fc8000f8ec03f */
[----:B------:R-:W-:-:S03]  /*00f0*/  UIADD3 UR6, UR4, -UR5, URZ ;  /* 0x8000000504067290 */ /* 0x000fc6000fffe03f */
[----:B------:R-:W-:Y:S09]  /*0100*/  @P0 BRA `(.L_x_1) ;  /* 0x0000000000200947 */ /* 0x000ff20003800000 */
[----:B------:R-:W-:Y:S02]  /*0110*/  ULDC.64 UR4, c[0x0][0x198] ;  /* 0x0000660000047ab9 */ /* 0x000fe40000000a00 */
[----:B------:R-:W-:Y:S02]  /*0120*/  UIADD3 UR10, UP0, UR4, 0xf0, URZ ;  /* 0x000000f0040a7890 */ /* 0x000fe4000ff1e03f */
[----:B------:R-:W-:Y:S02]  /*0130*/  UIADD3 UR4, UP1, UR4, 0x1f0, URZ ;  /* 0x000001f004047890 */ /* 0x000fe4000ff3e03f */
[----:B------:R-:W-:Y:S02]  /*0140*/  UIADD3.X UR11, URZ, UR5, URZ, UP0, !UPT ;  /* 0x000000053f0b7290 */ /* 0x000fe400087fe43f */
[----:B------:R-:W-:-:S07]  /*0150*/  UIADD3.X UR5, URZ, UR5, URZ, UP1, !UPT ;  /* 0x000000053f057290 */ /* 0x000fce0008ffe43f */
[----:B------:R0:W-:Y:S02]  /*0160*/  UTMACCTL.PF [UR10] ;  /* 0x000000000a0079b9 */ /* 0x0001e40008040000 */
[----:B------:R0:W-:Y:S02]  /*0170*/  UTMACCTL.PF [UR4] ;  /* 0x00000000040079b9 */ /* 0x0001e40008040000 */
[----:B0-----:R-:W-:Y:S01]  /*0180*/  NOP ;  /* 0x0000000000007918 */ /* 0x001fe20000000000 */
.L_x_1:
[----:B------:R-:W-:Y:S05]  /*0190*/  BSYNC B0 ;  /* 0x0000000000007941 */ /* 0x000fea0003800000 */
.L_x_0:
[----:B------:R-:W0:Y:S01]  /*01a0*/  SHFL.IDX PT, R3, R0, RZ, 0x1f ;  /* 0x00001fff00037589 */ /* 0x000e2200000e0000 */
[----:B------:R-:W-:Y:S01]  /*01b0*/  UISETP.NE.AND UP0, UPT, UR6, 0x3, UPT ;  /* 0x000000030600788c */ /* 0x000fe2000bf05270 */
[----:B------:R-:W-:Y:S01]  /*01c0*/  ISETP.NE.AND P1, PT, RZ, UR8, PT ;  /* 0x00000008ff007c0c */ /* 0x000fe2000bf25270 */
[----:B------:R-:W-:Y:S02]  /*01d0*/  UIADD3 UR11, UR8, -0x1, URZ ;  /* 0xffffffff080b7890 */ /* 0x000fe4000fffe03f */
[----:B------:R-:W-:Y:S02]  /*01e0*/  UISETP.EQ.OR UP0, UPT, UR6, URZ, !UP0 ;  /* 0x0000003f0600728c */ /* 0x000fe4000c702670 */
[----:B------:R-:W-:Y:S02]  /*01f0*/  UISETP.GE.U32.AND UP1, UPT, UR11, 0x2, UPT ;  /* 0x000000020b00788c */ /* 0x000fe4000bf26070 */
[----:B------:R-:W-:-:S04]  /*0200*/  UISETP.EQ.AND UP0, UPT, UR8, URZ, UP0 ;  /* 0x0000003f0800728c */ /* 0x000fc80008702270 */
[----:B------:R-:W-:-:S04]  /*0210*/  USEL UR7, URZ, 0x1, !UP0 ;  /* 0x000000013f077887 */ /* 0x000fc8000c000000 */
[----:B------:R-:W-:Y:S01]  /*0220*/  USEL UR7, UR7, 0x2, UP1 ;  /* 0x0000000207077887 */ /* 0x000fe20008800000 */
[----:B0-----:R-:W-:-:S13]  /*0230*/  ISETP.NE.AND P0, PT, R3, RZ, PT ;  /* 0x000000ff0300720c */ /* 0x001fda0003f05270 */
[----:B------:R-:W-:Y:S05]  /*0240*/  @P0 BRA `(.L_x_2) ;  /* 0x0000000000500947 */ /* 0x000fea0003800000 */
[----:B------:R-:W0:Y:S01]  /*0250*/  S2UR UR10, SR_CgaCtaId ;  /* 0x00000000000a79c3 */ /* 0x000e220000008800 */
[----:B------:R-:W-:Y:S01]  /*0260*/  UMOV UR4, 0x400 ;  /* 0x0000040000047882 */ /* 0x000fe20000000000 */
[----:B------:R-:W-:Y:S01]  /*0270*/  UMOV UR5, 0x1 ;  /* 0x0000000100057882 */ /* 0x000fe20000000000 */
[----:B------:R-:W-:Y:S01]  /*0280*/  UMOV UR8, 0x4 ;  /* 0x0000000400087882 */ /* 0x000fe20000000000 */
[----:B------:R-:W-:Y:S01]  /*0290*/  ELECT P0, URZ, PT ;  /* 0x00000000003f782f */ /* 0x000fe20003800000 */
[----:B------:R-:W-:-:S04]  /*02a0*/  UIADD3 UR8, -UR8, 0x100000, URZ ;  /* 0x0010000008087890 */ /* 0x000fc8000fffe13f */
[----:B------:R-:W-:Y:S02]  /*02b0*/  USHF.L.U32 UR9, UR8, 0xb, URZ ;  /* 0x0000000b08097899 */ /* 0x000fe4000800063f */
[----:B------:R-:W-:Y:S02]  /*02c0*/  USHF.L.U32 UR8, UR8, 0x1, URZ ;  /* 0x0000000108087899 */ /* 0x000fe4000800063f */
[----:B0-----:R-:W-:Y:S02]  /*02d0*/  ULEA UR10, UR10, UR4, 0x18 ;  /* 0x000000040a0a7291 */ /* 0x001fe4000f8ec03f */
[----:B------:R-:W-:-:S04]  /*02e0*/  UIADD3 UR4, -UR5, 0x100000, URZ ;  /* 0x0010000005047890 */ /* 0x000fc8000fffe13f */
[----:B------:R-:W-:Y:S02]  /*02f0*/  USHF.L.U32 UR5, UR4, 0xb, URZ ;  /* 0x0000000b04057899 */ /* 0x000fe4000800063f */
[----:B------:R-:W-:Y:S01]  /*0300*/  USHF.L.U32 UR4, UR4, 0x1, URZ ;  /* 0x0000000104047899 */ /* 0x000fe2000800063f */
[----:B------:R-:W0:Y:S11]  /*0310*/  FENCE.VIEW.ASYNC.S ;  /* 0x00000000000073c6 */ /* 0x000e360000000000 */
[----:B0-----:R0:W1:Y:S01]  /*0320*/  SYNCS.EXCH.64 URZ, [UR10], UR4 ;  /* 0x000000040a3f75b2 */ /* 0x0010620008000100 */
[----:B------:R0:W2:Y:S01]  /*0330*/  SYNCS.EXCH.64 URZ, [UR10+0x18], UR8 ;  /* 0x000018080a3f75b2 */ /* 0x0000a20008000100 */
[----:B------:R0:W3:Y:S01]  /*0340*/  SYNCS.EXCH.64 URZ, [UR10+0x8], UR4 ;  /* 0x000008040a3f75b2 */ /* 0x0000e20008000100 */
[----:B------:R0:W4:Y:S01]  /*0350*/  SYNCS.EXCH.64 URZ, [UR10+0x20], UR8 ;  /* 0x000020080a3f75b2 */ /* 0x0001220008000100 */
[----:B------:R0:W0:Y:S01]  /*0360*/  SYNCS.EXCH.64 URZ, [UR10+0x10], UR4 ;  /* 0x000010040a3f75b2 */ /* 0x0000220008000100 */
[----:B------:R0:W0:Y:S01]  /*0370*/  SYNCS.EXCH.64 URZ, [UR10+0x28], UR8 ;  /* 0x000028080a3f75b2 */ /* 0x0000220008000100 */
[----:B------:R-:W-:Y:S01]  /*0380*/  NOP ;  /* 0x0000000000007918 */ /* 0x000fe20000000000 */
.L_x_2:
[----:B------:R-:W-:Y:S01]  /*0390*/  SHF.R.S32.HI R2, RZ, 0x1f, R4 ;  /* 0x0000001fff027819 */ /* 0x000fe20000011404 */
[----:B------:R-:W5:Y:S01]  /*03a0*/  SHFL.IDX PT, R0, R0, RZ, 0x1f ;  /* 0x00001fff00007589 */ /* 0x000f6200000e0000 */
[----:B0-----:R-:W0:Y:S01]  /*03b0*/  S2UR UR10, SR_CTAID.X ;  /* 0x00000000000a79c3 */ /* 0x001e220000002500 */
[----:B------:R-:W-:Y:S02]  /*03c0*/  ELECT P0, URZ, PT ;  /* 0x00000000003f782f */ /* 0x000fe40003800000 */
[----:B------:R-:W-:Y:S01]  /*03d0*/  LEA.HI R2, R2, R4, RZ, 0x7 ;  /* 0x0000000402027211 */ /* 0x000fe200078f38ff */
[----:B------:R-:W-:Y:S01]  /*03e0*/  ULDC UR4, c[0x0][0x150] ;  /* 0x0000540000047ab9 */ /* 0x000fe20000000800 */
[----:B------:R-:W-:Y:S01]  /*03f0*/  SHF.R.S32.HI R6, RZ, 0x1f, R3 ;  /* 0x0000001fff067819 */ /* 0x000fe20000011403 */
[----:B------:R-:W-:Y:S01]  /*0400*/  NOP ;  /* 0x0000000000007918 */ /* 0x000fe20000000000 */
[----:B------:R-:W-:Y:S01]  /*0410*/  LOP3.LUT R2, R2, 0xffffff80, RZ, 0xc0, !PT ;  /* 0xffffff8002027812 */ /* 0x000fe200078ec0ff */
[----:B------:R-:W-:Y:S01]  /*0420*/  NOP ;  /* 0x0000000000007918 */ /* 0x000fe20000000000 */
[----:B------:R-:W-:Y:S01]  /*0430*/  LEA.HI R6, R6, R3, RZ, 0x2 ;  /* 0x0000000306067211 */ /* 0x000fe200078f10ff */
[----:B------:R-:W1:Y:S02]  /*0440*/  LDC R8, c[0x0][0x144] ;  /* 0x00005100ff087b82 */ /* 0x000e640000000800 */
[----:B------:R-:W-:Y:S01]  /*0450*/  IMAD.IADD R4, R4, 0x1, -R2 ;  /* 0x0000000104047824 */ /* 0x000fe200078e0a02 */
[----:B------:R-:W-:Y:S01]  /*0460*/  LOP3.LUT R6, R6, 0x3ffffffc, RZ, 0xc0, !PT ;  /* 0x3ffffffc06067812 */ /* 0x000fe200078ec0ff */
[----:B------:R-:W2:Y:S03]  /*0470*/  S2R R2, SR_CTAID.Y ;  /* 0x0000000000027919 */ /* 0x000ea60000002600 */
[----:B------:R-:W-:Y:S01]  /*0480*/  SHF.R.S32.HI R5, RZ, 0x1f, R4 ;  /* 0x0000001fff057819 */ /* 0x000fe20000011404 */
[----:B------:R-:W-:Y:S01]  /*0490*/  IMAD.IADD R6, R3, 0x1, -R6 ;  /* 0x0000000103067824 */ /* 0x000fe200078e0a06 */
[----:B------:R-:W3:Y:S02]  /*04a0*/  LDC R13, c[0x0][0x148] ;  /* 0x00005200ff0d7b82 */ /* 0x000ee40000000800 */
[----:B------:R-:W-:-:S02]  /*04b0*/  LEA.HI R5, R5, R4, RZ, 0x3 ;  /* 0x0000000405057211 */ /* 0x000fc400078f18ff */
[----:B-----5:R-:W-:Y:S02]  /*04c0*/  ISETP.NE.OR P0, PT, R0, RZ, !P0 ;  /* 0x000000ff0000720c */ /* 0x020fe40004705670 */
[--C-:B------:R-:W-:Y:S02]  /*04d0*/  SHF.R.S32.HI R0, RZ, 0x3, R5.reuse ;  /* 0x00000003ff007819 */ /* 0x100fe40000011405 */
[----:B------:R-:W-:Y:S02]  /*04e0*/  SHF.R.S32.HI R5, RZ, 0x1f, R5 ;  /* 0x0000001fff057819 */ /* 0x000fe40000011405 */
[----:B0-----:R-:W-:Y:S02]  /*04f0*/  I2FP.F32.U32 R7, UR10 ;  /* 0x0000000a00077c45 */ /* 0x001fe40008201000 */
[----:B------:R-:W-:-:S03]  /*0500*/  LEA.HI R5, R5, R0, RZ, 0x2 ;  /* 0x0000000005057211 */ /* 0x000fc600078f10ff */
[----:B------:R-:W-:Y:S01]  /*0510*/  FMUL R7, R7, UR4 ;  /* 0x0000000407077c20 */ /* 0x000fe20008400000 */
[----:B------:R-:W-:Y:S01]  /*0520*/  LOP3.LUT R5, R5, 0xfffffffc, RZ, 0xc0, !PT ;  /* 0xfffffffc05057812 */ /* 0x000fe200078ec0ff */
[----:B------:R-:W-:Y:S01]  /*0530*/  VOTEU.ALL UP0, P0 ;  /* 0x00000000003f7886 */ /* 0x000fe20000000000 */
[----:B------:R-:W-:Y:S01]  /*0540*/  ULDC UR4, c[0x0][0x154] ;  /* 0x0000550000047ab9 */ /* 0x000fe20000000800 */
[----:B------:R-:W-:Y:S02]  /*0550*/  VOTEU.ALL UP1, P0 ;  /* 0x00000000003f7886 */ /* 0x000fe40000020000 */
[----:B------:R-:W0:Y:S01]  /*0560*/  F2I.U32.TRUNC.NTZ R7, R7 ;  /* 0x0000000700077305 */ /* 0x000e22000020f000 */
[----:B------:R-:W-:Y:S01]  /*0570*/  IMAD.IADD R5, R0, 0x1, -R5 ;  /* 0x0000000100057824 */ /* 0x000fe200078e0a05 */
[----:B------:R-:W5:Y:S01]  /*0580*/  @!UP0 S2UR UR9, SR_CgaCtaId ;  /* 0x00000000000989c3 */ /* 0x000f620000008800 */
[----:B------:R-:W-:Y:S02]  /*0590*/  @!UP0 UMOV UR8, 0x400 ;  /* 0x0000040000088882 */ /* 0x000fe40000000000 */
[----:B------:R-:W-:Y:S01]  /*05a0*/  IMAD R5, R6, 0x4, R5 ;  /* 0x0000000406057824 */ /* 0x000fe200078e0205 */
[----:B--2---:R-:W-:-:S04]  /*05b0*/  I2FP.F32.U32 R6, R2 ;  /* 0x0000000200067245 */ /* 0x004fc80000201000 */
[----:B------:R-:W-:Y:S01]  /*05c0*/  LEA.HI R0, R5, R5, RZ, 0x1 ;  /* 0x0000000505007211 */ /* 0x000fe200078f08ff */
[----:B------:R-:W-:Y:S01]  /*05d0*/  FMUL R6, R6, UR4 ;  /* 0x0000000406067c20 */ /* 0x000fe20008400000 */
[----:B------:R-:W-:Y:S02]  /*05e0*/  UMOV UR4, 0x20 ;  /* 0x0000002000047882 */ /* 0x000fe40000000000 */
[----:B------:R-:W-:Y:S01]  /*05f0*/  LOP3.LUT R0, R0, 0xfffffffe, RZ, 0xc0, !PT ;  /* 0xfffffffe00007812 */ /* 0x000fe200078ec0ff */
[----:B0-----:R-:W-:Y:S01]  /*0600*/  IMAD.MOV R11, RZ, RZ, -R7 ;  /* 0x000000ffff0b7224 */ /* 0x001fe200078e0a07 */
[----:B------:R-:W-:-:S04]  /*0610*/  @!UP0 UIADD3 UR4, -UR4, 0x100000, URZ ;  /* 0x0010000004048890 */ /* 0x000fc8000fffe13f */
[----:B------:R-:W-:Y:S02]  /*0620*/  @!UP0 USHF.L.U32 UR5, UR4, 0xb, URZ ;  /* 0x0000000b04058899 */ /* 0x000fe4000800063f */
[----:B------:R-:W-:Y:S01]  /*0630*/  @!UP0 USHF.L.U32 UR4, UR4, 0x1, URZ ;  /* 0x0000000104048899 */ /* 0x000fe2000800063f */
[----:B------:R-:W0:Y:S01]  /*0640*/  F2I.U32.TRUNC.NTZ R6, R6 ;  /* 0x0000000600067305 */ /* 0x000e22000020f000 */
[----:B------:R-:W2:Y:S01]  /*0650*/  LDC R7, c[0x0][0x140] ;  /* 0x00005000ff077b82 */ /* 0x000ea20000000800 */
[----:B-1----:R-:W-:Y:S02]  /*0660*/  IMAD R11, R8, R11, UR10 ;  /* 0x0000000a080b7e24 */ /* 0x002fe4000f8e020b */
[----:B------:R-:W-:-:S05]  /*0670*/  IMAD.IADD R0, R5, 0x1, -R0 ;  /* 0x0000000105007824 */ /* 0x000fca00078e0a00 */
[----:B------:R-:W-:Y:S01]  /*0680*/  ISETP.NE.AND P2, PT, R0, R11, PT ;  /* 0x0000000b0000720c */ /* 0x000fe20003f45270 */
[C---:B------:R-:W-:Y:S01]  /*0690*/  IMAD.SHL.U32 R0, R5.reuse, 0x4, RZ ;  /* 0x0000000405007824 */ /* 0x040fe200078e00ff */
[----:B-----5:R-:W-:Y:S01]  /*06a0*/  @!UP0 ULEA UR8, UR9, UR8, 0x18 ;  /* 0x0000000809088291 */ /* 0x020fe2000f8ec03f */
[----:B------:R-:W-:Y:S01]  /*06b0*/  VOTEU.ALL UP0, P0 ;  /* 0x00000000003f7886 */ /* 0x000fe20000000000 */
[----:B------:R-:W-:Y:S01]  /*06c0*/  LOP3.LUT P0, RZ, R4, 0x7, RZ, 0xc0, !PT ;  /* 0x0000000704ff7812 */ /* 0x000fe2000780c0ff */
[----:B0-----:R-:W-:Y:S01]  /*06d0*/  IMAD.MOV R12, RZ, RZ, -R6 ;  /* 0x000000ffff0c7224 */ /* 0x001fe200078e0a06 */
[----:B------:R-:W-:-:S03]  /*06e0*/  LOP3.LUT R9, R5, 0xc, R0, 0x78, !PT ;  /* 0x0000000c05097812 */ /* 0x000fc600078e7800 */
[----:B---3--:R-:W-:Y:S01]  /*06f0*/  IMAD R5, R13, R12, R2 ;  /* 0x0000000c0d057224 */ /* 0x008fe200078e0202 */
[C---:B------:R-:W-:Y:S01]  /*0700*/  ISETP.LT.U32.AND P0, PT, R9.reuse, 0x2, !P0 ;  /* 0x000000020900780c */ /* 0x040fe20004701070 */
[----:B------:R0:W-:Y:S02]  /*0710*/  STL [R1+0x114], R9 ;  /* 0x0001140901007387 */ /* 0x0001e40000100800 */
[----:B------:R-:W-:Y:S02]  /*0720*/  @P2 LEA.HI R0, R9, R9, RZ, 0x1 ;  /* 0x0000000909002211 */ /* 0x000fe400078f08ff */
[----:B------:R-:W1:Y:S02]  /*0730*/  FENCE.VIEW.ASYNC.S ;  /* 0x00000000000073c6 */ /* 0x000e640000000000 */
[----:B-1----:R0:W1:Y:S01]  /*0740*/  @!UP0 SYNCS.EXCH.64 URZ, [UR8+0x40], UR4 ;  /* 0x00004004083f85b2 */ /* 0x0020620008000100 */
[----:B--2---:R-:W-:Y:S02]  /*0750*/  ISETP.EQ.U32.AND P4, PT, R7, 0x1, PT ;  /* 0x000000010700780c */ /* 0x004fe40003f82070 */
[----:B------:R-:W-:-:S04]  /*0760*/  @P2 SHF.R.S32.HI R0, RZ, 0x1, R0 ;  /* 0x00000001ff002819 */ /* 0x000fc80000011400 */
[----:B------:R-:W-:Y:S01]  /*0770*/  @P2 ISETP.NE.AND P3, PT, R0, R5, PT ;  /* 0x000000050000220c */ /* 0x000fe20003f65270 */
[----:B------:R-:W-:Y:S01]  /*0780*/  IMAD.MOV.U32 R0, RZ, RZ, 0x1 ;  /* 0x00000001ff007424 */ /* 0x000fe200078e00ff */
[----:B------:R-:W-:Y:S02]  /*0790*/  SEL R5, RZ, 0x1, !P0 ;  /* 0x00000001ff057807 */ /* 0x000fe40004000000 */
[----:B------:R-:W-:-:S04]  /*07a0*/  @P2 SEL R0, RZ, 0x1, P3 ;  /* 0x00000001ff002807 */ /* 0x000fc80001800000 */
[----:B------:R-:W-:Y:S01]  /*07b0*/  LOP3.LUT R0, R0, R5, RZ, 0xc0, !PT ;  /* 0x0000000500007212 */ /* 0x000fe200078ec0ff */
[----:B------:R0:W2:Y:S01]  /*07c0*/  @!UP1 SYNCS.EXCH.64 URZ, [UR8+0x48], UR4 ;  /* 0x00004804083f95b2 */ /* 0x0000a20008000100 */
[----:B------:R-:W-:-:S03]  /*07d0*/  NOP ;  /* 0x0000000000007918 */ /* 0x000fc60000000000 */
[----:B------:R0:W-:Y:S01]  /*07e0*/  STL [R1+0x110], R0 ;  /* 0x0001100001007387 */ /* 0x0001e20000100800 */
[----:B-1----:R-:W-:Y:S05]  /*07f0*/  @!P4 BRA `(.L_x_3) ;  /* 0x000000000008c947 */ /* 0x002fea0003800000 */
[----:B--2-4-:R-:W-:Y:S01]  /*0800*/  UCGABAR_ARV ;  /* 0x00000000000079c7 */ /* 0x014fe20008000000 */
[----:B------:R-:W-:Y:S05]  /*0810*/  BRA `(.L_x_4) ;  /* 0x0000000000047947 */ /* 0x000fea0003800000 */
.L_x_3:
[----:B--2-4-:R-:W-:Y:S01]  /*0820*/  NOP ;  /* 0x0000000000007918 */ /* 0x014fe20000000000 */
.L_x_4:
[----:B------:R-:W1:Y:S01]  /*0830*/  LDC R4, c[0x0][0x65c] ;  /* 0x00019700ff047b82 */ /* 0x000e620000000800 */
[----:B------:R-:W-:Y:S01]  /*0840*/  IMAD.MOV.U32 R5, RZ, RZ, RZ ;  /* 0x000000ffff057224 */ /* 0x000fe200078e00ff */
[----:B0-----:R-:W-:Y:S02]  /*0850*/  LOP3.LUT R0, R0, 0xffffefff, RZ, 0xc0, !PT ;  /* 0xffffefff00007812 */ /* 0x001fe400078ec0ff */
[----:B-1----:R-:W-:Y:S01]  /*0860*/  ISETP.NE.AND P2, PT, R4, 0x1, PT ;  /* 0x000000010400780c */ /* 0x002fe20003f45270 */
[----:B------:R-:W-:-:S12]  /*0870*/  IMAD.U32 R4, RZ, RZ, UR10 ;  /* 0x0000000aff047e24 */ /* 0x000fd8000f8e00ff */
[----:B------:R-:W0:Y:S01]  /*0880*/  @P2 LDC R7, c[0x0][0x10] ;  /* 0x00000400ff072b82 */ /* 0x000e220000000800 */
[----:B------:R-:W-:Y:S01]  /*0890*/  @P2 IMAD.MOV.U32 R3, RZ, RZ, RZ ;  /* 0x000000ffff032224 */ /* 0x000fe200078e00ff */
[----:B------:R-:W-:Y:S01]  /*08a0*/  @P2 LOP3.LUT R0, R0, 0x1000, RZ, 0xfc, !PT ;  /* 0x0000100000002812 */ /* 0x000fe200078efcff */
[----:B------:R-:W-:-:S05]  /*08b0*/  @P2 IMAD.MOV.U32 R15, RZ, RZ, RZ ;  /* 0x000000ffff0f2224 */ /* 0x000fca00078e00ff */
[----:B------:R-:W1:Y:S01]  /*08c0*/  @!P2 LDC R9, c[0x0][0xc] ;  /* 0x00000300ff09ab82 */ /* 0x000e620000000800 */
[----:B0-----:R-:W-:-:S04]  /*08d0*/  @P2 IMAD.WIDE.U32 R6, R7, UR10, R2 ;  /* 0x0000000a07062c25 */ /* 0x001fc8000f8e0002 */
[----:B------:R-:W-:Y:S02]  /*08e0*/  @P2 IMAD.MOV.U32 R10, RZ, RZ, R6 ;  /* 0x000000ffff0a2224 */ /* 0x000fe400078e0006 */
[----:B------:R-:W-:Y:S02]  /*08f0*/  @P2 IMAD.IADD R17, R7, 0x1, R15 ;  /* 0x0000000107112824 */ /* 0x000fe400078e020f */
[----:B-1----:R-:W-:-:S04]  /*0900*/  @!P2 IMAD.WIDE.U32 R4, R2, R9, R4 ;  /* 0x000000090204a225 */ /* 0x002fc800078e0004 */
[----:B------:R-:W-:Y:S02]  /*0910*/  @!P2 IMAD.MOV.U32 R10, RZ, RZ, R4 ;  /* 0x000000ffff0aa224 */ /* 0x000fe400078e0004 */
[----:B------:R-:W-:-:S03]  /*0920*/  @!P2 IMAD.MOV.U32 R17, RZ, RZ, R5 ;  /* 0x000000ffff11a224 */ /* 0x000fc600078e0005 */
[----:B------:R0:W-:Y:S04]  /*0930*/  STL [R1+0x11c], R10 ;  /* 0x00011c0a01007387 */ /* 0x0001e80000100800 */
[----:B------:R0:W-:Y:S01]  /*0940*/  STL [R1+0x118], R17 ;  /* 0x0001181101007387 */ /* 0x0001e20000100800 */
[----:B------:R-:W-:Y:S05]  /*0950*/  @!P4 BRA `(.L_x_5) ;  /* 0x00000000000cc947 */ /* 0x000fea0003800000 */
[----:B------:R-:W-:Y:S01]  /*0960*/  UCGABAR_WAIT ;  /* 0x0000000000007dc7 */ /* 0x000fe20008000000 */
[----:B------:R-:W-:Y:S01]  /*0970*/  CCTL.IVALL ;  /* 0x00000000ff00798f */ /* 0x000fe20002000000 */
[----:B------:R-:W-:Y:S05]  /*0980*/  BRA `(.L_x_6) ;  /* 0x0000000000047947 */ /* 0x000fea0003800000 */
.L_x_5:
[----:B------:R-:W-:Y:S06]  /*0990*/  BAR.SYNC.DEFER_BLOCKING 0x0 ;  /* 0x0000000000007b1d */ /* 0x000fec0000010000 */
.L_x_6:
[----:B------:R-:W-:Y:S05]  /*09a0*/  @!P1 BRA `(.L_x_7) ;  /* 0x0000014c008c9947 */ /* 0x000fea0003800000 */
[----:B------:R-:W-:-:S06]  /*09b0*/  UISETP.GT.U32.AND UP0, UPT, UR11, 0x1, UPT ;  /* 0x000000010b00788c */ /* 0x000fcc000bf04070 */
[----:B------:R-:W-:-:S13]  /*09c0*/  PLOP3.LUT P0, PT, PT, PT, UP0, 0x80, 0x0 ;  /* 0x000000000000781c */ /* 0x000fda0003f0f008 */
[----:B------:R-:W-:Y:S05]  /*09d0*/  @P0 EXIT ;  /* 0x000000000000094d */ /* 0x000fea0003800000 */
[----:B------:R-:W-:Y:S01]  /*09e0*/  IMAD.MOV.U32 R6, RZ, RZ, -0x1 ;  /* 0xffffffffff067424 */ /* 0x000fe200078e00ff */
[----:B------:R-:W-:Y:S01]  /*09f0*/  ULDC.64 UR4, c[0x0][0x650] ;  /* 0x0001940000047ab9 */ /* 0x000fe20000000a00 */
[----:B------:R-:W-:Y:S01]  /*0a00*/  IMAD.MOV.U32 R5, RZ, RZ, -0x1 ;  /* 0xffffffffff057424 */ /* 0x000fe200078e00ff */
[----:B------:R-:W-:Y:S01]  /*0a10*/  ISETP.GE.U32.AND P0, PT, R10, UR4, PT ;  /* 0x000000040a007c0c */ /* 0x000fe2000bf06070 */
[----:B------:R-:W-:Y:S01]  /*0a20*/  UMOV UR18, 0xffffffff ;  /* 0xffffffff00127882 */ /* 0x000fe20000000000 */
[----:B------:R1:W-:Y:S01]  /*0a30*/  STL [R1+0x124], R6 ;  /* 0x0001240601007387 */ /* 0x0003e20000100800 */
[----:B------:R-:W-:Y:S02]  /*0a40*/  PRMT R4, RZ, 0x7610, R4 ;  /* 0x00007610ff047816 */ /* 0x000fe40000000004 */
[----:B------:R-:W-:Y:S01]  /*0a50*/  ISETP.GE.U32.AND.EX P0, PT, R17, UR5, PT, P0 ;  /* 0x0000000511007c0c */ /* 0x000fe2000bf06100 */
[----:B------:R1:W-:-:S12]  /*0a60*/  STL [R1+0x120], R5 ;  /* 0x0001200501007387 */ /* 0x0003d80000100800 */
[----:B-1----:R-:W-:Y:S05]  /*0a70*/  @P0 BRA `(.L_x_8) ;  /* 0x00000004003c0947 */ /* 0x002fea0003800000 */
[----:B------:R-:W-:Y:S01]  /*0a80*/  ULDC.64 UR14, c[0x0][0x628] ;  /* 0x00018a00000e7ab9 */ /* 0x000fe20000000a00 */
[----:B------:R-:W1:Y:S01]  /*0a90*/  LDC.64 R8, c[0x0][0x620] ;  /* 0x00018800ff087b82 */ /* 0x000e620000000a00 */
[----:B------:R-:W-:Y:S01]  /*0aa0*/  ISETP.NE.U32.AND P0, PT, RZ, UR14, PT ;  /* 0x0000000eff007c0c */ /* 0x000fe2000bf05070 */
[----:B------:R-:W-:Y:S01]  /*0ab0*/  ULDC UR13, c[0x0][0x630] ;  /* 0x00018c00000d7ab9 */ /* 0x000fe20000000800 */
[----:B------:R-:W-:Y:S02]  /*0ac0*/  R2UR UR4, R10 ;  /* 0x000000000a0472ca */ /* 0x000fe400000e0000 */
[----:B------:R-:W-:Y:S02]  /*0ad0*/  ISETP.NE.AND.EX P0, PT, RZ, UR15, PT, P0 ;  /* 0x0000000fff007c0c */ /* 0x000fe4000bf05300 */
[----:B------:R-:W-:-:S11]  /*0ae0*/  R2UR UR5, R17 ;  /* 0x00000000110572ca */ /* 0x000fd600000e0000 */
[----:B------:R-:W-:Y:S05]  /*0af0*/  @!P0 BRA `(.L_x_9) ;  /* 0x0000000000308947 */ /* 0x000fea0003800000 */
[----:B------:R-:W-:Y:S01]  /*0b00*/  R2UR UR4, R10 ;  /* 0x000000000a0472ca */ /* 0x000fe200000e0000 */
[----:B------:R-:W-:Y:S01]  /*0b10*/  ULDC UR6, c[0x0][0x634] ;  /* 0x00018d0000067ab9 */ /* 0x000fe20000000800 */
[----:B------:R-:W-:-:S11]  /*0b20*/  R2UR UR12, R17 ;  /* 0x00000000110c72ca */ /* 0x000fd600000e0000 */
[----:B------:R-:W-:-:S04]  /*0b30*/  UIADD3 UR6, UP0, UR4, UR6, URZ ;  /* 0x0000000604067290 */ /* 0x000fc8000ff1e03f */
[----:B------:R-:W-:-:S04]  /*0b40*/  UIADD3.X UR12, URZ, UR12, URZ, UP0, !UPT ;  /* 0x0000000c3f0c7290 */ /* 0x000fc800087fe43f */
[----:B------:R-:W-:-:S04]  /*0b50*/  UIMAD.WIDE.U32 UR4, UR12, UR14, URZ ;  /* 0x0000000e0c0472a5 */ /* 0x000fc8000f8e003f */
[----:B------:R-:W-:Y:S02]  /*0b60*/  UIMAD.WIDE.U32 UR8, UP0, UR6, UR15, UR4 ;  /* 0x0000000f060872a5 */ /* 0x000fe4000f800004 */
[----:B------:R-:W-:Y:S02]  /*0b70*/  UIMAD.WIDE.U32 UR4, UR6, UR14, URZ ;  /* 0x0000000e060472a5 */ /* 0x000fe4000f8e003f */
[----:B------:R-:W-:Y:S02]  /*0b80*/  UIADD3.X UR11, URZ, URZ, URZ, UP0, !UPT ;  /* 0x0000003f3f0b7290 */ /* 0x000fe400087fe43f */
[----:B------:R-:W-:Y:S01]  /*0b90*/  UIADD3 URZ, UP0, UR5, UR8, URZ ;  /* 0x00000008053f7290 */ /* 0x000fe2000ff1e03f */
[----:B------:R-:W-:-:S03]  /*0ba0*/  UMOV UR10, UR9 ;  /* 0x00000009000a7c82 */ /* 0x000fc60008000000 */
[----:B------:R-:W-:-:S12]  /*0bb0*/  UIMAD.WIDE.U32.X UR4, UR12, UR15, UR10, UP0 ;  /* 0x0000000f0c0472a5 */ /* 0x000fd800080e040a */
.L_x_9:
[----:B------:R-:W-:Y:S01]  /*0bc0*/  USHF.R.U64 UR18, UR4, UR13, UR5 ;  /* 0x0000000d04127299 */ /* 0x000fe20008001205 */
[----:B------:R-:W2:Y:S01]  /*0bd0*/  LDC.64 R22, c[0x0][0x640] ;  /* 0x00019000ff167b82 */ /* 0x000ea20000000a00 */
[----:B------:R-:W-:Y:S01]  /*0be0*/  USHF.R.U32.HI UR4, URZ, UR13, UR5 ;  /* 0x0000000d3f047299 */ /* 0x000fe20008011605 */
[----:B------:R-:W-:-:S03]  /*0bf0*/  IMAD.MOV.U32 R4, RZ, RZ, R10 ;  /* 0x000000ffff047224 */ /* 0x000fc600078e000a */
[----:B------:R-:W-:-:S03]  /*0c00*/  IADD3 R3, P0, RZ, -UR18, RZ ;  /* 0x80000012ff037c10 */ /* 0x000fc6000ff1e0ff */
[----:B------:R-:W0:Y:S02]  /*0c10*/  LDC R14, c[0x0][0x618] ;  /* 0x00018600ff0e7b82 */ /* 0x000e240000000800 */
[----:B------:R-:W-:-:S04]  /*0c20*/  IMAD.X R5, RZ, RZ, ~UR4, P0 ;  /* 0x80000004ff057e24 */ /* 0x000fc800080e06ff */
[-C--:B-1----:R-:W-:Y:S02]  /*0c30*/  IMAD R6, R5, R8.reuse, RZ ;  /* 0x0000000805067224 */ /* 0x082fe400078e02ff */
[----:B------:R-:W1:Y:S01]  /*0c40*/  LDC R16, c[0x0][0x608] ;  /* 0x00018200ff107b82 */ /* 0x000e620000000800 */
[----:B------:R-:W-:Y:S02]  /*0c50*/  IMAD.MOV.U32 R5, RZ, RZ, R17 ;  /* 0x000000ffff057224 */ /* 0x000fe400078e0011 */
[----:B------:R-:W-:-:S05]  /*0c60*/  IMAD.WIDE.U32 R4, R3, R8, R4 ;  /* 0x0000000803047225 */ /* 0x000fca00078e0004 */
[----:B------:R-:W3:Y:S01]  /*0c70*/  LDC R20, c[0x0][0x658] ;  /* 0x00019600ff147b82 */ /* 0x000ee20000000800 */
[----:B------:R-:W-:Y:S01]  /*0c80*/  IMAD R3, R3, R9, R6 ;  /* 0x0000000903037224 */ /* 0x000fe200078e0206 */
[----:B--2---:R-:W-:-:S03]  /*0c90*/  ISETP.NE.U32.AND P0, PT, R22, RZ, PT ;  /* 0x000000ff1600720c */ /* 0x004fc60003f05070 */
[----:B------:R-:W-:Y:S01]  /*0ca0*/  IMAD.IADD R3, R5, 0x1, R3 ;  /* 0x0000000105037824 */ /* 0x000fe200078e0203 */
[----:B------:R-:W-:Y:S01]  /*0cb0*/  ISETP.NE.AND.EX P0, PT, R23, RZ, PT, P0 ;  /* 0x000000ff1700720c */ /* 0x000fe20003f05300 */
[----:B------:R-:W-:Y:S01]  /*0cc0*/  IMAD.MOV.U32 R5, RZ, RZ, -0x1 ;  /* 0xffffffffff057424 */ /* 0x000fe200078e00ff */
[----:B------:R-:W2:Y:S02]  /*0cd0*/  LDC R18, c[0x0][0x600] ;  /* 0x00018000ff127b82 */ /* 0x000ea40000000800 */
[-CC-:B0-----:R-:W-:Y:S02]  /*0ce0*/  SHF.R.U64 R10, R4, R14.reuse, R3.reuse ;  /* 0x0000000e040a7219 */ /* 0x181fe40000001203 */
[----:B------:R-:W-:Y:S01]  /*0cf0*/  SHF.R.U32.HI R3, RZ, R14, R3 ;  /* 0x0000000eff037219 */ /* 0x000fe20000011603 */
[----:B------:R-:W-:Y:S02]  /*0d00*/  IMAD R14, R13, R12, R2 ;  /* 0x0000000c0d0e7224 */ /* 0x000fe400078e0202 */
[----:B------:R-:W-:Y:S01]  /*0d10*/  IMAD.MOV.U32 R13, RZ, RZ, 0x1 ;  /* 0x00000001ff0d7424 */ /* 0x000fe200078e00ff */
[----:B------:R-:W0:Y:S01]  /*0d20*/  LDC R15, c[0x0][0x648] ;  /* 0x00019200ff0f7b82 */ /* 0x000e220000000800 */
[----:B-1----:R-:W-:-:S02]  /*0d30*/  SHF.R.U64 R21, R10, R16, R3 ;  /* 0x000000100a157219 */ /* 0x002fc40000001203 */
[----:B------:R-:W-:-:S05]  /*0d40*/  SHF.R.U32.HI R3, RZ, R16, R3 ;  /* 0x00000010ff037219 */ /* 0x000fca0000011603 */
[----:B------:R-:W1:Y:S01]  /*0d50*/  LDC R17, c[0x0][0x638] ;  /* 0x00018e00ff117b82 */ /* 0x000e620000000800 */
[-C--:B---3--:R-:W-:Y:S02]  /*0d60*/  SHF.L.U32 R2, R5, R20.reuse, RZ ;  /* 0x0000001405027219 */ /* 0x088fe400000006ff */
[--C-:B------:R-:W-:Y:S02]  /*0d70*/  SHF.R.U64 R12, R21, R20, R3.reuse ;  /* 0x00000014150c7219 */ /* 0x100fe40000001203 */
[----:B------:R-:W-:Y:S02]  /*0d80*/  LOP3.LUT R8, RZ, R2, RZ, 0x33, !PT ;  /* 0x00000002ff087212 */ /* 0x000fe400078e33ff */
[----:B------:R-:W-:Y:S01]  /*0d90*/  SHF.R.U32.HI R3, RZ, R20, R3 ;  /* 0x00000014ff037219 */ /* 0x000fe20000011603 */
[----:B------:R-:W3:Y:S01]  /*0da0*/  LDC R19, c[0x0][0x610] ;  /* 0x00018400ff137b82 */ /* 0x000ee20000000800 */
[----:B------:R-:W-:Y:S01]  /*0db0*/  IMAD.MOV.U32 R2, RZ, RZ, R12 ;  /* 0x000000ffff027224 */ /* 0x000fe200078e000c */
[----:B------:R-:W-:Y:S06]  /*0dc0*/  @!P0 BRA `(.L_x_10) ;  /* 0x0000000000288947 */ /* 0x000fec0003800000 */
[----:B------:R-:W4:Y:S02]  /*0dd0*/  LDC R7, c[0x0][0x64c] ;  /* 0x00019300ff077b82 */ /* 0x000f240000000800 */
[----:B----4-:R-:W-:-:S05]  /*0de0*/  IADD3 R7, P0, R12, R7, RZ ;  /* 0x000000070c077210 */ /* 0x010fca0007f1e0ff */
[----:B------:R-:W-:-:S04]  /*0df0*/  IMAD.X R9, RZ, RZ, R3, P0 ;  /* 0x000000ffff097224 */ /* 0x000fc800000e0603 */
[----:B------:R-:W-:-:S04]  /*0e00*/  IMAD.WIDE.U32 R2, R9, R22, RZ ;  /* 0x0000001609027225 */ /* 0x000fc800078e00ff */
[----:B------:R-:W-:-:S04]  /*0e10*/  IMAD.WIDE.U32 R4, P0, R7, R23, R2 ;  /* 0x0000001707047225 */ /* 0x000fc80007800002 */
[----:B------:R-:W-:-:S04]  /*0e20*/  IMAD.WIDE.U32 R2, R7, R22, RZ ;  /* 0x0000001607027225 */ /* 0x000fc800078e00ff */
[----:B------:R-:W-:Y:S01]  /*0e30*/  IMAD.X R7, RZ, RZ, RZ, P0 ;  /* 0x000000ffff077224 */ /* 0x000fe200000e06ff */
[----:B------:R-:W-:Y:S01]  /*0e40*/  IADD3 RZ, P0, R3, R4, RZ ;  /* 0x0000000403ff7210 */ /* 0x000fe20007f1e0ff */
[----:B------:R-:W-:-:S04]  /*0e50*/  IMAD.MOV.U32 R6, RZ, RZ, R5 ;  /* 0x000000ffff067224 */ /* 0x000fc800078e0005 */
[----:B------:R-:W-:-:S08]  /*0e60*/  IMAD.WIDE.U32.X R2, R9, R23, R6, P0 ;  /* 0x0000001709027225 */ /* 0x000fd000000e0406 */
.L_x_10:
[----:B0-----:R-:W-:Y:S01]  /*0e70*/  SHF.R.U64 R4, R2, R15, R3 ;  /* 0x0000000f02047219 */ /* 0x001fe20000001203 */
[----:B--2---:R-:W-:Y:S01]  /*0e80*/  VIADD R5, R18, 0xffffffff ;  /* 0xffffffff12057836 */ /* 0x004fe20000000000 */
[----:B------:R-:W-:Y:S02]  /*0e90*/  SHF.L.U32 R3, R13, R20, RZ ;  /* 0x000000140d037219 */ /* 0x000fe400000006ff */
[----:B------:R-:W-:Y:S01]  /*0ea0*/  LOP3.LUT R8, R21, R8, RZ, 0xc0, !PT ;  /* 0x0000000815087212 */ /* 0x000fe200078ec0ff */
[----:B------:R-:W-:Y:S01]  /*0eb0*/  IMAD.MOV R6, RZ, RZ, -R4 ;  /* 0x000000ffff067224 */ /* 0x000fe200078e0a04 */
[----:B------:R-:W-:Y:S02]  /*0ec0*/  SEL R2, R11, R14, !P2 ;  /* 0x0000000e0b027207 */ /* 0x000fe40005000000 */
[----:B------:R-:W-:Y:S01]  /*0ed0*/  LOP3.LUT R5, R10, R5, RZ, 0xc0, !PT ;  /* 0x000000050a057212 */ /* 0x000fe200078ec0ff */
[----:B------:R-:W-:Y:S02]  /*0ee0*/  IMAD R7, R3, R4, R8 ;  /* 0x0000000403077224 */ /* 0x000fe400078e0208 */
[----:B-1----:R-:W-:-:S02]  /*0ef0*/  IMAD R3, R6, R17, R12 ;  /* 0x0000001106037224 */ /* 0x002fc400078e020c */
[----:B---3--:R-:W-:Y:S02]  /*0f00*/  IMAD R2, R7, R19, R2 ;  /* 0x0000001307027224 */ /* 0x008fe400078e0202 */
[----:B------:R-:W-:Y:S02]  /*0f10*/  IMAD R3, R3, R18, R5 ;  /* 0x0000001203037224 */ /* 0x000fe400078e0205 */
[----:B------:R-:W-:-:S03]  /*0f20*/  IMAD.MOV.U32 R4, RZ, RZ, 0x1 ;  /* 0x00000001ff047424 */ /* 0x000fc600078e00ff */
[----:B------:R-:W-:Y:S02]  /*0f30*/  SEL R5, R3, R2, !P2 ;  /* 0x0000000203057207 */ /* 0x000fe40005000000 */
[----:B------:R-:W-:-:S03]  /*0f40*/  SEL R2, R2, R3, !P2 ;  /* 0x0000000302027207 */ /* 0x000fc60005000000 */
[----:B------:R1:W-:Y:S04]  /*0f50*/  STL [R1+0x120], R5 ;  /* 0x0001200501007387 */ /* 0x0003e80000100800 */
[----:B------:R1:W-:Y:S02]  /*0f60*/  STL [R1+0x124], R2 ;  /* 0x0001240201007387 */ /* 0x0003e40000100800 */
.L_x_8:
[----:B------:R-:W-:-:S08]  /*0f70*/  NOP ;  /* 0x0000000000007918 */ /* 0x000fd00000000000 */
[----:B------:R-:W2:Y:S02]  /*0f80*/  USETMAXREG.TRY_ALLOC.CTAPOOL UP0, 0xe8 ;  /* 0x000000e8000079c8 */ /* 0x000ea40008000600 */
[----:B--2---:R-:W-:-:S13]  /*0f90*/  PLOP3.LUT P0, PT, PT, PT, UP0, 0x80, 0x0 ;  /* 0x000000000000781c */ /* 0x004fda0003f0f008 */
[----:B------:R-:W-:Y:S05]  /*0fa0*/  @!P0 BRA `(.L_x_8) ;  /* 0xfffffffc00f08947 */ /* 0x000fea000383ffff */
[----:B------:R-:W-:Y:S01]  /*0fb0*/  ULDC.64 UR4, c[0x0][0x598] ;  /* 0x0001660000047ab9 */ /* 0x000fe20000000a00 */
[----:B------:R-:W-:Y:S01]  /*0fc0*/  ULDC.64 UR24, c[0x0][0x208] ;  /* 0x0000820000187ab9 */ /* 0x000fe20000000a00 */
[----:B------:R-:W-:-:S04]  /*0fd0*/  ISETP.NE.U32.AND P0, PT, RZ, UR4, PT ;  /* 0x00000004ff007c0c */ /* 0x000fc8000bf05070 */
[----:B------:R-:W-:-:S13]  /*0fe0*/  ISETP.NE.AND.EX P0, PT, RZ, UR5, PT, P0 ;  /* 0x00000005ff007c0c */ /* 0x000fda000bf05300 */
[----:B------:R-:W-:Y:S05]  /*0ff0*/  @!P0 BRA `(.L_x_11) ;  /* 0x0000000000208947 */ /* 0x000fea0003800000 */
[----:B-1----:R-:W1:Y:S02]  /*1000*/  LDC.64 R2, c[0x0][0x598] ;  /* 0x00016600ff027b82 */ /* 0x002e640000000a00 */
[----:B-1----:R-:W2:Y:S02]  /*1010*/  LDG.E.64 R2, desc[UR24][R2.64] ;  /* 0x0000001802027981 */ /* 0x002ea4000c1e1b00 */
[----:B--2---:R-:W-:-:S04]  /*1020*/  ISETP.NE.U32.AND P0, PT, R2, RZ, PT ;  /* 0x000000ff0200720c */ /* 0x004fc80003f05070 */
[----:B------:R-:W-:-:S13]  /*1030*/  ISETP.NE.AND.EX P0, PT, R3, RZ, PT, P0 ;  /* 0x000000ff0300720c */ /* 0x000fda0003f05300 */
[----:B------:R-:W-:Y:S05]  /*1040*/  @!P0 BRA `(.L_x_11) ;  /* 0x00000000000c8947 */ /* 0x000fea0003800000 */
[----:B------:R-:W2:Y:S02]  /*1050*/  LD.E R2, desc[UR24][R2.64] ;  /* 0x0000001802027980 */ /* 0x000ea4000c101900 */
[----:B--2---:R-:W-:Y:S01]  /*1060*/  R2UR UR17, R2 ;  /* 0x00000000021172ca */ /* 0x004fe200000e0000 */
[----:B------:R-:W-:-:S14]  /*1070*/  BRA `(.L_x_12) ;  /* 0x0000000000247947 */ /* 0x000fdc0003800000 */
.L_x_11:
[----:B------:R-:W-:Y:S02]  /*1080*/  ULDC.64 UR4, c[0x0][0x588] ;  /* 0x0001620000047ab9 */ /* 0x000fe40000000a00 */
[----:B------:R-:W-:-:S04]  /*1090*/  ISETP.NE.U32.AND P0, PT, RZ, UR4, PT ;  /* 0x00000004ff007c0c */ /* 0x000fc8000bf05070 */
[----:B------:R-:W-:-:S13]  /*10a0*/  ISETP.NE.AND.EX P0, PT, RZ, UR5, PT, P0 ;  /* 0x00000005ff007c0c */ /* 0x000fda000bf05300 */
[----:B------:R-:W-:Y:S05]  /*10b0*/  @!P0 BRA `(.L_x_13) ;  /* 0x0000000000108947 */ /* 0x000fea0003800000 */
[----:B-1----:R-:W1:Y:S02]  /*10c0*/  LDC.64 R2, c[0x0][0x588] ;  /* 0x00016200ff027b82 */ /* 0x002e640000000a00 */
[----:B-1----:R-:W2:Y:S02]  /*10d0*/  LDG.E R2, desc[UR24][R2.64] ;  /* 0x0000001802027981 */ /* 0x002ea4000c1e1900 */
[----:B--2---:R-:W-:Y:S01]  /*10e0*/  R2UR UR17, R2 ;  /* 0x00000000021172ca */ /* 0x004fe200000e0000 */
[----:B------:R-:W-:-:S14]  /*10f0*/  BRA `(.L_x_12) ;  /* 0x0000000000047947 */ /* 0x000fdc0003800000 */
.L_x_13:
[----:B------:R-:W-:-:S05]  /*1100*/  ULDC UR17, c[0x0][0x580] ;  /* 0x0001600000117ab9 */ /* 0x000fca0000000800 */
.L_x_12:
[----:B------:R-:W-:Y:S02]  /*1110*/  ULDC.64 UR4, c[0x0][0x5a0] ;  /* 0x0001680000047ab9 */ /* 0x000fe40000000a00 */
        /* <DEDUP_REMOVED lines=11> */
.L_x_14:
        /* <DEDUP_REMOVED lines=8> */
.L_x_16:
[----:B------:R-:W-:-:S05]  /*1250*/  ULDC UR8, c[0x0][0x584] ;  /* 0x0001610000087ab9 */ /* 0x000fca0000000800 */
.L_x_15:
[----:B------:R-:W-:-:S13]  /*1260*/  LOP3.LUT P0, RZ, R4, 0xff, RZ, 0xc0, !PT ;  /* 0x000000ff04ff7812 */ /* 0x000fda000780c0ff */
[----:B------:R-:W-:Y:S05]  /*1270*/  @!P0 EXIT ;  /* 0x000000000000894d */ /* 0x000fea0003800000 */
[----:B-1----:R-:W1:Y:S01]  /*1280*/  LDC.64 R2, c[0x0][0x5c8] ;  /* 0x00017200ff027b82 */ /* 0x002e620000000a00 */
[----:B------:R-:W-:Y:S01]  /*1290*/  ULDC UR4, c[0x0][0x28c] ;  /* 0x0000a30000047ab9 */ /* 0x000fe20000000800 */
[----:B------:R-:W-:Y:S02]  /*12a0*/  ULOP3.LUT UR9, UR7, 0x1, URZ, 0xfc, !UPT ;  /* 0x0000000107097892 */ /* 0x000fe4000f8efc3f */
[----:B------:R-:W-:-:S04]  /*12b0*/  UIADD3 UR4, UR4, 0x7f, URZ ;  /* 0x0000007f04047890 */ /* 0x000fc8000fffe03f */
[----:B------:R-:W-:-:S04]  /*12c0*/  USHF.R.S32.HI UR5, URZ, 0x1f, UR4 ;  /* 0x0000001f3f057899 */ /* 0x000fc80008011404 */
[----:B------:R-:W-:-:S03]  /*12d0*/  ULEA.HI UR5, UR5, UR4, URZ, 0x7 ;  /* 0x0000000405057291 */ /* 0x000fc6000f8f383f */
[----:B------:R-:W-:Y:S01]  /*12e0*/  UMOV UR4, URZ ;  /* 0x0000003f00047c82 */ /* 0x000fe20008000000 */
[----:B------:R-:W-:-:S03]  /*12f0*/  USHF.R.S32.HI UR10, URZ, 0x7, UR5 ;  /* 0x000000073f0a7899 */ /* 0x000fc60008011405 */
[----:B------:R-:W-:Y:S01]  /*1300*/  UMOV UR5, URZ ;  /* 0x0000003f00057c82 */ /* 0x000fe20008000000 */
[C-C-:B-1----:R-:W-:Y:S01]  /*1310*/  SHF.L.U64.HI R7, R2.reuse, 0x7, R3.reuse ;  /* 0x0000000702077819 */ /* 0x142fe20000010203 */
[C---:B------:R-:W-:Y:S01]  /*1320*/  IMAD.SHL.U32 R4, R2.reuse, 0x80, RZ ;  /* 0x0000008002047824 */ /* 0x040fe200078e00ff */
[C-C-:B------:R-:W-:Y:S02]  /*1330*/  SHF.L.U64.HI R6, R2.reuse, 0x3, R3.reuse ;  /* 0x0000000302067819 */ /* 0x140fe40000010203 */
[C---:B------:R-:W-:Y:S01]  /*1340*/  SHF.L.U64.HI R5, R2.reuse, 0x8, R3 ;  /* 0x0000000802057819 */ /* 0x040fe20000010203 */
[C---:B------:R-:W-:Y:S02]  /*1350*/  IMAD.SHL.U32 R3, R2.reuse, 0x8, RZ ;  /* 0x0000000802037824 */ /* 0x040fe400078e00ff */
[----:B------:R-:W-:-:S07]  /*1360*/  IMAD.SHL.U32 R2, R2, 0x100, RZ ;  /* 0x0000010002027824 */ /* 0x000fce00078e00ff */
.L_x_45:
[----:B01----:R-:W1:Y:S01]  /*1370*/  S2R R8, SR_TID.X ;  /* 0x0000000000087919 */ /* 0x003e620000002100 */
[----:B------:R-:W2:Y:S01]  /*1380*/  S2UR UR14, SR_CgaCtaId ;  /* 0x00000000000e79c3 */ /* 0x000ea20000008800 */
[----:B------:R-:W-:Y:S01]  /*1390*/  UMOV UR13, 0x400 ;  /* 0x00000400000d7882 */ /* 0x000fe20000000000 */
[----:B------:R-:W-:Y:S01]  /*13a0*/  UMOV UR6, URZ ;  /* 0x0000003f00067c82 */ /* 0x000fe20008000000 */
[----:B------:R-:W-:Y:S01]  /*13b0*/  STL [R1+0x10c], RZ ;  /* 0x00010cff01007387 */ /* 0x000fe20000100800 */
[----:B------:R-:W-:Y:S01]  /*13c0*/  UMOV UR19, URZ ;  /* 0x0000003f00137c82 */ /* 0x000fe20008000000 */
[----:B------:R-:W-:Y:S01]  /*13d0*/  UMOV UR20, URZ ;  /* 0x0000003f00147c82 */ /* 0x000fe20008000000 */
[----:B------:R-:W-:Y:S01]  /*13e0*/  UMOV UR15, UR5 ;  /* 0x00000005000f7c82 */ /* 0x000fe20008000000 */
[----:B------:R-:W-:Y:S01]  /*13f0*/  STL [R1+0x108], RZ ;  /* 0x000108ff01007387 */ /* 0x000fe20000100800 */
[----:B------:R-:W3:Y:S01]  /*1400*/  LDC R9, c[0x0][0x28c] ;  /* 0x0000a300ff097b82 */ /* 0x000ee20000000800 */
[----:B0-----:R-:W-:-:S02]  /*1410*/  CS2R R10, SRZ ;  /* 0x00000000000a7805 */ /* 0x001fc4000001ff00 */
[----:B-----5:R-:W-:Y:S01]  /*1420*/  CS2R R12, SRZ ;  /* 0x00000000000c7805 */ /* 0x020fe2000001ff00 */
[----:B------:R-:W-:Y:S01]  /*1430*/  STL [R1+0x104], RZ ;  /* 0x000104ff01007387 */ /* 0x000fe20000100800 */
[----:B------:R-:W-:Y:S02]  /*1440*/  CS2R R14, SRZ ;  /* 0x00000000000e7805 */ /* 0x000fe4000001ff00 */
[----:B------:R-:W-:Y:S02]  /*1450*/  CS2R R16, SRZ ;  /* 0x0000000000107805 */ /* 0x000fe4000001ff00 */
[----:B------:R-:W-:Y:S01]  /*1460*/  CS2R R18, SRZ ;  /* 0x0000000000127805 */ /* 0x000fe2000001ff00 */
[----:B------:R-:W-:Y:S01]  /*1470*/  STL [R1+0x100], RZ ;  /* 0x000100ff01007387 */ /* 0x000fe20000100800 */
[----:B------:R-:W-:Y:S02]  /*1480*/  CS2R R20, SRZ ;  /* 0x0000000000147805 */ /* 0x000fe4000001ff00 */
[----:B------:R-:W-:-:S02]  /*1490*/  CS2R R22, SRZ ;  /* 0x0000000000167805 */ /* 0x000fc4000001ff00 */
[----:B------:R-:W-:Y:S01]  /*14a0*/  CS2R R168, SRZ ;  /* 0x0000000000a87805 */ /* 0x000fe2000001ff00 */
[----:B------:R-:W-:Y:S01]  /*14b0*/  STL [R1+0xfc], RZ ;  /* 0x0000fcff01007387 */ /* 0x000fe20000100800 */
[----:B------:R-:W-:Y:S02]  /*14c0*/  CS2R R170, SRZ ;  /* 0x0000000000aa7805 */ /* 0x000fe4000001ff00 */
[----:B------:R-:W-:Y:S02]  /*14d0*/  CS2R R172, SRZ ;  /* 0x0000000000ac7805 */ /* 0x000fe4000001ff00 */
[----:B------:R-:W-:Y:S01]  /*14e0*/  CS2R R174, SRZ ;  /* 0x0000000000ae7805 */ /* 0x000fe2000001ff00 */
[----:B------:R-:W-:Y:S01]  /*14f0*/  STL [R1+0xf8], RZ ;  /* 0x0000f8ff01007387 */ /* 0x000fe20000100800 */
[----:B--2---:R-:W-:Y:S01]  /*1500*/  ULEA UR13, UR14, UR13, 0x18 ;  /* 0x0000000d0e0d7291 */ /* 0x004fe2000f8ec03f */
[----:B------:R-:W-:Y:S02]  /*1510*/  CS2R R176, SRZ ;  /* 0x0000000000b07805 */ /* 0x000fe4000001ff00 */
[----:B------:R-:W-:Y:S01]  /*1520*/  CS2R R178, SRZ ;  /* 0x0000000000b27805 */ /* 0x000fe2000001ff00 */
[----:B------:R-:W-:Y:S01]  /*1530*/  STL [R1+0xf4], RZ ;  /* 0x0000f4ff01007387 */ /* 0x000fe20000100800 */
[----:B------:R-:W-:-:S02]  /*1540*/  CS2R R180, SRZ ;  /* 0x0000000000b47805 */ /* 0x000fc4000001ff00 */
[----:B------:R-:W-:Y:S02]  /*1550*/  CS2R R182, SRZ ;  /* 0x0000000000b67805 */ /* 0x000fe4000001ff00 */
[----:B------:R-:W-:Y:S01]  /*1560*/  CS2R R184, SRZ ;  /* 0x0000000000b87805 */ /* 0x000fe2000001ff00 */
[----:B------:R-:W-:Y:S01]  /*1570*/  STL [R1+0xf0], RZ ;  /* 0x0000f0ff01007387 */ /* 0x000fe20000100800 */
[----:B-1----:R-:W-:Y:S02]  /*1580*/  LOP3.LUT R8, R8, 0x80, RZ, 0xc0, !PT ;  /* 0x0000008008087812 */ /* 0x002fe400078ec0ff */
[----:B------:R-:W-:Y:S02]  /*1590*/  CS2R R186, SRZ ;  /* 0x0000000000ba7805 */ /* 0x000fe4000001ff00 */
[----:B---3--:R-:W-:Y:S01]  /*15a0*/  ISETP.GE.AND P0, PT, R9, 0x1, PT ;  /* 0x000000010900780c */ /* 0x008fe20003f06270 */
[----:B------:R-:W-:Y:S01]  /*15b0*/  STL [R1+0xec], RZ ;  /* 0x0000ecff01007387 */ /* 0x000fe20000100800 */
[----:B------:R-:W-:-:S02]  /*15c0*/  SHF.R.U32.HI R8, RZ, 0x7, R8 ;  /* 0x00000007ff087819 */ /* 0x000fc40000011608 */
[----:B------:R-:W-:Y:S02]  /*15d0*/  CS2R R188, SRZ ;  /* 0x0000000000bc7805 */ /* 0x000fe4000001ff00 */
[----:B------:R-:W-:Y:S01]  /*15e0*/  CS2R R190, SRZ ;  /* 0x0000000000be7805 */ /* 0x000fe2000001ff00 */
[----:B------:R-:W-:Y:S01]  /*15f0*/  STL [R1+0xe8], RZ ;  /* 0x0000e8ff01007387 */ /* 0x000fe20000100800 */
[----:B------:R-:W-:Y:S02]  /*1600*/  CS2R R192, SRZ ;  /* 0x0000000000c07805 */ /* 0x000fe4000001ff00 */
[----:B------:R-:W-:Y:S02]  /*1610*/  CS2R R194, SRZ ;  /* 0x0000000000c27805 */ /* 0x000fe4000001ff00 */
[----:B------:R-:W-:Y:S01]  /*1620*/  CS2R R196, SRZ ;  /* 0x0000000000c47805 */ /* 0x000fe2000001ff00 */
[----:B------:R-:W-:Y:S01]  /*1630*/  STL [R1+0xe4], RZ ;  /* 0x0000e4ff01007387 */ /* 0x000fe20000100800 */
[----:B------:R-:W-:-:S02]  /*1640*/  CS2R R198, SRZ ;  /* 0x0000000000c67805 */ /* 0x000fc4000001ff00 */
        /* <DEDUP_REMOVED lines=19> */
[----:B------:R-:W-:Y:S01]  /*1780*/  IMAD.U32 R228, RZ, RZ, UR4 ;  /* 0x00000004ffe47e24 */ /* 0x000fe2000f8e00ff */
        /* <DEDUP_REMOVED lines=30> */
[----:B------:R-:W0:Y:S01]  /*1970*/  SHFL.IDX PT, R8, R8, RZ, 0x1f ;  /* 0x00001fff08087589 */ /* 0x000e2200000e0000 */
[----:B------:R-:W-:Y:S02]  /*1980*/  CS2R R166, SRZ ;  /* 0x0000000000a67805 */ /* 0x000fe4000001ff00 */
[----:B------:R-:W-:Y:S02]  /*1990*/  CS2R R72, SRZ ;  /* 0x0000000000487805 */ /* 0x000fe4000001ff00 */
[----:B------:R-:W-:Y:S01]  /*19a0*/  CS2R R74, SRZ ;  /* 0x00000000004a7805 */ /* 0x000fe2000001ff00 */
[----:B------:R1:W-:Y:S01]  /*19b0*/  STL [R1+0xb0], RZ ;  /* 0x0000b0ff01007387 */ /* 0x0003e20000100800 */
[----:B------:R-:W-:Y:S02]  /*19c0*/  CS2R R76, SRZ ;  /* 0x00000000004c7805 */ /* 0x000fe4000001ff00 */
[----:B------:R-:W-:-:S02]  /*19d0*/  CS2R R78, SRZ ;  /* 0x00000000004e7805 */ /* 0x000fc4000001ff00 */
[----:B------:R-:W-:Y:S01]  /*19e0*/  CS2R R80, SRZ ;  /* 0x0000000000507805 */ /* 0x000fe2000001ff00 */
[----:B------:R1:W-:Y:S01]  /*19f0*/  STL [R1+0xac], RZ ;  /* 0x0000acff01007387 */ /* 0x0003e20000100800 */
        /* <DEDUP_REMOVED lines=16> */
[----:B0-----:R-:W-:Y:S02]  /*1b00*/  R2UR UR11, R8 ;  /* 0x00000000080b72ca */ /* 0x001fe400000e0000 */
        /* <DEDUP_REMOVED lines=11> */
[----:B------:R-:W-:Y:S01]  /*1bc0*/  CS2R R24, SRZ ;  /* 0x0000000000187805 */ /* 0x000fe2000001ff00 */
[----:B------:R-:W-:Y:S01]  /*1bd0*/  ULEA.HI UR12, UR11, UR11, URZ, 0x1 ;  /* 0x0000000b0b0c7291 */ /* 0x000fe2000f8f083f */
[----:B------:R-:W-:Y:S01]  /*1be0*/  CS2R R26, SRZ ;  /* 0x00000000001a7805 */ /* 0x000fe2000001ff00 */
[----:B------:R1:W-:Y:S01]  /*1bf0*/  STL [R1+0x8c], RZ ;  /* 0x00008cff01007387 */ /* 0x0003e20000100800 */
[----:B------:R-:W-:Y:S01]  /*1c00*/  CS2R R28, SRZ ;  /* 0x00000000001c7805 */ /* 0x000fe2000001ff00 */
[----:B------:R-:W-:Y:S01]  /*1c10*/  ULOP3.LUT UR12, UR12, 0x7fffe, URZ, 0xc0, !UPT ;  /* 0x0007fffe0c0c7892 */ /* 0x000fe2000f8ec03f */
[----:B------:R-:W-:Y:S01]  /*1c20*/  CS2R R30, SRZ ;  /* 0x00000000001e7805 */ /* 0x000fe2000001ff00 */
[----:B------:R1:W-:Y:S01]  /*1c30*/  STL [R1+0x88], RZ ;  /* 0x000088ff01007387 */ /* 0x0003e20000100800 */
[----:B------:R-:W-:Y:S01]  /*1c40*/  CS2R R32, SRZ ;  /* 0x0000000000207805 */ /* 0x000fe2000001ff00 */
[----:B------:R-:W-:Y:S01]  /*1c50*/  UIADD3 UR12, UR11, -UR12, URZ ;  /* 0x8000000c0b0c7290 */ /* 0x000fe2000fffe03f */
[----:B------:R-:W-:Y:S01]  /*1c60*/  CS2R R34, SRZ ;  /* 0x0000000000227805 */ /* 0x000fe2000001ff00 */
[----:B------:R1:W-:Y:S01]  /*1c70*/  STL [R1+0x84], RZ ;  /* 0x000084ff01007387 */ /* 0x0003e20000100800 */
[----:B------:R-:W-:Y:S01]  /*1c80*/  CS2R R36, SRZ ;  /* 0x0000000000247805 */ /* 0x000fe2000001ff00 */
[----:B------:R-:W-:Y:S01]  /*1c90*/  ULEA UR12, UR12, UR13, 0xd ;  /* 0x0000000d0c0c7291 */ /* 0x000fe2000f8e683f */
[----:B------:R-:W-:Y:S01]  /*1ca0*/  CS2R R38, SRZ ;  /* 0x0000000000267805 */ /* 0x000fe2000001ff00 */
[----:B------:R1:W-:Y:S01]  /*1cb0*/  STL [R1+0x80], RZ ;  /* 0x000080ff01007387 */ /* 0x0003e20000100800 */
[----:B------:R-:W-:Y:S01]  /*1cc0*/  CS2R R40, SRZ ;  /* 0x0000000000287805 */ /* 0x000fe2000001ff00 */
[----:B------:R-:W-:Y:S01]  /*1cd0*/  UIADD3 UR12, UR12, 0x100, URZ ;  /* 0x000001000c0c7890 */ /* 0x000fe2000fffe03f */
[----:B------:R-:W-:Y:S01]  /*1ce0*/  CS2R R42, SRZ ;  /* 0x00000000002a7805 */ /* 0x000fe2000001ff00 */
[----:B------:R1:W-:Y:S01]  /*1cf0*/  STL [R1+0x7c], RZ ;  /* 0x00007cff01007387 */ /* 0x0003e20000100800 */
[----:B------:R-:W-:Y:S01]  /*1d00*/  CS2R R44, SRZ ;  /* 0x00000000002c7805 */ /* 0x000fe2000001ff00 */
[----:B------:R-:W-:Y:S01]  /*1d10*/  USHF.R.U32.HI UR12, URZ, 0x4, UR12 ;  /* 0x000000043f0c7899 */ /* 0x000fe2000801160c */
[----:B------:R-:W-:Y:S01]  /*1d20*/  CS2R R46, SRZ ;  /* 0x00000000002e7805 */ /* 0x000fe2000001ff00 */
[----:B------:R1:W-:Y:S01]  /*1d30*/  STL [R1+0x78], RZ ;  /* 0x000078ff01007387 */ /* 0x0003e20000100800 */
[----:B------:R-:W-:Y:S01]  /*1d40*/  CS2R R48, SRZ ;  /* 0x0000000000307805 */ /* 0x000fe2000001ff00 */
[----:B------:R-:W-:Y:S01]  /*1d50*/  ULOP3.LUT UR14, UR12, 0x3fff, URZ, 0xc0, !UPT ;  /* 0x00003fff0c0e7892 */ /* 0x000fe2000f8ec03f */
[----:B------:R-:W-:Y:S01]  /*1d60*/  CS2R R50, SRZ ;  /* 0x0000000000327805 */ /* 0x000fe2000001ff00 */
[----:B------:R1:W-:Y:S01]  /*1d70*/  STL [R1+0x74], RZ ;  /* 0x000074ff01007387 */ /* 0x0003e20000100800 */
[----:B------:R-:W-:-:S02]  /*1d80*/  CS2R R52, SRZ ;  /* 0x0000000000347805 */ /* 0x000fc4000001ff00 */
[----:B------:R-:W-:Y:S02]  /*1d90*/  CS2R R54, SRZ ;  /* 0x0000000000367805 */ /* 0x000fe4000001ff00 */
[----:B------:R-:W-:Y:S01]  /*1da0*/  CS2R R56, SRZ ;  /* 0x0000000000387805 */ /* 0x000fe2000001ff00 */
[----:B------:R1:W-:Y:S01]  /*1db0*/  STL [R1+0x70], RZ ;  /* 0x000070ff01007387 */ /* 0x0003e20000100800 */
[----:B------:R-:W-:Y:S02]  /*1dc0*/  CS2R R58, SRZ ;  /* 0x00000000003a7805 */ /* 0x000fe4000001ff00 */
[----:B------:R-:W-:Y:S02]  /*1dd0*/  CS2R R60, SRZ ;  /* 0x00000000003c7805 */ /* 0x000fe4000001ff00 */
[----:B------:R-:W-:Y:S01]  /*1de0*/  CS2R R62, SRZ ;  /* 0x00000000003e7805 */ /* 0x000fe2000001ff00 */
[----:B------:R1:W-:Y:S01]  /*1df0*/  STL [R1+0x6c], RZ ;  /* 0x00006cff01007387 */ /* 0x0003e20000100800 */
[----:B------:R-:W-:-:S02]  /*1e00*/  CS2R R64, SRZ ;  /* 0x0000000000407805 */ /* 0x000fc4000001ff00 */
[----:B------:R-:W-:Y:S02]  /*1e10*/  CS2R R66, SRZ ;  /* 0x0000000000427805 */ /* 0x000fe4000001ff00 */
[----:B------:R-:W-:Y:S01]  /*1e20*/  CS2R R68, SRZ ;  /* 0x0000000000447805 */ /* 0x000fe2000001ff00 */
[----:B------:R1:W-:Y:S01]  /*1e30*/  STL [R1+0x68], RZ ;  /* 0x000068ff01007387 */ /* 0x0003e20000100800 */
[----:B------:R-:W-:-:S03]  /*1e40*/  CS2R R70, SRZ ;  /* 0x0000000000467805 */ /* 0x000fc6000001ff00 */
[----:B------:R1:W-:Y:S04]  /*1e50*/  STL [R1+0x64], RZ ;  /* 0x000064ff01007387 */ /* 0x0003e80000100800 */
        /* <DEDUP_REMOVED lines=24> */
[----:B------:R1:W-:Y:S01]  /*1fe0*/  STL [R1], RZ ;  /* 0x000000ff01007387 */ /* 0x0003e20000100800 */
[----:B------:R-:W-:Y:S05]  /*1ff0*/  @!P0 BRA `(.L_x_17) ;  /* 0x0000001800408947 */ /* 0x000fea0003800000 */
[----:B------:R-:W-:-:S06]  /*2000*/  UISETP.NE.AND UP0, UPT, UR9, 0x3, UPT ;  /* 0x000000030900788c */ /* 0x000fcc000bf05270 */
[----:B------:R-:W-:-:S13]  /*2010*/  PLOP3.LUT P1, PT, PT, PT, UP0, 0x80, 0x0 ;  /* 0x000000000000781c */ /* 0x000fda0003f2f008 */
[----:B------:R-:W-:Y:S05]  /*2020*/  @!P1 BRA `(.L_x_18) ;  /* 0x0000000000049947 */ /* 0x000fea0003800000 */
[----:B------:R-:W-:Y:S01]  /*2030*/  BPT.TRAP 0x1 ;  /* 0x000000040000795c */ /* 0x000fe20000300000 */
.L_x_18:
[----:B------:R-:W-:Y:S01]  /*2040*/  ULEA UR6, UR5, UR13, 0x3 ;  /* 0x0000000d05067291 */ /* 0x000fe2000f8e183f */
[----:B------:R-:W-:-:S05]  /*2050*/  IMAD.U32 R8, RZ, RZ, UR4 ;  /* 0x00000004ff087e24 */ /* 0x000fca000f8e00ff */
[----:B------:R-:W-:-:S04]  /*2060*/  SHF.L.U32 R8, R8, 0x1f, RZ ;  /* 0x0000001f08087819 */ /* 0x000fc800000006ff */
[----:B------:R0:W2:Y:S01]  /*2070*/  SYNCS.PHASECHK.TRANS64.TRYWAIT P0, [UR6], R8 ;  /* 0x00000008ff0075a7 */ /* 0x0000a20008000146 */
[----:B------:R-:W-:Y:S05]  /*2080*/  @!P1 BRA `(.L_x_19) ;  /* 0x0000000000049947 */ /* 0x000fea0003800000 */
[----:B------:R-:W-:Y:S01]  /*2090*/  BPT.TRAP 0x1 ;  /* 0x000000040000795c */ /* 0x000fe20000300000 */
.L_x_19:
[----:B--2---:R-:W-:Y:S05]  /*20a0*/  @P0 BRA `(.L_x_20) ;  /* 0x0000000000080947 */ /* 0x004fea0003800000 */
[----:B------:R-:W2:Y:S02]  /*20b0*/  SYNCS.PHASECHK.TRANS64.TRYWAIT P0, [UR6], R8 ;  /* 0x00000008ff0075a7 */ /* 0x000ea40008000146 */
[----:B--2---:R-:W-:Y:S05]  /*20c0*/  @!P0 BRA `(.L_x_21) ;  /* 0x0000014c003c8947 */ /* 0x004fea0003800000 */
.L_x_20:
[----:B------:R-:W-:Y:S01]  /*20d0*/  UIADD3 UR6, UR13, 0x24100, URZ ;  /* 0x000241000d067890 */ /* 0x000fe2000fffe03f */
[----:B------:R-:W-:Y:S01]  /*20e0*/  WARPGROUP.ARRIVE ;  /* 0x00000000000079c5 */ /* 0x000fe20000000000 */
[----:B------:R-:W-:Y:S01]  /*20f0*/  ULOP3.LUT UR12, UR14, 0x10000, URZ, 0xfc, !UPT ;  /* 0x000100000e0c7892 */ /* 0x000fe2000f8efc3f */
[----:B------:R3:W-:Y:S01]  /*2100*/  STL [R1+0x10c], RZ ;  /* 0x00010cff01007387 */ /* 0x0007e20000100800 */
[----:B------:R-:W-:Y:S01]  /*2110*/  USHF.R.U32.HI UR6, URZ, 0x4, UR6 ;  /* 0x000000043f067899 */ /* 0x000fe20008011606 */
[----:B0-2---:R-:W-:Y:S01]  /*2120*/  CS2R R8, SRZ ;  /* 0x0000000000087805 */ /* 0x005fe2000001ff00 */
[----:B------:R-:W-:Y:S01]  /*2130*/  UIMAD UR12, UR5, 0xc00, UR12 ;  /* 0x00000c00050c78a4 */ /* 0x000fe2000f8e020c */
[----:B------:R3:W-:Y:S01]  /*2140*/  STL [R1+0x108], RZ ;  /* 0x000108ff01007387 */ /* 0x0007e20000100800 */
[----:B------:R-:W-:Y:S01]  /*2150*/  ULOP3.LUT UR6, UR6, 0x3fff, URZ, 0xc0, !UPT ;  /* 0x00003fff06067892 */ /* 0x000fe2000f8ec03f */
[----:B------:R-:W-:Y:S01]  /*2160*/  CS2R R10, SRZ ;  /* 0x00000000000a7805 */ /* 0x000fe2000001ff00 */
[----:B------:R-:W-:Y:S01]  /*2170*/  UMOV UR21, 0x40000040 ;  /* 0x4000004000157882 */ /* 0x000fe20000000000 */
[----:B------:R-:W-:Y:S01]  /*2180*/  UMOV UR23, 0x40000040 ;  /* 0x4000004000177882 */ /* 0x000fe20000000000 */
[----:B------:R-:W-:Y:S01]  /*2190*/  ULOP3.LUT UR6, UR6, 0x10000, URZ, 0xfc, !UPT ;  /* 0x0001000006067892 */ /* 0x000fe2000f8efc3f */
[----:B------:R3:W-:Y:S01]  /*21a0*/  STL [R1+0x104], RZ ;  /* 0x000104ff01007387 */ /* 0x0007e20000100800 */
[----:B------:R-:W-:Y:S01]  /*21b0*/  UMOV UR20, UR12 ;  /* 0x0000000c00147c82 */ /* 0x000fe20008000000 */
[----:B------:R-:W-:Y:S01]  /*21c0*/  CS2R R12, SRZ ;  /* 0x00000000000c7805 */ /* 0x000fe2000001ff00 */
[----:B------:R-:W-:Y:S01]  /*21d0*/  UIMAD UR11, UR5, 0x300, UR6 ;  /* 0x00000300050b78a4 */ /* 0x000fe2000f8e0206 */
[----:B------:R3:W-:Y:S01]  /*21e0*/  STL [R1+0x100], RZ ;  /* 0x000100ff01007387 */ /* 0x0007e20000100800 */
[----:B------:R-:W-:Y:S01]  /*21f0*/  CS2R R14, SRZ ;  /* 0x00000000000e7805 */ /* 0x000fe2000001ff00 */
[----:B------:R-:W-:Y:S01]  /*2200*/  UMOV UR6, 0x4 ;  /* 0x0000000400067882 */ /* 0x000fe20000000000 */
[----:B------:R-:W-:Y:S01]  /*2210*/  CS2R R16, SRZ ;  /* 0x0000000000107805 */ /* 0x000fe2000001ff00 */
[----:B------:R3:W-:Y:S01]  /*2220*/  STL [R1+0xfc], RZ ;  /* 0x0000fcff01007387 */ /* 0x0007e20000100800 */
[----:B------:R-:W-:Y:S01]  /*2230*/  CS2R R18, SRZ ;  /* 0x0000000000127805 */ /* 0x000fe2000001ff00 */
[----:B------:R-:W-:Y:S01]  /*2240*/  UMOV UR22, UR11 ;  /* 0x0000000b00167c82 */ /* 0x000fe20008000000 */
[----:B------:R-:W-:Y:S01]  /*2250*/  CS2R R20, SRZ ;  /* 0x0000000000147805 */ /* 0x000fe2000001ff00 */
[----:B------:R-:W-:Y:S01]  /*2260*/  QGMMA.64x96x32.F32.E4M3.E4M3 R120, gdesc[UR20], RZ, !UPT ;  /* 0x01600000147879f3 */ /* 0x000fe2000c7008ff */
[----:B------:R-:W-:Y:S01]  /*2270*/  UIADD3 UR20, UR12, 0x400, URZ ;  /* 0x000004000c147890 */ /* 0x000fe2000fffe03f */
[----:B------:R3:W-:Y:S01]  /*2280*/  STL [R1+0xf8], RZ ;  /* 0x0000f8ff01007387 */ /* 0x0007e20000100800 */
[----:B------:R-:W-:Y:S01]  /*2290*/  UMOV UR21, 0x40000040 ;  /* 0x4000004000157882 */ /* 0x000fe20000000000 */
[----:B------:R-:W-:-:S02]  /*22a0*/  CS2R R22, SRZ ;  /* 0x0000000000167805 */ /* 0x000fc4000001ff00 */
[----:B------:R-:W-:Y:S01]  /*22b0*/  CS2R R168, SRZ ;  /* 0x0000000000a87805 */ /* 0x000fe2000001ff00 */
[----:B------:R3:W-:Y:S01]  /*22c0*/  STL [R1+0xf4], RZ ;  /* 0x0000f4ff01007387 */ /* 0x0007e20000100800 */
[----:B------:R-:W-:Y:S02]  /*22d0*/  CS2R R170, SRZ ;  /* 0x0000000000aa7805 */ /* 0x000fe4000001ff00 */
[----:B------:R-:W-:Y:S02]  /*22e0*/  CS2R R172, SRZ ;  /* 0x0000000000ac7805 */ /* 0x000fe4000001ff00 */
        /* <DEDUP_REMOVED lines=14> */
[----:B------:R-:W-:Y:S01]  /*23d0*/  UIADD3 UR22, UR11, 0x2, URZ ;  /* 0x000000020b167890 */ /* 0x000fe2000fffe03f */
[----:B------:R-:W-:Y:S01]  /*23e0*/  CS2R R186, SRZ ;  /* 0x0000000000ba7805 */ /* 0x000fe2000001ff00 */
[----:B------:R-:W-:Y:S01]  /*23f0*/  UMOV UR21, 0x40000040 ;  /* 0x4000004000157882 */ /* 0x000fe20000000000 */
[----:B------:R-:W-:Y:S01]  /*2400*/  UMOV UR23, 0x40000040 ;  /* 0x4000004000177882 */ /* 0x000fe20000000000 */
        /* <DEDUP_REMOVED lines=26> */
[----:B------:R-:W-:Y:S01]  /*25b0*/  CS2R R226, SRZ ;  /* 0x0000000000e27805 */ /* 0x000fe2000001ff00 */
        /* <DEDUP_REMOVED lines=9> */
[----:B------:R3:W-:Y:S01]  /*2650*/  STL [R1+0xa4], RZ ;  /* 0x0000a4ff01007387 */ /* 0x0007e20000100800 */
[----:B------:R-:W-:Y:S01]  /*2660*/  QGMMA.64x96x32.F32.E4M3.E4M3 R120, gdesc[UR20], R120 ;  /* 0x01600000147879f3 */ /* 0x000fe20008700878 */
[----:B------:R-:W-:Y:S01]  /*2670*/  UIADD3 UR20, UR12, 0x402, URZ ;  /* 0x000004020c147890 */ /* 0x000fe2000fffe03f */
[----:B------:R-:W-:Y:S01]  /*2680*/  UMOV UR21, 0x40000040 ;  /* 0x4000004000157882 */ /* 0x000fe20000000000 */
[----:B------:R3:W-:Y:S04]  /*2690*/  STL [R1+0xa0], RZ ;  /* 0x0000a0ff01007387 */ /* 0x0007e80000100800 */
[----:B------:R3:W-:Y:S03]  /*26a0*/  STL [R1+0x9c], RZ ;  /* 0x00009cff01007387 */ /* 0x0007e60000100800 */
[----:B------:R-:W-:Y:S01]  /*26b0*/  QGMMA.64x96x32.F32.E4M3.E4M3 R72, gdesc[UR20], R72 ;  /* 0x01600000144879f3 */ /* 0x000fe20008700848 */
[----:B------:R-:W-:Y:S01]  /*26c0*/  UIADD3 UR20, UR12, 0x802, URZ ;  /* 0x000008020c147890 */ /* 0x000fe2000fffe03f */
[----:B------:R3:W-:Y:S01]  /*26d0*/  STL [R1+0x98], RZ ;  /* 0x000098ff01007387 */ /* 0x0007e20000100800 */
[----:B------:R-:W-:-:S03]  /*26e0*/  UMOV UR21, 0x40000040 ;  /* 0x4000004000157882 */ /* 0x000fc60000000000 */
[----:B------:R3:W-:Y:S04]  /*26f0*/  STL [R1+0x94], RZ ;  /* 0x000094ff01007387 */ /* 0x0007e80000100800 */
[----:B------:R-:W-:Y:S01]  /*2700*/  QGMMA.64x96x32.F32.E4M3.E4M3 R24, gdesc[UR20], R24 ;  /* 0x01600000141879f3 */ /* 0x000fe20008700818 */
[----:B------:R-:W-:Y:S01]  /*2710*/  UIADD3 UR20, UR12, 0x4, URZ ;  /* 0x000000040c147890 */ /* 0x000fe2000fffe03f */
[----:B------:R3:W-:Y:S01]  /*2720*/  STL [R1+0x90], RZ ;  /* 0x000090ff01007387 */ /* 0x0007e20000100800 */
[----:B------:R-:W-:Y:S01]  /*2730*/  UIADD3 UR22, UR11, 0x4, URZ ;  /* 0x000000040b167890 */ /* 0x000fe2000fffe03f */
[----:B------:R-:W-:Y:S01]  /*2740*/  UMOV UR21, 0x40000040 ;  /* 0x4000004000157882 */ /* 0x000fe20000000000 */
[----:B------:R-:W-:Y:S01]  /*2750*/  UMOV UR23, 0x40000040 ;  /* 0x4000004000177882 */ /* 0x000fe20000000000 */
        /* <DEDUP_REMOVED lines=28> */
[----:B------:R3:W-:Y:S01]  /*2920*/  STL [R1+0x38], RZ ;  /* 0x000038ff01007387 */ /* 0x0007e20000100800 */
[----:B------:R-:W-:Y:S02]  /*2930*/  UIADD3 UR20, UR12, 0x6, URZ ;  /* 0x000000060c147890 */ /* 0x000fe4000fffe03f */
[----:B------:R-:W-:Y:S01]  /*2940*/  UIADD3 UR22, UR11, 0x6, URZ ;  /* 0x000000060b167890 */ /* 0x000fe2000fffe03f */
[----:B------:R3:W-:Y:S01]  /*2950*/  STL [R1+0x34], RZ ;  /* 0x000034ff01007387 */ /* 0x0007e20000100800 */
[----:B------:R-:W-:Y:S01]  /*2960*/  UMOV UR21, 0x40000040 ;  /* 0x4000004000157882 */ /* 0x000fe20000000000 */
[----:B------:R-:W-:Y:S01]  /*2970*/  ULDC UR11, c[0x0][0x50c] ;  /* 0x00014300000b7ab9 */ /* 0x000fe20000000800 */
[----:B------:R-:W-:Y:S01]  /*2980*/  UMOV UR23, 0x40000040 ;  /* 0x4000004000177882 */ /* 0x000fe20000000000 */
[----:B------:R3:W-:Y:S01]  /*2990*/  STL [R1+0x30], RZ ;  /* 0x000030ff01007387 */ /* 0x0007e20000100800 */
[----:B------:R-:W-:-:S03]  /*29a0*/  UISETP.NE.AND UP0, UPT, UR11, 0x4, UPT ;  /* 0x000000040b00788c */ /* 0x000fc6000bf05270 */
[----:B------:R3:W-:Y:S01]  /*29b0*/  STL [R1+0x2c], RZ ;  /* 0x00002cff01007387 */ /* 0x0007e20000100800 */
[----:B------:R-:W-:-:S03]  /*29c0*/  USEL UR19, URZ, 0x1, UP0 ;  /* 0x000000013f137887 */ /* 0x000fc60008000000 */
[----:B------:R3:W-:Y:S03]  /*29d0*/  STL [R1+0x28], RZ ;  /* 0x000028ff01007387 */ /* 0x0007e60000100800 */
[----:B------:R-:W-:Y:S01]  /*29e0*/  ISETP.NE.AND P0, PT, RZ, UR19, PT ;  /* 0x00000013ff007c0c */ /* 0x000fe2000bf05270 */
        /* <DEDUP_REMOVED lines=10> */
[----:B------:R-:W-:Y:S01]  /*2a90*/  QGMMA.64x96x32.F32.E4M3.E4M3 R120, gdesc[UR20], R120 ;  /* 0x01600000147879f3 */ /* 0x000fe20008700878 */
[----:B------:R-:W-:Y:S01]  /*2aa0*/  UIADD3 UR20, UR12, 0x406, URZ ;  /* 0x000004060c147890 */ /* 0x000fe2000fffe03f */
[----:B------:R-:W-:-:S08]  /*2ab0*/  UMOV UR21, 0x40000040 ;  /* 0x4000004000157882 */ /* 0x000fd00000000000 */
[----:B------:R-:W-:Y:S01]  /*2ac0*/  QGMMA.64x96x32.F32.E4M3.E4M3 R72, gdesc[UR20], R72 ;  /* 0x01600000144879f3 */ /* 0x000fe20008700848 */
[----:B------:R-:W-:Y:S01]  /*2ad0*/  UIADD3 UR20, UR12, 0x806, URZ ;  /* 0x000008060c147890 */ /* 0x000fe2000fffe03f */
[----:B------:R-:W-:-:S08]  /*2ae0*/  UMOV UR21, 0x40000040 ;  /* 0x4000004000157882 */ /* 0x000fd00000000000 */
[----:B------:R-:W-:Y:S01]  /*2af0*/  QGMMA.64x96x32.F32.E4M3.E4M3 R24, gdesc[UR20], R24, gsb0 ;  /* 0x01600000141879f3 */ /* 0x000fe20008000818 */
[----:B---3--:R-:W-:Y:S05]  /*2b00*/  @!P0 BRA `(.L_x_22) ;  /* 0x0000000c00608947 */ /* 0x008fea0003800000 */
[----:B------:R0:W-:Y:S01]  /*2b10*/  STL [R1+0x128], R0 ;  /* 0x0001280001007387 */ /* 0x0001e20000100800 */
[----:B------:R-:W-:Y:S02]  /*2b20*/  WARPGROUP.DEPBAR.LE gsb0, 0x0 ;  /* 0x00008000000079c5 */ /* 0x000fe40000010000 */
[----:B------:R-:W-:-:S01]  /*2b30*/  FADD R227, RZ, R120 ;  /* 0x00000078ffe37221 */ /* 0x000fc20000000000 */
[----:B------:R-:W-:Y:S01]  /*2b40*/  FADD R226, RZ, R121 ;  /* 0x00000079ffe27221 */ /* 0x000fe20000000000 */
[----:B------:R-:W-:-:S01]  /*2b50*/  FADD R225, RZ, R122 ;  /* 0x0000007affe17221 */ /* 0x000fc20000000000 */
[----:B------:R-:W-:Y:S01]  /*2b60*/  FADD R224, RZ, R123 ;  /* 0x0000007bffe07221 */ /* 0x000fe20000000000 */
[----:B------:R-:W-:-:S01]  /*2b70*/  FADD R223, RZ, R124 ;  /* 0x0000007cffdf7221 */ /* 0x000fc20000000000 */
[----:B------:R-:W-:Y:S01]  /*2b80*/  FADD R222, RZ, R125 ;  /* 0x0000007dffde7221 */ /* 0x000fe20000000000 */
[----:B------:R-:W-:-:S01]  /*2b90*/  FADD R221, RZ, R126 ;  /* 0x0000007effdd7221 */ /* 0x000fc20000000000 */
[----:B0-----:R-:W-:Y:S01]  /*2ba0*/  FADD R0, RZ, R100 ;  /* 0x00000064ff007221 */ /* 0x001fe20000000000 */
[----:B------:R-:W-:-:S01]  /*2bb0*/  FADD R220, RZ, R127 ;  /* 0x0000007fffdc7221 */ /* 0x000fc20000000000 */
[----:B------:R-:W-:Y:S01]  /*2bc0*/  FADD R219, RZ, R128 ;  /* 0x00000080ffdb7221 */ /* 0x000fe20000000000 */
[----:B------:R-:W-:-:S01]  /*2bd0*/  FADD R218, RZ, R129 ;  /* 0x00000081ffda7221 */ /* 0x000fc20000000000 */
[----:B------:R-:W-:Y:S01]  /*2be0*/  FADD R217, RZ, R130 ;  /* 0x00000082ffd97221 */ /* 0x000fe20000000000 */
[----:B------:R0:W-:Y:S01]  /*2bf0*/  STL [R1], R0 ;  /* 0x0000000001007387 */ /* 0x0001e20000100800 */
[----:B------:R-:W-:-:S01]  /*2c00*/  FADD R216, RZ, R131 ;  /* 0x00000083ffd87221 */ /* 0x000fc20000000000 */
[----:B------:R-:W-:Y:S01]  /*2c10*/  FADD R215, RZ, R132 ;  /* 0x00000084ffd77221 */ /* 0x000fe20000000000 */
        /* <DEDUP_REMOVED lines=12> */
[----:B------:R0:W-:Y:S01]  /*2ce0*/  STL [R1+0x4], R0 ;  /* 0x0000040001007387 */ /* 0x0001e20000100800 */
        /* <DEDUP_REMOVED lines=59> */
[----:B------:R0:W-:Y:S02]  /*30a0*/  STL [R1+0x14], R0 ;  /* 0x0000140001007387 */ /* 0x0001e40000100800 */
[----:B0-----:R-:W-:-:S05]  /*30b0*/  FADD R0, RZ, R106 ;  /* 0x0000006aff007221 */ /* 0x001fca0000000000 */
        /* <DEDUP_REMOVED lines=122> */
[----:B------:R0:W-:Y:S04]  /*3860*/  STL [R1+0x10c], R0 ;  /* 0x00010c0001007387 */ /* 0x0001e80000100800 */
[----:B0-----:R0:W5:Y:S01]  /*3870*/  LDL.LU R0, [R1+0x128] ;  /* 0x0001280001007983 */ /* 0x0011620000300800 */
[----:B------:R-:W-:-:S05]  /*3880*/  UMOV UR6, URZ ;  /* 0x0000003f00067c82 */ /* 0x000fca0008000000 */
.L_x_22:
[----:B------:R-:W-:Y:S01]  /*3890*/  UIADD3 UR15, UR5, 0x1, URZ ;  /* 0x00000001050f7890 */ /* 0x000fe2000fffe03f */
[----:B------:R-:W-:-:S03]  /*38a0*/  UMOV UR20, 0x1 ;  /* 0x0000000100147882 */ /* 0x000fc60000000000 */
[----:B------:R-:W-:-:S04]  /*38b0*/  UISETP.NE.AND UP0, UPT, UR15, 0x3, UPT ;  /* 0x000000030f00788c */ /* 0x000fc8000bf05270 */
[----:B------:R-:W-:Y:S02]  /*38c0*/  USEL UR11, URZ, 0x1, UP0 ;  /* 0x000000013f0b7887 */ /* 0x000fe40008000000 */
[----:B------:R-:W-:Y:S02]  /*38d0*/  USEL UR15, UR15, URZ, UP0 ;  /* 0x0000003f0f0f7287 */ /* 0x000fe40008000000 */
[----:B------:R-:W-:-:S06]  /*38e0*/  ULOP3.LUT UR11, UR4, UR11, URZ, 0x3c, !UPT ;  /* 0x0000000b040b7292 */ /* 0x000fcc000f8e3c3f */
[----:B------:R-:W-:-:S07]  /*38f0*/  IMAD.U32 R228, RZ, RZ, UR11 ;  /* 0x0000000bffe47e24 */ /* 0x000fce000f8e00ff */
.L_x_17:
[----:B------:R-:W-:-:S04]  /*3900*/  UISETP.LT.AND UP0, UPT, UR10, 0x1, UPT ;  /* 0x000000010a00788c */ /* 0x000fc8000bf01270 */
[----:B------:R-:W-:-:S04]  /*3910*/  USEL UR11, UR10, 0x1, UP0 ;  /* 0x000000010a0b7887 */ /* 0x000fc80008000000 */
[----:B------:R-:W-:-:S04]  /*3920*/  UIADD3 UR16, UR10, -UR11, URZ ;  /* 0x8000000b0a107290 */ /* 0x000fc8000fffe03f */
[----:B------:R-:W-:-:S06]  /*3930*/  UISETP.GE.AND UP0, UPT, UR16, 0x1, UPT ;  /* 0x000000011000788c */ /* 0x000fcc000bf06270 */
[----:B------:R-:W-:-:S13]  /*3940*/  PLOP3.LUT P0, PT, PT, PT, UP0, 0x80, 0x0 ;  /* 0x000000000000781c */ /* 0x000fda0003f0f008 */
[----:B------:R-:W-:Y:S05]  /*3950*/  @!P0 BRA `(.L_x_23) ;  /* 0x0000001800a48947 */ /* 0x000fea0003800000 */
[----:B------:R-:W-:Y:S01]  /*3960*/  UMOV UR11, UR5 ;  /* 0x00000005000b7c82 */ /* 0x000fe20008000000 */
[----:B------:R-:W-:-:S05]  /*3970*/  ULDC UR12, c[0x0][0x50c] ;  /* 0x00014300000c7ab9 */ /* 0x000fca0000000800 */
.L_x_31:
[----:B------:R-:W-:-:S06]  /*3980*/  UISETP.NE.AND UP0, UPT, UR9, 0x3, UPT ;  /* 0x000000030900788c */ /* 0x000fcc000bf05270 */
[----:B------:R-:W-:-:S13]  /*3990*/  PLOP3.LUT P1, PT, PT, PT, UP0, 0x80, 0x0 ;  /* 0x000000000000781c */ /* 0x000fda0003f2f008 */
[----:B-----5:R-:W-:Y:S05]  /*39a0*/  @!P1 BRA `(.L_x_24) ;  /* 0x0000000000049947 */ /* 0x020fea0003800000 */
[----:B------:R-:W-:Y:S01]  /*39b0*/  BPT.TRAP 0x1 ;  /* 0x000000040000795c */ /* 0x000fe20000300000 */
.L_x_24:
[----:B------:R-:W2:Y:S01]  /*39c0*/  S2UR UR21, SR_CgaCtaId ;  /* 0x00000000001579c3 */ /* 0x000ea20000008800 */
[----:B------:R-:W-:Y:S01]  /*39d0*/  UMOV UR13, 0x400 ;  /* 0x00000400000d7882 */ /* 0x000fe20000000000 */
[----:B------:R-:W-:Y:S01]  /*39e0*/  SHF.L.U32 R229, R228, 0x1f, RZ ;  /* 0x0000001fe4e57819 */ /* 0x000fe200000006ff */
[----:B--2---:R-:W-:-:S04]  /*39f0*/  ULEA UR13, UR21, UR13, 0x18 ;  /* 0x0000000d150d7291 */ /* 0x004fc8000f8ec03f */
[----:B------:R-:W-:-:S09]  /*3a00*/  ULEA UR21, UR15, UR13, 0x3 ;  /* 0x0000000d0f157291 */ /* 0x000fd2000f8e183f */
[----:B------:R2:W3:Y:S01]  /*3a10*/  SYNCS.PHASECHK.TRANS64.TRYWAIT P0, [UR21], R229 ;  /* 0x000000e5ff0075a7 */ /* 0x0004e20008000155 */
[----:B------:R-:W-:Y:S05]  /*3a20*/  @!P1 BRA `(.L_x_25) ;  /* 0x0000000000049947 */ /* 0x000fea0003800000 */
[----:B------:R-:W-:Y:S01]  /*3a30*/  BPT.TRAP 0x1 ;  /* 0x000000040000795c */ /* 0x000fe20000300000 */
.L_x_25:
[----:B---3--:R-:W-:Y:S05]  /*3a40*/  @P0 BRA `(.L_x_26) ;  /* 0x0000000000080947 */ /* 0x008fea0003800000 */
[----:B------:R-:W3:Y:S02]  /*3a50*/  SYNCS.PHASECHK.TRANS64.TRYWAIT P0, [UR21], R229 ;  /* 0x000000e5ff0075a7 */ /* 0x000ee40008000155 */
[----:B---3--:R-:W-:Y:S05]  /*3a60*/  @!P0 BRA `(.L_x_27) ;  /* 0x0000013000ec8947 */ /* 0x008fea0003800000 */
.L_x_26:
[----:B------:R-:W-:Y:S01]  /*3a70*/  UIADD3 UR21, UR13, 0x24100, URZ ;  /* 0x000241000d157890 */ /* 0x000fe2000fffe03f */
[----:B------:R-:W-:Y:S01]  /*3a80*/  WARPGROUP.ARRIVE ;  /* 0x00000000000079c5 */ /* 0x000fe20000000000 */
[----:B------:R-:W-:Y:S02]  /*3a90*/  UISETP.NE.AND UP0, UPT, UR19, URZ, UPT ;  /* 0x0000003f1300728c */ /* 0x000fe4000bf05270 */
[----:B------:R-:W-:Y:S02]  /*3aa0*/  USHF.R.U32.HI UR21, URZ, 0x4, UR21 ;  /* 0x000000043f157899 */ /* 0x000fe40008011615 */
[----:B------:R-:W-:Y:S02]  /*3ab0*/  USEL UR20, UR20, URZ, !UP0 ;  /* 0x0000003f14147287 */ /* 0x000fe4000c000000 */
[----:B------:R-:W-:Y:S02]  /*3ac0*/  ULOP3.LUT UR21, UR21, 0x3fff, URZ, 0xc0, !UPT ;  /* 0x00003fff15157892 */ /* 0x000fe4000f8ec03f */
[----:B------:R-:W-:-:S02]  /*3ad0*/  ULOP3.LUT UR19, UR14, 0x10000, URZ, 0xfc, !UPT ;  /* 0x000100000e137892 */ /* 0x000fc4000f8efc3f */
[----:B------:R-:W-:Y:S02]  /*3ae0*/  ULOP3.LUT UR21, UR21, 0x10000, URZ, 0xfc, !UPT ;  /* 0x0001000015157892 */ /* 0x000fe4000f8efc3f */
[----:B------:R-:W-:Y:S02]  /*3af0*/  UISETP.NE.U32.AND UP0, UPT, UR20, URZ, UPT ;  /* 0x0000003f1400728c */ /* 0x000fe4000bf05070 */
[----:B------:R-:W-:Y:S02]  /*3b00*/  UIMAD UR19, UR15, 0xc00, UR19 ;  /* 0x00000c000f1378a4 */ /* 0x000fe4000f8e0213 */
[----:B------:R-:W-:Y:S01]  /*3b10*/  UIMAD UR26, UR15, 0x300, UR21 ;  /* 0x000003000f1a78a4 */ /* 0x000fe2000f8e0215 */
[----:B------:R-:W-:Y:S02]  /*3b20*/  UMOV UR23, 0x40000040 ;  /* 0x4000004000177882 */ /* 0x000fe40000000000 */
[----:B------:R-:W-:Y:S01]  /*3b30*/  UMOV UR21, 0x40000040 ;  /* 0x4000004000157882 */ /* 0x000fe20000000000 */
[----:B------:R-:W-:Y:S01]  /*3b40*/  UIADD3 UR6, UR6, 0x4, URZ ;  /* 0x0000000406067890 */ /* 0x000fe2000fffe03f */
[----:B------:R-:W-:-:S02]  /*3b50*/  UMOV UR20, UR19 ;  /* 0x0000001300147c82 */ /* 0x000fc40008000000 */
[----:B------:R-:W-:Y:S02]  /*3b60*/  UMOV UR22, UR26 ;  /* 0x0000001a00167c82 */ /* 0x000fe40008000000 */
[----:B------:R-:W-:Y:S01]  /*3b70*/  QGMMA.64x96x32.F32.E4M3.E4M3 R120, gdesc[UR20], R120, UP0 ;  /* 0x01600000147879f3 */ /* 0x000fe2000bf00878 */
[----:B------:R-:W-:Y:S01]  /*3b80*/  UIADD3 UR20, UR19, 0x400, URZ ;  /* 0x0000040013147890 */ /* 0x000fe2000fffe03f */
[----:B------:R-:W-:-:S08]  /*3b90*/  UMOV UR21, 0x40000040 ;  /* 0x4000004000157882 */ /* 0x000fd00000000000 */
[----:B------:R-:W-:Y:S01]  /*3ba0*/  QGMMA.64x96x32.F32.E4M3.E4M3 R72, gdesc[UR20], R72, UP0 ;  /* 0x01600000144879f3 */ /* 0x000fe2000bf00848 */
[----:B------:R-:W-:Y:S01]  /*3bb0*/  UIADD3 UR20, UR19, 0x800, URZ ;  /* 0x0000080013147890 */ /* 0x000fe2000fffe03f */
[----:B------:R-:W-:-:S08]  /*3bc0*/  UMOV UR21, 0x40000040 ;  /* 0x4000004000157882 */ /* 0x000fd00000000000 */
[----:B------:R-:W-:Y:S01]  /*3bd0*/  QGMMA.64x96x32.F32.E4M3.E4M3 R24, gdesc[UR20], R24, UP0 ;  /* 0x01600000141879f3 */ /* 0x000fe2000bf00818 */
[----:B------:R-:W-:Y:S02]  /*3be0*/  UIADD3 UR20, UR19, 0x2, URZ ;  /* 0x0000000213147890 */ /* 0x000fe4000fffe03f */
[----:B------:R-:W-:Y:S01]  /*3bf0*/  UIADD3 UR22, UR26, 0x2, URZ ;  /* 0x000000021a167890 */ /* 0x000fe2000fffe03f */
[----:B------:R-:W-:Y:S01]  /*3c00*/  UMOV UR21, 0x40000040 ;  /* 0x4000004000157882 */ /* 0x000fe20000000000 */
[----:B------:R-:W-:Y:S01]  /*3c10*/  UMOV UR23, 0x40000040 ;  /* 0x4000004000177882 */ /* 0x000fe20000000000 */
[----:B------:R-:W-:-:S06]  /*3c20*/  UISETP.NE.AND UP0, UPT, UR6, UR12, UPT ;  /* 0x0000000c0600728c */ /* 0x000fcc000bf05270 */
[----:B------:R-:W-:Y:S01]  /*3c30*/  QGMMA.64x96x32.F32.E4M3.E4M3 R120, gdesc[UR20], R120 ;  /* 0x01600000147879f3 */ /* 0x000fe20008700878 */
[----:B------:R-:W-:Y:S01]  /*3c40*/  UIADD3 UR20, UR19, 0x402, URZ ;  /* 0x0000040213147890 */ /* 0x000fe2000fffe03f */
[----:B------:R-:W-:-:S08]  /*3c50*/  UMOV UR21, 0x40000040 ;  /* 0x4000004000157882 */ /* 0x000fd00000000000 */
[----:B------:R-:W-:Y:S01]  /*3c60*/  QGMMA.64x96x32.F32.E4M3.E4M3 R72, gdesc[UR20], R72 ;  /* 0x01600000144879f3 */ /* 0x000fe20008700848 */
[----:B------:R-:W-:Y:S01]  /*3c70*/  UIADD3 UR20, UR19, 0x802, URZ ;  /* 0x0000080213147890 */ /* 0x000fe2000fffe03f */
[----:B------:R-:W-:-:S08]  /*3c80*/  UMOV UR21, 0x40000040 ;  /* 0x4000004000157882 */ /* 0x000fd00000000000 */
[----:B------:R-:W-:Y:S01]  /*3c90*/  QGMMA.64x96x32.F32.E4M3.E4M3 R24, gdesc[UR20], R24 ;  /* 0x01600000141879f3 */ /* 0x000fe20008700818 */
[----:B------:R-:W-:Y:S02]  /*3ca0*/  UIADD3 UR20, UR19, 0x4, URZ ;  /* 0x0000000413147890 */ /* 0x000fe4000fffe03f */
[----:B------:R-:W-:Y:S01]  /*3cb0*/  UIADD3 UR22, UR26, 0x4, URZ ;  /* 0x000000041a167890 */ /* 0x000fe2000fffe03f */
[----:B------:R-:W-:Y:S01]  /*3cc0*/  UMOV UR21, 0x40000040 ;  /* 0x4000004000157882 */ /* 0x000fe20000000000 */
[----:B------:R-:W-:-:S07]  /*3cd0*/  UMOV UR23, 0x40000040 ;  /* 0x4000004000177882 */ /* 0x000fce0000000000 */
        /* <DEDUP_REMOVED lines=16> */
[----:B------:R-:W-:Y:S01]  /*3de0*/  UMOV UR21, 0x40000040 ;  /* 0x4000004000157882 */ /* 0x000fe20000000000 */
[----:B------:R-:W-:-:S07]  /*3df0*/  USEL UR19, URZ, 0x1, UP0 ;  /* 0x000000013f137887 */ /* 0x000fce0008000000 */
[----:B------:R-:W-:Y:S01]  /*3e00*/  QGMMA.64x96x32.F32.E4M3.E4M3 R24, gdesc[UR20], R24, gsb0 ;  /* 0x01600000141879f3 */ /* 0x000fe20008000818 */
[----:B------:R-:W-:Y:S02]  /*3e10*/  ISETP.NE.AND P0, PT, RZ, UR19, PT ;  /* 0x00000013ff007c0c */ /* 0x000fe4000bf05270 */
[----:B------:R-:W-:-:S11]  /*3e20*/  WARPGROUP.DEPBAR.LE gsb0, 0x1 ;  /* 0x00008000000079c5 */ /* 0x000fd60000010100 */
[----:B------:R-:W-:Y:S05]  /*3e30*/  @!P0 BRA `(.L_x_28) ;  /* 0x0000001000f08947 */ /* 0x000fea0003800000 */
[----:B------:R3:W-:Y:S01]  /*3e40*/  STL [R1+0x140], R7 ;  /* 0x0001400701007387 */ /* 0x0007e20000100800 */
[----:B------:R-:W-:-:S03]  /*3e50*/  WARPGROUP.DEPBAR.LE gsb0, 0x0 ;  /* 0x00008000000079c5 */ /* 0x000fc60000010000 */
[----:B---3--:R-:W3:Y:S04]  /*3e60*/  LDL.LU R7, [R1+0x40] ;  /* 0x0000400001077983 */ /* 0x008ee80000300800 */
[----:B------:R4:W-:Y:S01]  /*3e70*/  STL [R1+0x13c], R6 ;  /* 0x00013c0601007387 */ /* 0x0009e20000100800 */
[----:B------:R-:W-:-:S01]  /*3e80*/  FADD R227, R120, R227 ;  /* 0x000000e378e37221 */ /* 0x000fc20000000000 */
[----:B------:R-:W-:Y:S02]  /*3e90*/  FADD R226, R121, R226 ;  /* 0x000000e279e27221 */ /* 0x000fe40000000000 */
[----:B----4-:R-:W4:Y:S04]  /*3ea0*/  LDL.LU R6, [R1+0x3c] ;  /* 0x00003c0001067983 */ /* 0x010f280000300800 */
[----:B------:R0:W-:Y:S01]  /*3eb0*/  STL [R1+0x138], R5 ;  /* 0x0001380501007387 */ /* 0x0001e20000100800 */
[----:B------:R-:W-:-:S03]  /*3ec0*/  FADD R225, R122, R225 ;  /* 0x000000e17ae17221 */ /* 0x000fc60000000000 */
[----:B0-----:R-:W2:Y:S04]  /*3ed0*/  LDL.LU R5, [R1+0x38] ;  /* 0x0000380001057983 */ /* 0x001ea80000300800 */
        /* <DEDUP_REMOVED lines=9> */
[----:B-----5:R0:W-:Y:S01]  /*3f70*/  STL [R1+0x128], R0 ;  /* 0x0001280001007387 */ /* 0x0201e20000100800 */
        /* <DEDUP_REMOVED lines=11> */
[----:B------:R0:W-:Y:S04]  /*4030*/  STL [R1+0x150], R224 ;  /* 0x000150e001007387 */ /* 0x0001e80000100800 */
        /* <DEDUP_REMOVED lines=12> */
[----:B0-----:R-:W2:Y:S01]  /*4100*/  LDL.LU R218, [R1] ;  /* 0x0000000001da7983 */ /* 0x001ea20000300800 */
[----:B------:R-:W-:-:S01]  /*4110*/  FADD R217, R130, R217 ;  /* 0x000000d982d97221 */ /* 0x000fc20000000000 */
[----:B------:R-:W-:Y:S01]  /*4120*/  FADD R216, R131, R216 ;  /* 0x000000d883d87221 */ /* 0x000fe20000000000 */
        /* <DEDUP_REMOVED lines=64> */
[----:B---3--:R-:W-:-:S01]  /*4530*/  FADD R7, R116, R7 ;  /* 0x0000000774077221 */ /* 0x008fc20000000000 */
[----:B----4-:R-:W-:Y:S01]  /*4540*/  FADD R6, R115, R6 ;  /* 0x0000000673067221 */ /* 0x010fe20000000000 */
[----:B--2---:R-:W-:-:S01]  /*4550*/  FADD R5, R114, R5 ;  /* 0x0000000572057221 */ /* 0x004fc20000000000 */
        /* <DEDUP_REMOVED lines=13> */
[----:B------:R-:W-:-:S05]  /*4630*/  FADD R218, R100, R218 ;  /* 0x000000da64da7221 */ /* 0x000fca0000000000 */
[----:B------:R-:W-:Y:S04]  /*4640*/  STL [R1], R218 ;  /* 0x000000da01007387 */ /* 0x000fe80000100800 */
[----:B------:R-:W-:Y:S04]  /*4650*/  STL [R1+0x4], R219 ;  /* 0x000004db01007387 */ /* 0x000fe80000100800 */
[----:B------:R-:W-:Y:S04]  /*4660*/  STL [R1+0x8], R220 ;  /* 0x000008dc01007387 */ /* 0x000fe80000100800 */
[----:B------:R-:W-:Y:S04]  /*4670*/  STL [R1+0xc], R221 ;  /* 0x00000cdd01007387 */ /* 0x000fe80000100800 */
[----:B------:R-:W-:Y:S04]  /*4680*/  STL [R1+0x10], R222 ;  /* 0x000010de01007387 */ /* 0x000fe80000100800 */
[----:B------:R-:W-:Y:S04]  /*4690*/  STL [R1+0x14], R223 ;  /* 0x000014df01007387 */ /* 0x000fe80000100800 */
[----:B------:R-:W-:Y:S04]  /*46a0*/  STL [R1+0x18], R224 ;  /* 0x000018e001007387 */ /* 0x000fe80000100800 */
[----:B------:R-:W-:Y:S04]  /*46b0*/  STL [R1+0x1c], R225 ;  /* 0x00001ce101007387 */ /* 0x000fe80000100800 */
[----:B------:R-:W-:Y:S04]  /*46c0*/  STL [R1+0x20], R226 ;  /* 0x000020e201007387 */ /* 0x000fe80000100800 */
[----:B------:R0:W-:Y:S04]  /*46d0*/  STL [R1+0x24], R227 ;  /* 0x000024e301007387 */ /* 0x0001e80000100800 */
[----:B------:R-:W-:Y:S04]  /*46e0*/  STL [R1+0x28], R0 ;  /* 0x0000280001007387 */ /* 0x000fe80000100800 */
[----:B------:R-:W-:Y:S04]  /*46f0*/  STL [R1+0x2c], R2 ;  /* 0x00002c0201007387 */ /* 0x000fe80000100800 */
[----:B------:R-:W-:Y:S04]  /*4700*/  STL [R1+0x30], R3 ;  /* 0x0000300301007387 */ /* 0x000fe80000100800 */
[----:B------:R-:W-:Y:S04]  /*4710*/  STL [R1+0x34], R4 ;  /* 0x0000340401007387 */ /* 0x000fe80000100800 */
[----:B0-----:R-:W2:Y:S04]  /*4720*/  LDL.LU R227, [R1+0x44] ;  /* 0x0000440001e37983 */ /* 0x001ea80000300800 */
[----:B------:R-:W-:Y:S04]  /*4730*/  STL [R1+0x38], R5 ;  /* 0x0000380501007387 */ /* 0x000fe80000100800 */
[----:B------:R-:W3:Y:S04]  /*4740*/  LDL.LU R226, [R1+0x48] ;  /* 0x0000480001e27983 */ /* 0x000ee80000300800 */
[----:B------:R-:W-:Y:S04]  /*4750*/  STL [R1+0x3c], R6 ;  /* 0x00003c0601007387 */ /* 0x000fe80000100800 */
[----:B------:R-:W4:Y:S04]  /*4760*/  LDL.LU R225, [R1+0x4c] ;  /* 0x00004c0001e17983 */ /* 0x000f280000300800 */
[----:B------:R0:W-:Y:S04]  /*4770*/  STL [R1+0x40], R7 ;  /* 0x0000400701007387 */ /* 0x0001e80000100800 */
[----:B------:R-:W4:Y:S04]  /*4780*/  LDL.LU R224, [R1+0x50] ;  /* 0x0000500001e07983 */ /* 0x000f280000300800 */
[----:B------:R-:W4:Y:S04]  /*4790*/  LDL.LU R223, [R1+0x54] ;  /* 0x0000540001df7983 */ /* 0x000f280000300800 */
[----:B------:R-:W4:Y:S04]  /*47a0*/  LDL.LU R222, [R1+0x58] ;  /* 0x0000580001de7983 */ /* 0x000f280000300800 */
[----:B------:R-:W4:Y:S04]  /*47b0*/  LDL.LU R221, [R1+0x5c] ;  /* 0x00005c0001dd7983 */ /* 0x000f280000300800 */
[----:B------:R-:W4:Y:S04]  /*47c0*/  LDL.LU R220, [R1+0x60] ;  /* 0x0000600001dc7983 */ /* 0x000f280000300800 */
[----:B------:R-:W4:Y:S04]  /*47d0*/  LDL.LU R219, [R1+0x64] ;  /* 0x0000640001db7983 */ /* 0x000f280000300800 */
[----:B------:R-:W4:Y:S04]  /*47e0*/  LDL.LU R218, [R1+0x68] ;  /* 0x0000680001da7983 */ /* 0x000f280000300800 */
[----:B0-----:R-:W4:Y:S04]  /*47f0*/  LDL.LU R7, [R1+0x6c] ;  /* 0x00006c0001077983 */ /* 0x001f280000300800 */
[----:B------:R-:W4:Y:S04]  /*4800*/  LDL.LU R6, [R1+0x70] ;  /* 0x0000700001067983 */ /* 0x000f280000300800 */
[----:B------:R-:W4:Y:S04]  /*4810*/  LDL.LU R5, [R1+0x74] ;  /* 0x0000740001057983 */ /* 0x000f280000300800 */
[----:B------:R-:W4:Y:S04]  /*4820*/  LDL.LU R4, [R1+0x78] ;  /* 0x0000780001047983 */ /* 0x000f280000300800 */
[----:B------:R-:W4:Y:S04]  /*4830*/  LDL.LU R3, [R1+0x7c] ;  /* 0x00007c0001037983 */ /* 0x000f280000300800 */
[----:B------:R-:W4:Y:S04]  /*4840*/  LDL.LU R2, [R1+0x80] ;  /* 0x0000800001027983 */ /* 0x000f280000300800 */
[----:B------:R-:W4:Y:S01]  /*4850*/  LDL.LU R0, [R1+0x84] ;  /* 0x0000840001007983 */ /* 0x000f220000300800 */
[----:B--2---:R-:W-:-:S05]  /*4860*/  FADD R227, R117, R227 ;  /* 0x000000e375e37221 */ /* 0x004fca0000000000 */
[----:B------:R0:W-:Y:S01]  /*4870*/  STL [R1+0x44], R227 ;  /* 0x000044e301007387 */ /* 0x0001e20000100800 */
[----:B---3--:R-:W-:-:S05]  /*4880*/  FADD R226, R118, R226 ;  /* 0x000000e276e27221 */ /* 0x008fca0000000000 */
[----:B------:R2:W-:Y:S01]  /*4890*/  STL [R1+0x48], R226 ;  /* 0x000048e201007387 */ /* 0x0005e20000100800 */
[----:B----4-:R-:W-:-:S05]  /*48a0*/  FADD R225, R119, R225 ;  /* 0x000000e177e17221 */ /* 0x010fca0000000000 */
[----:B------:R3:W-:Y:S01]  /*48b0*/  STL [R1+0x4c], R225 ;  /* 0x00004ce101007387 */ /* 0x0007e20000100800 */
[----:B------:R-:W-:-:S01]  /*48c0*/  FADD R224, R24, R224 ;  /* 0x000000e018e07221 */ /* 0x000fc20000000000 */
[----:B------:R-:W-:-:S04]  /*48d0*/  FADD R223, R25, R223 ;  /* 0x000000df19df7221 */ /* 0x000fc80000000000 */
[----:B------:R4:W-:Y:S01]  /*48e0*/  STL [R1+0x50], R224 ;  /* 0x000050e001007387 */ /* 0x0009e20000100800 */
[----:B------:R-:W-:-:S03]  /*48f0*/  FADD R222, R26, R222 ;  /* 0x000000de1ade7221 */ /* 0x000fc60000000000 */
        /* <DEDUP_REMOVED lines=20> */
[----:B0-----:R-:W4:Y:S01]  /*4a40*/  LDL.LU R227, [R1+0x88] ;  /* 0x0000880001e37983 */ /* 0x001f220000300800 */
[----:B------:R-:W-:-:S03]  /*4a50*/  FADD R0, R37, R0 ;  /* 0x0000000025007221 */ /* 0x000fc60000000000 */
[----:B------:R0:W-:Y:S04]  /*4a60*/  STL [R1+0x7c], R3 ;  /* 0x00007c0301007387 */ /* 0x0001e80000100800 */
[----:B--2---:R-:W2:Y:S04]  /*4a70*/  LDL.LU R226, [R1+0x8c] ;  /* 0x00008c0001e27983 */ /* 0x004ea80000300800 */
[----:B------:R0:W-:Y:S04]  /*4a80*/  STL [R1+0x80], R2 ;  /* 0x0000800201007387 */ /* 0x0001e80000100800 */
[----:B---3--:R-:W3:Y:S04]  /*4a90*/  LDL.LU R225, [R1+0x90] ;  /* 0x0000900001e17983 */ /* 0x008ee80000300800 */
[----:B------:R0:W-:Y:S04]  /*4aa0*/  STL [R1+0x84], R0 ;  /* 0x0000840001007387 */ /* 0x0001e80000100800 */
[----:B----4-:R-:W4:Y:S04]  /*4ab0*/  LDL.LU R224, [R1+0x94] ;  /* 0x0000940001e07983 */ /* 0x010f280000300800 */
[----:B-1----:R-:W4:Y:S04]  /*4ac0*/  LDL.LU R223, [R1+0x98] ;  /* 0x0000980001df7983 */ /* 0x002f280000300800 */
[----:B------:R-:W4:Y:S04]  /*4ad0*/  LDL.LU R222, [R1+0x9c] ;  /* 0x00009c0001de7983 */ /* 0x000f280000300800 */
        /* <DEDUP_REMOVED lines=10> */
[----:B------:R-:W4:Y:S01]  /*4b80*/  LDL.LU R0, [R1+0xc8] ;  /* 0x0000c80001007983 */ /* 0x000f220000300800 */
[----:B------:R-:W-:-:S01]  /*4b90*/  FADD R227, R38, R227 ;  /* 0x000000e326e37221 */ /* 0x000fc20000000000 */
[----:B--2---:R-:W-:-:S04]  /*4ba0*/  FADD R226, R39, R226 ;  /* 0x000000e227e27221 */ /* 0x004fc80000000000 */
[----:B------:R-:W-:Y:S01]  /*4bb0*/  STL [R1+0x88], R227 ;  /* 0x000088e301007387 */ /* 0x000fe20000100800 */
[----:B---3--:R-:W-:-:S03]  /*4bc0*/  FADD R225, R40, R225 ;  /* 0x000000e128e17221 */ /* 0x008fc60000000000 */
[----:B------:R-:W-:Y:S01]  /*4bd0*/  STL [R1+0x8c], R226 ;  /* 0x00008ce201007387 */ /* 0x000fe20000100800 */
[----:B----4-:R-:W-:-:S03]  /*4be0*/  FADD R224, R41, R224 ;  /* 0x000000e029e07221 */ /* 0x010fc60000000000 */
[----:B------:R-:W-:Y:S01]  /*4bf0*/  STL [R1+0x90], R225 ;  /* 0x000090e101007387 */ /* 0x000fe20000100800 */
[----:B------:R-:W-:-:S03]  /*4c00*/  FADD R223, R42, R223 ;  /* 0x000000df2adf7221 */ /* 0x000fc60000000000 */
        /* <DEDUP_REMOVED lines=25> */
[----:B------:R-:W4:Y:S04]  /*4da0*/  LDL.LU R219, [R1+0xd0] ;  /* 0x0000d00001db7983 */ /* 0x000f280000300800 */
[----:B------:R0:W-:Y:S04]  /*4db0*/  STL [R1+0xc4], R2 ;  /* 0x0000c40201007387 */ /* 0x0001e80000100800 */
        /* <DEDUP_REMOVED lines=9> */
[----:B-1----:R-:W4:Y:S04]  /*4e50*/  LDL.LU R7, [R1+0xf4] ;  /* 0x0000f40001077983 */ /* 0x002f280000300800 */
[----:B--2---:R-:W2:Y:S04]  /*4e60*/  LDL.LU R6, [R1+0xf8] ;  /* 0x0000f80001067983 */ /* 0x004ea80000300800 */
[----:B---3--:R-:W3:Y:S04]  /*4e70*/  LDL.LU R5, [R1+0xfc] ;  /* 0x0000fc0001057983 */ /* 0x008ee80000300800 */
[----:B----4-:R-:W4:Y:S04]  /*4e80*/  LDL.LU R4, [R1+0x100] ;  /* 0x0001000001047983 */ /* 0x010f280000300800 */
[----:B0-----:R-:W4:Y:S04]  /*4e90*/  LDL.LU R3, [R1+0x104] ;  /* 0x0001040001037983 */ /* 0x001f280000300800 */
[----:B------:R-:W4:Y:S04]  /*4ea0*/  LDL.LU R2, [R1+0x108] ;  /* 0x0001080001027983 */ /* 0x000f280000300800 */
[----:B------:R-:W4:Y:S01]  /*4eb0*/  LDL.LU R0, [R1+0x10c] ;  /* 0x00010c0001007983 */ /* 0x000f220000300800 */
[----:B------:R-:W-:-:S05]  /*4ec0*/  FADD R218, R55, R218 ;  /* 0x000000da37da7221 */ /* 0x000fca0000000000 */
[----:B------:R0:W-:Y:S01]  /*4ed0*/  STL [R1+0xcc], R218 ;  /* 0x0000ccda01007387 */ /* 0x0001e20000100800 */
[----:B------:R-:W-:-:S03]  /*4ee0*/  FADD R219, R56, R219 ;  /* 0x000000db38db7221 */ /* 0x000fc60000000000 */
[----:B0-----:R0:W5:Y:S01]  /*4ef0*/  LDL.LU R218, [R1+0x168] ;  /* 0x0001680001da7983 */ /* 0x0011620000300800 */
[----:B------:R-:W-:-:S03]  /*4f00*/  FADD R220, R57, R220 ;  /* 0x000000dc39dc7221 */ /* 0x000fc60000000000 */
[----:B------:R1:W-:Y:S01]  /*4f10*/  STL [R1+0xd0], R219 ;  /* 0x0000d0db01007387 */ /* 0x0003e20000100800 */
[----:B------:R-:W-:-:S01]  /*4f20*/  FADD R221, R58, R221 ;  /* 0x000000dd3add7221 */ /* 0x000fc20000000000 */
[----:B------:R-:W-:Y:S02]  /*4f30*/  FADD R222, R59, R222 ;  /* 0x000000de3bde7221 */ /* 0x000fe40000000000 */
[----:B-1----:R0:W5:Y:S01]  /*4f40*/  LDL.LU R219, [R1+0x164] ;  /* 0x0001640001db7983 */ /* 0x0021620000300800 */
[----:B------:R-:W-:-:S03]  /*4f50*/  FADD R223, R60, R223 ;  /* 0x000000df3cdf7221 */ /* 0x000fc60000000000 */
[----:B------:R1:W-:Y:S01]  /*4f60*/  STL [R1+0xd4], R220 ;  /* 0x0000d4dc01007387 */ /* 0x0003e20000100800 */
[----:B------:R-:W-:-:S03]  /*4f70*/  FADD R224, R61, R224 ;  /* 0x000000e03de07221 */ /* 0x000fc60000000000 */
[----:B-1----:R0:W5:Y:S01]  /*4f80*/  LDL.LU R220, [R1+0x160] ;  /* 0x0001600001dc7983 */ /* 0x0021620000300800 */
[----:B------:R-:W-:-:S03]  /*4f90*/  FADD R225, R62, R225 ;  /* 0x000000e13ee17221 */ /* 0x000fc60000000000 */
[----:B------:R1:W-:Y:S01]  /*4fa0*/  STL [R1+0xd8], R221 ;  /* 0x0000d8dd01007387 */ /* 0x0003e20000100800 */
[----:B------:R-:W-:-:S01]  /*4fb0*/  FADD R226, R63, R226 ;  /* 0x000000e23fe27221 */ /* 0x000fc20000000000 */
[----:B------:R-:W-:Y:S02]  /*4fc0*/  FADD R227, R64, R227 ;  /* 0x000000e340e37221 */ /* 0x000fe40000000000 */
[----:B-1----:R0:W5:Y:S04]  /*4fd0*/  LDL.LU R221, [R1+0x15c] ;  /* 0x00015c0001dd7983 */ /* 0x0021680000300800 */
[----:B------:R1:W-:Y:S01]  /*4fe0*/  STL [R1+0xdc], R222 ;  /* 0x0000dcde01007387 */ /* 0x0003e20000100800 */
[----:B------:R-:W-:-:S01]  /*4ff0*/  FADD R7, R65, R7 ;  /* 0x0000000741077221 */ /* 0x000fc20000000000 */
[----:B--2---:R-:W-:-:S02]  /*5000*/  FADD R6, R66, R6 ;  /* 0x0000000642067221 */ /* 0x004fc40000000000 */
[----:B-1----:R0:W5:Y:S04]  /*5010*/  LDL.LU R222, [R1+0x158] ;  /* 0x0001580001de7983 */ /* 0x0021680000300800 */
[----:B------:R1:W-:Y:S01]  /*5020*/  STL [R1+0xe0], R223 ;  /* 0x0000e0df01007387 */ /* 0x0003e20000100800 */
[----:B---3--:R-:W-:-:S03]  /*5030*/  FADD R5, R67, R5 ;  /* 0x0000000543057221 */ /* 0x008fc60000000000 */
[----:B-1----:R0:W5:Y:S04]  /*5040*/  LDL.LU R223, [R1+0x154] ;  /* 0x0001540001df7983 */ /* 0x0021680000300800 */
[----:B------:R1:W-:Y:S01]  /*5050*/  STL [R1+0xe4], R224 ;  /* 0x0000e4e001007387 */ /* 0x0003e20000100800 */
[----:B----4-:R-:W-:-:S03]  /*5060*/  FADD R4, R68, R4 ;  /* 0x0000000444047221 */ /* 0x010fc60000000000 */
[----:B-1----:R0:W5:Y:S04]  /*5070*/  LDL.LU R224, [R1+0x150] ;  /* 0x0001500001e07983 */ /* 0x0021680000300800 */
[----:B------:R1:W-:Y:S01]  /*5080*/  STL [R1+0xe8], R225 ;  /* 0x0000e8e101007387 */ /* 0x0003e20000100800 */
[----:B------:R-:W-:-:S03]  /*5090*/  FADD R3, R69, R3 ;  /* 0x0000000345037221 */ /* 0x000fc60000000000 */
[----:B-1----:R0:W5:Y:S04]  /*50a0*/  LDL.LU R225, [R1+0x14c] ;  /* 0x00014c0001e17983 */ /* 0x0021680000300800 */
[----:B------:R1:W-:Y:S01]  /*50b0*/  STL [R1+0xec], R226 ;  /* 0x0000ece201007387 */ /* 0x0003e20000100800 */
[----:B------:R-:W-:-:S03]  /*50c0*/  FADD R2, R70, R2 ;  /* 0x0000000246027221 */ /* 0x000fc60000000000 */
[----:B-1----:R0:W5:Y:S04]  /*50d0*/  LDL.LU R226, [R1+0x148] ;  /* 0x0001480001e27983 */ /* 0x0021680000300800 */
[----:B------:R1:W-:Y:S01]  /*50e0*/  STL [R1+0xf0], R227 ;  /* 0x0000f0e301007387 */ /* 0x0003e20000100800 */
[----:B------:R-:W-:-:S03]  /*50f0*/  FADD R0, R0, R71 ;  /* 0x0000004700007221 */ /* 0x000fc60000000000 */
[----:B-1----:R0:W5:Y:S04]  /*5100*/  LDL.LU R227, [R1+0x144] ;  /* 0x0001440001e37983 */ /* 0x0021680000300800 */
[----:B------:R1:W-:Y:S04]  /*5110*/  STL [R1+0xf4], R7 ;  /* 0x0000f40701007387 */ /* 0x0003e80000100800 */
        /* <DEDUP_REMOVED lines=12> */
[----:B-1----:R0:W5:Y:S01]  /*51e0*/  LDL.LU R0, [R1+0x128] ;  /* 0x0001280001007983 */ /* 0x0021620000300800 */
[----:B------:R-:W-:-:S05]  /*51f0*/  UMOV UR6, URZ ;  /* 0x0000003f00067c82 */ /* 0x000fca0008000000 */
.L_x_28:
[----:B------:R-:W-:Y:S05]  /*5200*/  @!P1 BRA `(.L_x_29) ;  /* 0x0000000000049947 */ /* 0x000fea0003800000 */
[----:B------:R-:W-:Y:S01]  /*5210*/  BPT.TRAP 0x1 ;  /* 0x000000040000795c */ /* 0x000fe20000300000 */
.L_x_29:
[----:B-----5:R3:W-:Y:S04]  /*5220*/  STL [R1+0x12c], R2 ;  /* 0x00012c0201007387 */ /* 0x0207e80000100800 */
[----:B---3--:R-:W3:Y:S04]  /*5230*/  LDL R2, [R1+0x110] ;  /* 0x0001100001027983 */ /* 0x008ee80000100800 */
[----:B------:R4:W-:Y:S04]  /*5240*/  STL [R1+0x128], R0 ;  /* 0x0001280001007387 */ /* 0x0009e80000100800 */
[----:B----4-:R-:W4:Y:S01]  /*5250*/  LDL R0, [R1+0x114] ;  /* 0x0001140001007983 */ /* 0x010f220000100800 */
[----:B--2---:R-:W-:Y:S01]  /*5260*/  IMAD.U32 R229, RZ, RZ, UR11 ;  /* 0x0000000bffe57e24 */ /* 0x004fe2000f8e00ff */
[----:B---3--:R-:W-:-:S02]  /*5270*/  ISETP.NE.AND P0, PT, R2, RZ, PT ;  /* 0x000000ff0200720c */ /* 0x008fc40003f05270 */
[----:B------:R2:W5:Y:S11]  /*5280*/  LDL.LU R2, [R1+0x12c] ;  /* 0x00012c0001027983 */ /* 0x0005760000300800 */
[----:B------:R-:W-:-:S05]  /*5290*/  @P0 LEA R229, R229, UR13, 0x3 ;  /* 0x0000000de5e50c11 */ /* 0x000fca000f8e18ff */
[----:B------:R-:W-:-:S05]  /*52a0*/  @P0 VIADD R229, R229, 0x18 ;  /* 0x00000018e5e50836 */ /* 0x000fca0000000000 */
[----:B----4-:R-:W-:Y:S02]  /*52b0*/  @P0 PRMT R229, R0, 0x654, R229 ;  /* 0x0000065400e50816 */ /* 0x010fe400000000e5 */
[----:B------:R2:W5:Y:S01]  /*52c0*/  LDL.LU R0, [R1+0x128] ;  /* 0x0001280001007983 */ /* 0x0005620000300800 */
[----:B------:R-:W-:Y:S01]  /*52d0*/  UISETP.GT.U32.AND UP0, UPT, UR7, 0x1, UPT ;  /* 0x000000010700788c */ /* 0x000fe2000bf04070 */
[----:B------:R2:W-:Y:S05]  /*52e0*/  @P0 SYNCS.ARRIVE.TRANS64.RED.A1T0 RZ, [R229+URZ], RZ ;  /* 0x000000ffe5ff09a7 */ /* 0x0005ea000810043f */
[----:B------:R-:W-:-:S13]  /*52f0*/  PLOP3.LUT P0, PT, PT, PT, UP0, 0x80, 0x0 ;  /* 0x000000000000781c */ /* 0x000fda0003f0f008 */
[----:B--2---:R-:W-:Y:S05]  /*5300*/  @P0 BRA `(.L_x_30) ;  /* 0x0000000000040947 */ /* 0x004fea0003800000 */
[----:B------:R-:W-:Y:S01]  /*5310*/  BPT.TRAP 0x1 ;  /* 0x000000040000795c */ /* 0x000fe20000300000 */
.L_x_30:
[----:B------:R-:W-:Y:S02]  /*5320*/  UISETP.GT.AND UP2, UPT, UR16, 0x1, UPT ;  /* 0x000000011000788c */ /* 0x000fe4000bf44270 */
[----:B------:R-:W-:Y:S02]  /*5330*/  UIADD3 UR15, UR15, 0x1, URZ ;  /* 0x000000010f0f7890 */ /* 0x000fe4000fffe03f */
[----:B------:R-:W-:Y:S02]  /*5340*/  UIADD3 UR11, UR11, 0x1, URZ ;  /* 0x000000010b0b7890 */ /* 0x000fe4000fffe03f */
[----:B------:R-:W-:Y:S01]  /*5350*/  PLOP3.LUT P0, PT, PT, PT, UP2, 0x80, 0x0 ;  /* 0x000000000000781c */ /* 0x000fe20003f0f028 */
[----:B------:R-:W-:Y:S02]  /*5360*/  UISETP.NE.AND UP0, UPT, UR15, 0x3, UPT ;  /* 0x000000030f00788c */ /* 0x000fe4000bf05270 */
[----:B------:R-:W-:Y:S02]  /*5370*/  UISETP.NE.AND UP1, UPT, UR11, 0x3, UPT ;  /* 0x000000030b00788c */ /* 0x000fe4000bf25270 */
[----:B------:R-:W-:-:S02]  /*5380*/  USEL UR20, URZ, 0x1, UP0 ;  /* 0x000000013f147887 */ /* 0x000fc40008000000 */
[----:B------:R-:W-:Y:S02]  /*5390*/  UIADD3 UR16, UR16, -0x1, URZ ;  /* 0xffffffff10107890 */ /* 0x000fe4000fffe03f */
[----:B------:R-:W-:Y:S02]  /*53a0*/  USEL UR15, UR15, URZ, UP0 ;  /* 0x0000003f0f0f7287 */ /* 0x000fe40008000000 */
[----:B------:R-:W-:Y:S01]  /*53b0*/  LOP3.LUT R228, R228, UR20, RZ, 0x3c, !PT ;  /* 0x00000014e4e47c12 */ /* 0x000fe2000f8e3cff */
[----:B------:R-:W-:Y:S01]  /*53c0*/  USEL UR11, UR11, URZ, UP1 ;  /* 0x0000003f0b0b7287 */ /* 0x000fe20008800000 */
[----:B------:R-:W-:Y:S01]  /*53d0*/  UMOV UR20, 0x1 ;  /* 0x0000000100147882 */ /* 0x000fe20000000000 */
[----:B------:R-:W-:Y:S10]  /*53e0*/  @P0 BRA `(.L_x_31) ;  /* 0xffffffe400640947 */ /* 0x000ff4000383ffff */
.L_x_23:
[----:B------:R-:W-:-:S04]  /*53f0*/  UISETP.NE.AND UP0, UPT, UR6, URZ, UPT ;  /* 0x0000003f0600728c */ /* 0x000fc8000bf05270 */
[----:B------:R-:W-:-:S06]  /*5400*/  USEL UR6, URZ, 0x1, !UP0 ;  /* 0x000000013f067887 */ /* 0x000fcc000c000000 */
[----:B------:R-:W-:-:S13]  /*5410*/  ISETP.NE.AND P0, PT, RZ, UR6, PT ;  /* 0x00000006ff007c0c */ /* 0x000fda000bf05270 */
[----:B------:R-:W-:Y:S05]  /*5420*/  @!P0 BRA `(.L_x_32) ;  /* 0x00000014005c8947 */ /* 0x000fea0003800000 */
[----:B------:R-:W-:Y:S04]  /*5430*/  STL [R1+0x140], R7 ;  /* 0x0001400701007387 */ /* 0x000fe80000100800 */
[----:B------:R2:W-:Y:S01]  /*5440*/  STL [R1+0x13c], R6 ;  /* 0x00013c0601007387 */ /* 0x0005e20000100800 */
[----:B------:R-:W-:Y:S02]  /*5450*/  WARPGROUP.DEPBAR.LE gsb0, 0x0 ;  /* 0x00008000000079c5 */ /* 0x000fe40000010000 */
[----:B------:R-:W-:Y:S01]  /*5460*/  FADD R227, R120, R227 ;  /* 0x000000e378e37221 */ /* 0x000fe20000000000 */
[----:B--2---:R-:W2:Y:S04]  /*5470*/  LDL.LU R6, [R1+0xf8] ;  /* 0x0000f80001067983 */ /* 0x004ea80000300800 */
[----:B------:R-:W3:Y:S04]  /*5480*/  LDL.LU R7, [R1+0xf4] ;  /* 0x0000f40001077983 */ /* 0x000ee80000300800 */
[----:B------:R4:W-:Y:S01]  /*5490*/  STL [R1+0x138], R5 ;  /* 0x0001380501007387 */ /* 0x0009e20000100800 */
[----:B------:R-:W-:Y:S01]  /*54a0*/  FADD R226, R121, R226 ;  /* 0x000000e279e27221 */ /* 0x000fe20000000000 */
[----:B------:R-:W-:-:S02]  /*54b0*/  FADD R225, R122, R225 ;  /* 0x000000e17ae17221 */ /* 0x000fc40000000000 */
[----:B----4-:R-:W4:Y:S04]  /*54c0*/  LDL.LU R5, [R1+0x1c] ;  /* 0x00001c0001057983 */ /* 0x010f280000300800 */
[----:B------:R0:W-:Y:S04]  /*54d0*/  STL [R1+0x134], R4 ;  /* 0x0001340401007387 */ /* 0x0001e80000100800 */
[----:B0-----:R-:W2:Y:S04]  /*54e0*/  LDL.LU R4, [R1+0x18] ;  /* 0x0000180001047983 */ /* 0x001ea80000300800 */
[----:B------:R0:W-:Y:S04]  /*54f0*/  STL [R1+0x130], R3 ;  /* 0x0001300301007387 */ /* 0x0001e80000100800 */
[----:B0-----:R-:W3:Y:S04]  /*5500*/  LDL.LU R3, [R1+0x14] ;  /* 0x0000140001037983 */ /* 0x001ee80000300800 */
[----:B-----5:R0:W-:Y:S04]  /*5510*/  STL [R1+0x12c], R2 ;  /* 0x00012c0201007387 */ /* 0x0201e80000100800 */
[----:B0-----:R-:W3:Y:S04]  /*5520*/  LDL.LU R2, [R1+0x10] ;  /* 0x0000100001027983 */ /* 0x001ee80000300800 */
[----:B------:R0:W-:Y:S04]  /*5530*/  STL [R1+0x128], R0 ;  /* 0x0001280001007387 */ /* 0x0001e80000100800 */
[----:B0-----:R-:W3:Y:S04]  /*5540*/  LDL.LU R0, [R1+0xc] ;  /* 0x00000c0001007983 */ /* 0x001ee80000300800 */
[----:B------:R0:W-:Y:S04]  /*5550*/  STL [R1+0x144], R227 ;  /* 0x000144e301007387 */ /* 0x0001e80000100800 */
[----:B0-----:R-:W3:Y:S04]  /*5560*/  LDL.LU R227, [R1+0x8] ;  /* 0x0000080001e37983 */ /* 0x001ee80000300800 */
[----:B------:R0:W-:Y:S04]  /*5570*/  STL [R1+0x148], R226 ;  /* 0x000148e201007387 */ /* 0x0001e80000100800 */
[----:B0-----:R-:W3:Y:S04]  /*5580*/  LDL.LU R226, [R1+0x4] ;  /* 0x0000040001e27983 */ /* 0x001ee80000300800 */
[----:B------:R0:W-:Y:S04]  /*5590*/  STL [R1+0x14c], R225 ;  /* 0x00014ce101007387 */ /* 0x0001e80000100800 */
[----:B0-----:R-:W3:Y:S01]  /*55a0*/  LDL.LU R225, [R1] ;  /* 0x0000000001e17983 */ /* 0x001ee20000300800 */
[----:B------:R-:W-:Y:S01]  /*55b0*/  FADD R224, R123, R224 ;  /* 0x000000e07be07221 */ /* 0x000fe20000000000 */
[----:B------:R-:W-:Y:S01]  /*55c0*/  FADD R223, R124, R223 ;  /* 0x000000df7cdf7221 */ /* 0x000fe20000000000 */
[----:B------:R-:W-:Y:S01]  /*55d0*/  FADD R222, R125, R222 ;  /* 0x000000de7dde7221 */ /* 0x000fe20000000000 */
[----:B------:R-:W-:Y:S01]  /*55e0*/  FADD R221, R126, R221 ;  /* 0x000000dd7edd7221 */ /* 0x000fe20000000000 */
[----:B------:R-:W-:Y:S01]  /*55f0*/  FADD R220, R127, R220 ;  /* 0x000000dc7fdc7221 */ /* 0x000fe20000000000 */
[----:B------:R-:W-:Y:S01]  /*5600*/  STL [R1+0x150], R224 ;  /* 0x000150e001007387 */ /* 0x000fe20000100800 */
        /* <DEDUP_REMOVED lines=79> */
[----:B------:R0:W-:Y:S01]  /*5b00*/  STL [R1+0x1a0], R204 ;  /* 0x0001a0cc01007387 */ /* 0x0001e20000100800 */
[----:B------:R-:W-:Y:S01]  /*5b10*/  FADD R15, R92, R15 ;  /* 0x0000000f5c0f7221 */ /* 0x000fe20000000000 */
[----:B------:R-:W-:Y:S01]  /*5b20*/  FADD R14, R93, R14 ;  /* 0x0000000e5d0e7221 */ /* 0x000fe20000000000 */
[----:B------:R-:W-:Y:S01]  /*5b30*/  FADD R13, R94, R13 ;  /* 0x0000000d5e0d7221 */ /* 0x000fe20000000000 */
[----:B------:R-:W-:Y:S01]  /*5b40*/  FADD R12, R95, R12 ;  /* 0x0000000c5f0c7221 */ /* 0x000fe20000000000 */
[----:B------:R-:W-:Y:S01]  /*5b50*/  FADD R11, R96, R11 ;  /* 0x0000000b600b7221 */ /* 0x000fe20000000000 */
[----:B------:R-:W-:Y:S01]  /*5b60*/  FADD R10, R97, R10 ;  /* 0x0000000a610a7221 */ /* 0x000fe20000000000 */
[----:B------:R-:W-:Y:S01]  /*5b70*/  FADD R9, R98, R9 ;  /* 0x0000000962097221 */ /* 0x000fe20000000000 */
[----:B------:R-:W-:Y:S01]  /*5b80*/  FADD R8, R99, R8 ;  /* 0x0000000863087221 */ /* 0x000fe20000000000 */
[----:B----4-:R-:W-:Y:S01]  /*5b90*/  FADD R5, R107, R5 ;  /* 0x000000056b057221 */ /* 0x010fe20000000000 */
[----:B--2---:R-:W-:Y:S01]  /*5ba0*/  FADD R4, R106, R4 ;  /* 0x000000046a047221 */ /* 0x004fe20000000000 */
[----:B---3--:R-:W-:Y:S01]  /*5bb0*/  FADD R3, R105, R3 ;  /* 0x0000000369037221 */ /* 0x008fe20000000000 */
[----:B------:R-:W-:Y:S01]  /*5bc0*/  FADD R2, R104, R2 ;  /* 0x0000000268027221 */ /* 0x000fe20000000000 */
[----:B------:R-:W-:Y:S01]  /*5bd0*/  FADD R0, R103, R0 ;  /* 0x0000000067007221 */ /* 0x000fe20000000000 */
[----:B------:R-:W-:Y:S01]  /*5be0*/  FADD R227, R102, R227 ;  /* 0x000000e366e37221 */ /* 0x000fe20000000000 */
[----:B------:R-:W-:Y:S01]  /*5bf0*/  FADD R226, R101, R226 ;  /* 0x000000e265e27221 */ /* 0x000fe20000000000 */
[----:B------:R-:W-:-:S05]  /*5c00*/  FADD R225, R100, R225 ;  /* 0x000000e164e17221 */ /* 0x000fca0000000000 */
[----:B------:R2:W-:Y:S04]  /*5c10*/  STL [R1], R225 ;  /* 0x000000e101007387 */ /* 0x0005e80000100800 */
[----:B------:R3:W-:Y:S04]  /*5c20*/  STL [R1+0x4], R226 ;  /* 0x000004e201007387 */ /* 0x0007e80000100800 */
[----:B------:R4:W-:Y:S04]  /*5c30*/  STL [R1+0x8], R227 ;  /* 0x000008e301007387 */ /* 0x0009e80000100800 */
[----:B------:R1:W-:Y:S04]  /*5c40*/  STL [R1+0xc], R0 ;  /* 0x00000c0001007387 */ /* 0x0003e80000100800 */
[----:B------:R1:W-:Y:S04]  /*5c50*/  STL [R1+0x10], R2 ;  /* 0x0000100201007387 */ /* 0x0003e80000100800 */
[----:B0-----:R-:W4:Y:S04]  /*5c60*/  LDL.LU R204, [R1+0x20] ;  /* 0x0000200001cc7983 */ /* 0x001f280000300800 */
        /* <DEDUP_REMOVED lines=23> */
[----:B--2---:R-:W2:Y:S04]  /*5de0*/  LDL.LU R225, [R1+0x74] ;  /* 0x0000740001e17983 */ /* 0x004ea80000300800 */
[----:B---3--:R-:W3:Y:S04]  /*5df0*/  LDL.LU R226, [R1+0x78] ;  /* 0x0000780001e27983 */ /* 0x008ee80000300800 */
[----:B----4-:R-:W4:Y:S04]  /*5e00*/  LDL.LU R227, [R1+0x7c] ;  /* 0x00007c0001e37983 */ /* 0x010f280000300800 */
[----:B-1----:R-:W4:Y:S04]  /*5e10*/  LDL.LU R0, [R1+0x80] ;  /* 0x0000800001007983 */ /* 0x002f280000300800 */
[----:B------:R-:W4:Y:S04]  /*5e20*/  LDL.LU R2, [R1+0x84] ;  /* 0x0000840001027983 */ /* 0x000f280000300800 */
[----:B0-----:R-:W4:Y:S04]  /*5e30*/  LDL.LU R3, [R1+0x88] ;  /* 0x0000880001037983 */ /* 0x001f280000300800 */
[----:B------:R-:W4:Y:S04]  /*5e40*/  LDL.LU R4, [R1+0x8c] ;  /* 0x00008c0001047983 */ /* 0x000f280000300800 */
[----:B------:R-:W4:Y:S01]  /*5e50*/  LDL.LU R5, [R1+0x90] ;  /* 0x0000900001057983 */ /* 0x000f220000300800 */
[----:B------:R-:W-:-:S05]  /*5e60*/  FADD R204, R108, R204 ;  /* 0x000000cc6ccc7221 */ /* 0x000fca0000000000 */
[----:B------:R0:W-:Y:S01]  /*5e70*/  STL [R1+0x20], R204 ;  /* 0x000020cc01007387 */ /* 0x0001e20000100800 */
[----:B------:R-:W-:-:S05]  /*5e80*/  FADD R205, R109, R205 ;  /* 0x000000cd6dcd7221 */ /* 0x000fca0000000000 */
[----:B------:R1:W-:Y:S01]  /*5e90*/  STL [R1+0x24], R205 ;  /* 0x000024cd01007387 */ /* 0x0003e20000100800 */
[----:B------:R-:W-:-:S05]  /*5ea0*/  FADD R206, R110, R206 ;  /* 0x000000ce6ece7221 */ /* 0x000fca0000000000 */
[----:B------:R1:W-:Y:S01]  /*5eb0*/  STL [R1+0x28], R206 ;  /* 0x000028ce01007387 */ /* 0x0003e20000100800 */
[----:B------:R-:W-:Y:S01]  /*5ec0*/  FADD R207, R111, R207 ;  /* 0x000000cf6fcf7221 */ /* 0x000fe20000000000 */
        /* <DEDUP_REMOVED lines=34> */
[----:B--2---:R-:W-:-:S03]  /*60f0*/  FADD R225, R33, R225 ;  /* 0x000000e121e17221 */ /* 0x004fc60000000000 */
[----:B------:R2:W-:Y:S01]  /*6100*/  STL [R1+0x70], R224 ;  /* 0x000070e001007387 */ /* 0x0005e20000100800 */
[----:B---3--:R-:W-:-:S03]  /*6110*/  FADD R226, R34, R226 ;  /* 0x000000e222e27221 */ /* 0x008fc60000000000 */
[----:B------:R3:W-:Y:S01]  /*6120*/  STL [R1+0x74], R225 ;  /* 0x000074e101007387 */ /* 0x0007e20000100800 */
[----:B----4-:R-:W-:-:S03]  /*6130*/  FADD R227, R35, R227 ;  /* 0x000000e323e37221 */ /* 0x010fc60000000000 */
[----:B------:R4:W-:Y:S01]  /*6140*/  STL [R1+0x78], R226 ;  /* 0x000078e201007387 */ /* 0x0009e20000100800 */
[----:B------:R-:W-:-:S03]  /*6150*/  FADD R0, R36, R0 ;  /* 0x0000000024007221 */ /* 0x000fc60000000000 */
[----:B------:R4:W-:Y:S01]  /*6160*/  STL [R1+0x7c], R227 ;  /* 0x00007ce301007387 */ /* 0x0009e20000100800 */
[----:B------:R-:W-:-:S03]  /*6170*/  FADD R2, R37, R2 ;  /* 0x0000000225027221 */ /* 0x000fc60000000000 */
[----:B------:R-:W-:Y:S01]  /*6180*/  STL [R1+0x80], R0 ;  /* 0x0000800001007387 */ /* 0x000fe20000100800 */
[----:B------:R-:W-:-:S03]  /*6190*/  FADD R3, R38, R3 ;  /* 0x0000000326037221 */ /* 0x000fc60000000000 */
[----:B------:R-:W-:Y:S01]  /*61a0*/  STL [R1+0x84], R2 ;  /* 0x0000840201007387 */ /* 0x000fe20000100800 */
[----:B------:R-:W-:-:S03]  /*61b0*/  FADD R4, R39, R4 ;  /* 0x0000000427047221 */ /* 0x000fc60000000000 */
[----:B0-----:R-:W4:Y:S01]  /*61c0*/  LDL.LU R204, [R1+0x94] ;  /* 0x0000940001cc7983 */ /* 0x001f220000300800 */
[----:B------:R-:W-:-:S03]  /*61d0*/  FADD R5, R40, R5 ;  /* 0x0000000528057221 */ /* 0x000fc60000000000 */
[----:B------:R-:W-:Y:S04]  /*61e0*/  STL [R1+0x88], R3 ;  /* 0x0000880301007387 */ /* 0x000fe80000100800 */
[----:B-1----:R-:W4:Y:S04]  /*61f0*/  LDL.LU R205, [R1+0x98] ;  /* 0x0000980001cd7983 */ /* 0x002f280000300800 */
        /* <DEDUP_REMOVED lines=23> */
[----:B------:R-:W4:Y:S04]  /*6370*/  LDL.LU R227, [R1+0xf0] ;  /* 0x0000f00001e37983 */ /* 0x000f280000300800 */
[----:B0-----:R-:W4:Y:S04]  /*6380*/  LDL.LU R5, [R1+0xfc] ;  /* 0x0000fc0001057983 */ /* 0x001f280000300800 */
[----:B------:R-:W4:Y:S04]  /*6390*/  LDL.LU R4, [R1+0x100] ;  /* 0x0001000001047983 */ /* 0x000f280000300800 */
[----:B------:R-:W4:Y:S04]  /*63a0*/  LDL.LU R3, [R1+0x104] ;  /* 0x0001040001037983 */ /* 0x000f280000300800 */
[----:B------:R-:W4:Y:S04]  /*63b0*/  LDL.LU R2, [R1+0x108] ;  /* 0x0001080001027983 */ /* 0x000f280000300800 */
[----:B------:R-:W4:Y:S01]  /*63c0*/  LDL.LU R0, [R1+0x10c] ;  /* 0x00010c0001007983 */ /* 0x000f220000300800 */
[----:B------:R-:W-:Y:S01]  /*63d0*/  FADD R7, R65, R7 ;  /* 0x0000000741077221 */ /* 0x000fe20000000000 */
[----:B------:R-:W-:Y:S01]  /*63e0*/  FADD R6, R66, R6 ;  /* 0x0000000642067221 */ /* 0x000fe20000000000 */
[----:B------:R-:W-:-:S05]  /*63f0*/  FADD R204, R41, R204 ;  /* 0x000000cc29cc7221 */ /* 0x000fca0000000000 */
[----:B------:R0:W-:Y:S01]  /*6400*/  STL [R1+0x94], R204 ;  /* 0x000094cc01007387 */ /* 0x0001e20000100800 */
[----:B------:R-:W-:-:S03]  /*6410*/  FADD R205, R42, R205 ;  /* 0x000000cd2acd7221 */ /* 0x000fc60000000000 */
[----:B0-----:R0:W5:Y:S01]  /*6420*/  LDL.LU R204, [R1+0x1a0] ;  /* 0x0001a00001cc7983 */ /* 0x0011620000300800 */
[----:B------:R-:W-:-:S03]  /*6430*/  FADD R206, R43, R206 ;  /* 0x000000ce2bce7221 */ /* 0x000fc60000000000 */
[----:B------:R1:W-:Y:S01]  /*6440*/  STL [R1+0x98], R205 ;  /* 0x000098cd01007387 */ /* 0x0003e20000100800 */
[----:B------:R-:W-:Y:S01]  /*6450*/  FADD R207, R44, R207 ;  /* 0x000000cf2ccf7221 */ /* 0x000fe20000000000 */
        /* <DEDUP_REMOVED lines=8> */
[----:B------:R-:W-:Y:S01]  /*64e0*/  FADD R212, R49, R212 ;  /* 0x000000d431d47221 */ /* 0x000fe20000000000 */
[----:B------:R-:W-:Y:S02]  /*64f0*/  FADD R213, R50, R213 ;  /* 0x000000d532d57221 */ /* 0x000fe40000000000 */
[----:B-1----:R0:W5:Y:S04]  /*6500*/  LDL.LU R207, [R1+0x194] ;  /* 0x0001940001cf7983 */ /* 0x0021680000300800 */
[----:B------:R1:W-:Y:S01]  /*6510*/  STL [R1+0xa4], R208 ;  /* 0x0000a4d001007387 */ /* 0x0003e20000100800 */
[----:B------:R-:W-:Y:S01]  /*6520*/  FADD R214, R51, R214 ;  /* 0x000000d633d67221 */ /* 0x000fe20000000000 */
[----:B------:R-:W-:-:S02]  /*6530*/  FADD R215, R52, R215 ;  /* 0x000000d734d77221 */ /* 0x000fc40000000000 */
        /* <DEDUP_REMOVED lines=26> */
[----:B--2---:R-:W-:-:S03]  /*66e0*/  FADD R224, R61, R224 ;  /* 0x000000e03de07221 */ /* 0x004fc60000000000 */
        /* <DEDUP_REMOVED lines=42> */
[----:B-1----:R0:W5:Y:S02]  /*6990*/  LDL.LU R0, [R1+0x128] ;  /* 0x0001280001007983 */ /* 0x0021640000300800 */
.L_x_32:
[----:B------:R-:W-:Y:S02]  /*69a0*/  WARPGROUP.DEPBAR.LE gsb0, 0x0 ;  /* 0x00008000000079c5 */ /* 0x000fe40000010000 */
[----:B------:R-:W2:Y:S02]  /*69b0*/  LDC R24, c[0x0][0x28c] ;  /* 0x0000a300ff187b82 */ /* 0x000ea40000000800 */
[----:B--2---:R-:W-:-:S13]  /*69c0*/  ISETP.GE.AND P0, PT, R24, 0x1, PT ;  /* 0x000000011800780c */ /* 0x004fda0003f06270 */
[----:B------:R-:W-:Y:S05]  /*69d0*/  @!P0 BRA `(.L_x_33) ;  /* 0x0000000000748947 */ /* 0x000fea0003800000 */
[----:B------:R-:W-:-:S06]  /*69e0*/  UISETP.NE.AND UP0, UPT, UR9, 0x3, UPT ;  /* 0x000000030900788c */ /* 0x000fcc000bf05270 */
[----:B------:R-:W-:-:S13]  /*69f0*/  PLOP3.LUT P0, PT, PT, PT, UP0, 0x80, 0x0 ;  /* 0x000000000000781c */ /* 0x000fda0003f0f008 */
[----:B------:R-:W-:Y:S05]  /*6a00*/  @!P0 BRA `(.L_x_34) ;  /* 0x0000000000048947 */ /* 0x000fea0003800000 */
[----:B------:R-:W-:Y:S01]  /*6a10*/  BPT.TRAP 0x1 ;  /* 0x000000040000795c */ /* 0x000fe20000300000 */
.L_x_34:
[----:B-----5:R2:W-:Y:S04]  /*6a20*/  STL [R1+0x128], R0 ;  /* 0x0001280001007387 */ /* 0x0205e80000100800 */
[----:B--2---:R-:W2:Y:S01]  /*6a30*/  LDL R0, [R1+0x110] ;  /* 0x0001100001007983 */ /* 0x004ea20000100800 */
[----:B------:R-:W-:Y:S01]  /*6a40*/  BSSY B0, `(.L_x_35) ;  /* 0x0000012000007945 */ /* 0x000fe20003800000 */
[----:B--2---:R-:W-:Y:S02]  /*6a50*/  ISETP.NE.AND P0, PT, R0, RZ, PT ;  /* 0x000000ff0000720c */ /* 0x004fe40003f05270 */
[----:B------:R2:W5:Y:S11]  /*6a60*/  LDL.LU R0, [R1+0x128] ;  /* 0x0001280001007983 */ /* 0x0005760000300800 */
[----:B--2---:R-:W-:Y:S05]  /*6a70*/  @!P0 BRA `(.L_x_36) ;  /* 0x0000000000388947 */ /* 0x004fea0003800000 */
[----:B-----5:R2:W-:Y:S04]  /*6a80*/  STL [R1+0x128], R0 ;  /* 0x0001280001007387 */ /* 0x0205e80000100800 */
[----:B--2---:R-:W2:Y:S01]  /*6a90*/  LDL R0, [R1+0x114] ;  /* 0x0001140001007983 */ /* 0x004ea20000100800 */
[----:B------:R-:W-:-:S04]  /*6aa0*/  UISETP.LT.AND UP0, UPT, UR10, 0x1, UPT ;  /* 0x000000010a00788c */ /* 0x000fc8000bf01270 */
[----:B------:R-:W-:-:S04]  /*6ab0*/  USEL UR6, UR10, 0x1, UP0 ;  /* 0x000000010a067887 */ /* 0x000fc80008000000 */
[----:B------:R-:W-:-:S04]  /*6ac0*/  UIADD3 UR6, UR5, UR10, -UR6 ;  /* 0x0000000a05067290 */ /* 0x000fc8000fffe806 */
[----:B------:R-:W-:-:S04]  /*6ad0*/  UIMAD.WIDE.U32 UR14, UR6, -0x55555555, URZ ;  /* 0xaaaaaaab060e78a5 */ /* 0x000fc8000f8e003f */
[----:B------:R-:W-:-:S04]  /*6ae0*/  USHF.R.U32.HI UR14, URZ, 0x1, UR15 ;  /* 0x000000013f0e7899 */ /* 0x000fc8000801160f */
[----:B------:R-:W-:-:S04]  /*6af0*/  UIMAD UR6, UR14, -0x3, UR6 ;  /* 0xfffffffd0e0678a4 */ /* 0x000fc8000f8e0206 */
[----:B------:R-:W-:-:S04]  /*6b00*/  ULEA UR6, UR6, UR13, 0x3 ;  /* 0x0000000d06067291 */ /* 0x000fc8000f8e183f */
[----:B------:R-:W-:-:S06]  /*6b10*/  UIADD3 UR6, UR6, 0x18, URZ ;  /* 0x0000001806067890 */ /* 0x000fcc000fffe03f */
[----:B------:R-:W-:-:S05]  /*6b20*/  IMAD.U32 R24, RZ, RZ, UR6 ;  /* 0x00000006ff187e24 */ /* 0x000fca000f8e00ff */
[----:B--2---:R-:W-:Y:S02]  /*6b30*/  PRMT R24, R0, 0x654, R24 ;  /* 0x0000065400187816 */ /* 0x004fe40000000018 */
[----:B------:R2:W5:Y:S02]  /*6b40*/  LDL.LU R0, [R1+0x128] ;  /* 0x0001280001007983 */ /* 0x0005640000300800 */
[----:B------:R2:W-:Y:S03]  /*6b50*/  SYNCS.ARRIVE.TRANS64.RED.A1T0 RZ, [R24+URZ], RZ ;  /* 0x000000ff18ff79a7 */ /* 0x0005e6000810043f */
.L_x_36:
[----:B------:R-:W-:Y:S05]  /*6b60*/  BSYNC B0 ;  /* 0x0000000000007941 */ /* 0x000fea0003800000 */
.L_x_35:
[----:B------:R-:W-:-:S06]  /*6b70*/  UISETP.GT.U32.AND UP0, UPT, UR7, 0x1, UPT ;  /* 0x000000010700788c */ /* 0x000fcc000bf04070 */
[----:B------:R-:W-:-:S13]  /*6b80*/  PLOP3.LUT P0, PT, PT, PT, UP0, 0x80, 0x0 ;  /* 0x000000000000781c */ /* 0x000fda0003f0f008 */
[----:B------:R-:W-:Y:S05]  /*6b90*/  @P0 BRA `(.L_x_33) ;  /* 0x0000000000040947 */ /* 0x000fea0003800000 */
[----:B------:R-:W-:Y:S01]  /*6ba0*/  BPT.TRAP 0x1 ;  /* 0x000000040000795c */ /* 0x000fe20000300000 */
.L_x_33:
[----:B-----5:R3:W-:Y:S01]  /*6bb0*/  STL [R1+0x130], R3 ;  /* 0x0001300301007387 */ /* 0x0207e20000100800 */
[----:B------:R-:W4:Y:S01]  /*6bc0*/  LDC R31, c[0x0][0x288] ;  /* 0x0000a200ff1f7b82 */ /* 0x000f220000000800 */
[----:B------:R-:W-:Y:S02]  /*6bd0*/  UIADD3 UR5, UR10, UR5, URZ ;  /* 0x000000050a057290 */ /* 0x000fe4000fffe03f */
[----:B------:R-:W-:Y:S02]  /*6be0*/  UISETP.GE.U32.AND UP1, UPT, UR10, 0x3, UPT ;  /* 0x000000030a00788c */ /* 0x000fe4000bf26070 */
[----:B------:R-:W-:Y:S01]  /*6bf0*/  USHF.R.S32.HI UR11, URZ, 0x1f, UR18 ;  /* 0x0000001f3f0b7899 */ /* 0x000fe20008011412 */
[----:B------:R-:W-:Y:S01]  /*6c00*/  ULDC.64 UR12, c[0x0][0x5d0] ;  /* 0x00017400000c7ab9 */ /* 0x000fe20000000a00 */
[----:B------:R-:W-:Y:S01]  /*6c10*/  ULDC UR15, c[0x0][0x284] ;  /* 0x0000a100000f7ab9 */ /* 0x000fe20000000800 */
[----:B---3--:R-:W3:Y:S01]  /*6c20*/  LDL.LU R3, [R1+0x120] ;  /* 0x0001200001037983 */ /* 0x008ee20000300800 */
[----:B------:R-:W-:-:S03]  /*6c30*/  ULDC.64 UR20, c[0x0][0x5c8] ;  /* 0x0001720000147ab9 */ /* 0x000fc60000000a00 */
[----:B------:R0:W-:Y:S04]  /*6c40*/  STL [R1+0x12c], R2 ;  /* 0x00012c0201007387 */ /* 0x0001e80000100800 */
[----:B------:R1:W-:Y:S01]  /*6c50*/  STL [R1+0x128], R0 ;  /* 0x0001280001007387 */ /* 0x0003e20000100800 */
[----:B0-----:R-:W2:Y:S03]  /*6c60*/  S2R R2, SR_TID.X ;  /* 0x0000000000027919 */ /* 0x001ea60000002100 */
[----:B-1----:R-:W4:Y:S01]  /*6c70*/  LDL.LU R0, [R1+0x124] ;  /* 0x0001240001007983 */ /* 0x002f220000300800 */
[--C-:B--2---:R-:W-:Y:S02]  /*6c80*/  SHF.R.U32.HI R24, RZ, 0x7, R2.reuse ;  /* 0x00000007ff187819 */ /* 0x104fe40000011602 */
[----:B------:R-:W-:-:S02]  /*6c90*/  SHF.R.U32.HI R25, RZ, 0x2, R2 ;  /* 0x00000002ff197819 */ /* 0x000fc40000011602 */
[----:B------:R-:W-:Y:S02]  /*6ca0*/  LOP3.LUT R26, R2, 0x60, RZ, 0xc0, !PT ;  /* 0x00000060021a7812 */ /* 0x000fe400078ec0ff */
[----:B------:R-:W-:Y:S02]  /*6cb0*/  LOP3.LUT R24, R24, 0x1, RZ, 0xc0, !PT ;  /* 0x0000000118187812 */ /* 0x000fe400078ec0ff */
[----:B------:R-:W-:Y:S02]  /*6cc0*/  LOP3.LUT R25, R25, 0x7, RZ, 0xc0, !PT ;  /* 0x0000000719197812 */ /* 0x000fe400078ec0ff */
[----:B------:R-:W-:Y:S01]  /*6cd0*/  SHF.R.U32.HI R26, RZ, 0x1, R26 ;  /* 0x00000001ff1a7819 */ /* 0x000fe2000001161a */
[----:B------:R-:W-:-:S03]  /*6ce0*/  IMAD.SHL.U32 R28, R24, 0x40, RZ ;  /* 0x00000040181c7824 */ /* 0x000fc600078e00ff */
[--C-:B------:R-:W-:Y:S02]  /*6cf0*/  IADD3 R27, RZ, -R26, -R25.reuse ;  /* 0x8000001aff1b7210 */ /* 0x100fe40007ffe819 */
[----:B------:R-:W-:Y:S02]  /*6d00*/  LOP3.LUT R37, R28, 0x40, R25, 0xe2, !PT ;  /* 0x000000401c257812 */ /* 0x000fe400078ee219 */
[----:B------:R-:W-:Y:S01]  /*6d10*/  LOP3.LUT R28, R2, 0x3, RZ, 0xc0, !PT ;  /* 0x00000003021c7812 */ /* 0x000fe200078ec0ff */
[----:B------:R-:W-:Y:S02]  /*6d20*/  IMAD R35, R24, -0x40, R27 ;  /* 0xffffffc018237824 */ /* 0x000fe400078e021b */
[----:B------:R-:W-:Y:S02]  /*6d30*/  IMAD.SHL.U32 R27, R2, 0x2, RZ ;  /* 0x00000002021b7824 */ /* 0x000fe400078e00ff */
[----:B---3--:R-:W-:Y:S02]  /*6d40*/  IMAD R34, R3, 0x60, RZ ;  /* 0x0000006003227824 */ /* 0x008fe400078e02ff */
[----:B------:R0:W5:Y:S01]  /*6d50*/  LDL.LU R3, [R1+0x130] ;  /* 0x0001300001037983 */ /* 0x0001620000300800 */
[----:B------:R-:W-:Y:S01]  /*6d60*/  UISETP.GT.U32.AND UP0, UPT, UR5, 0x2, UPT ;  /* 0x000000020500788c */ /* 0x000fe2000bf04070 */
[----:B------:R-:W-:Y:S01]  /*6d70*/  IMAD.U32 R25, RZ, RZ, UR12 ;  /* 0x0000000cff197e24 */ /* 0x000fe2000f8e00ff */
[----:B------:R-:W-:Y:S01]  /*6d80*/  UIMAD UR6, UR11, UR12, URZ ;  /* 0x0000000c0b0672a4 */ /* 0x000fe2000f8e023f */
[----:B------:R0:W5:Y:S01]  /*6d90*/  LDL.LU R2, [R1+0x12c] ;  /* 0x00012c0001027983 */ /* 0x0001620000300800 */
[----:B----4-:R-:W-:-:S04]  /*6da0*/  IMAD.WIDE R38, R0, 0x180, RZ ;  /* 0x0000018000267825 */ /* 0x010fc800078e02ff */
[----:B------:R-:W-:Y:S01]  /*6db0*/  IMAD R30, R0, 0x180, RZ ;  /* 0x00000180001e7824 */ /* 0x000fe200078e02ff */
[----:B------:R-:W-:Y:S01]  /*6dc0*/  LOP3.LUT R37, R38, R37, R26, 0xfe, !PT ;  /* 0x0000002526257212 */ /* 0x000fe200078efe1a */
[----:B------:R0:W5:Y:S01]  /*6dd0*/  LDL.LU R0, [R1+0x128] ;  /* 0x0001280001007983 */ /* 0x0001620000300800 */
[C---:B------:R-:W-:Y:S01]  /*6de0*/  LOP3.LUT R26, R34.reuse, 0x6, R27, 0xf8, !PT ;  /* 0x00000006221a7812 */ /* 0x040fe200078ef81b */
[----:B------:R-:W-:Y:S01]  /*6df0*/  UISETP.LT.U32.AND UP0, UPT, UR10, 0x3, UP0 ;  /* 0x000000030a00788c */ /* 0x000fe20008701070 */
[----:B------:R-:W-:Y:S01]  /*6e00*/  ISETP.GE.AND P0, PT, R34, R31, PT ;  /* 0x0000001f2200720c */ /* 0x000fe20003f06270 */
[----:B------:R-:W-:Y:S01]  /*6e10*/  UIMAD UR6, UR18, UR13, UR6 ;  /* 0x0000000d120672a4 */ /* 0x000fe2000f8e0206 */
[----:B------:R-:W-:Y:S02]  /*6e20*/  SHF.R.S32.HI R27, RZ, 0x1f, R26 ;  /* 0x0000001fff1b7819 */ /* 0x000fe4000001141a */
[----:B------:R-:W-:Y:S01]  /*6e30*/  ISETP.GE.OR P0, PT, R30, UR15, P0 ;  /* 0x0000000f1e007c0c */ /* 0x000fe20008706670 */
[----:B------:R-:W-:-:S02]  /*6e40*/  @UP1 UIMAD.WIDE.U32 UR12, UR5, -0x55555555, URZ ;  /* 0xaaaaaaab050c18a5 */ /* 0x000fc4000f8e003f */
[----:B------:R-:W-:Y:S01]  /*6e50*/  USEL UR14, URZ, 0x1, !UP0 ;  /* 0x000000013f0e7887 */ /* 0x000fe2000c000000 */
[----:B------:R-:W-:Y:S01]  /*6e60*/  IMAD.WIDE.U32 R24, R25, UR18, R26 ;  /* 0x0000001219187c25 */ /* 0x000fe2000f8e001a */
[----:B------:R-:W-:Y:S02]  /*6e70*/  @UP1 USHF.R.U32.HI UR12, URZ, 0x1, UR13 ;  /* 0x000000013f0c1899 */ /* 0x000fe4000801160d */
[----:B------:R-:W-:Y:S01]  /*6e80*/  ULOP3.LUT UR4, UR4, UR14, URZ, 0x3c, !UPT ;  /* 0x0000000e04047292 */ /* 0x000fe2000f8e3c3f */
[----:B------:R-:W-:Y:S02]  /*6e90*/  IMAD R29, R28, -0x2, R31 ;  /* 0xfffffffe1c1d7824 */ /* 0x000fe400078e021f */
[----:B------:R-:W-:Y:S02]  /*6ea0*/  VIADD R25, R25, UR6 ;  /* 0x0000000619197c36 */ /* 0x000fe40008000000 */
[----:B------:R-:W-:Y:S01]  /*6eb0*/  IMAD R28, R39, UR20, RZ ;  /* 0x00000014271c7c24 */ /* 0x000fe2000f8e02ff */
[----:B------:R-:W-:Y:S01]  /*6ec0*/  IADD3 R35, -R30, UR15, R35 ;  /* 0x0000000f1e237c10 */ /* 0x000fe2000fffe123 */
[----:B------:R-:W-:Y:S01]  /*6ed0*/  IMAD.IADD R34, R29, 0x1, -R34 ;  /* 0x000000011d227824 */ /* 0x000fe200078e0a22 */
[----:B------:R-:W-:Y:S01]  /*6ee0*/  @UP1 ULOP3.LUT UR4, UR4, 0x1, UR12, 0x78, !UPT ;  /* 0x0000000104041892 */ /* 0x000fe2000f8e780c */
[----:B------:R-:W-:-:S02]  /*6ef0*/  IMAD R29, R37, UR21, R28 ;  /* 0x00000015251d7c24 */ /* 0x000fc4000f8e021c */
[----:B------:R-:W-:-:S04]  /*6f00*/  IMAD.WIDE.U32 R24, R37, UR20, R24 ;  /* 0x0000001425187c25 */ /* 0x000fc8000f8e0018 */
[----:B------:R-:W-:Y:S01]  /*6f10*/  IMAD.MOV.U32 R228, RZ, RZ, -0x1 ;  /* 0xffffffffffe47424 */ /* 0x000fe200078e00ff */
[----:B0-----:R-:W-:Y:S06]  /*6f20*/  @P0 BRA `(.L_x_37) ;  /* 0x000000e000480947 */ /* 0x001fec0003800000 */
[----:B------:R-:W-:Y:S01]  /*6f30*/  FSETP.NEU.AND P0, PT, RZ, UR8, PT ;  /* 0x00000008ff007c0b */ /* 0x000fe2000bf0d000 */
[----:B------:R-:W-:Y:S01]  /*6f40*/  BSSY B0, `(.L_x_37) ;  /* 0x0000e10000007945 */ /* 0x000fe20003800000 */
[----:B------:R-:W-:-:S11]  /*6f50*/  IMAD.IADD R36, R25, 0x1, R29 ;  /* 0x0000000119247824 */ /* 0x000fd600078e021d */
[----:B------:R-:W-:Y:S05]  /*6f60*/  @!P0 BRA `(.L_x_38) ;  /* 0x0000008000c08947 */ /* 0x000fea0003800000 */
[----:B------:R-:W-:Y:S01]  /*6f70*/  ULDC.64 UR12, c[0x0][0x5b8] ;  /* 0x00016e00000c7ab9 */ /* 0x000fe20000000a00 */
[----:B------:R-:W-:Y:S01]  /*6f80*/  ISETP.GE.AND P1, PT, R35, 0x1, PT ;  /* 0x000000012300780c */ /* 0x000fe20003f26270 */
[----:B------:R-:W-:Y:S02]  /*6f90*/  UIMAD UR6, UR11, UR12, URZ ;  /* 0x0000000c0b0672a4 */ /* 0x000fe4000f8e023f */
[----:B------:R-:W-:Y:S01]  /*6fa0*/  IMAD.U32 R29, RZ, RZ, UR12 ;  /* 0x0000000cff1d7e24 */ /* 0x000fe2000f8e00ff */
[----:B------:R-:W-:Y:S01]  /*6fb0*/  ULDC.64 UR14, c[0x0][0x5a8] ;  /* 0x00016a00000e7ab9 */ /* 0x000fe20000000a00 */
[----:B------:R-:W-:Y:S01]  /*6fc0*/  ISETP.LT.OR P3, PT, R34, 0x1, !P1 ;  /* 0x000000012200780c */ /* 0x000fe20004f61670 */
[----:B------:R-:W-:Y:S02]  /*6fd0*/  UIMAD UR6, UR18, UR13, UR6 ;  /* 0x0000000d120672a4 */ /* 0x000fe4000f8e0206 */
[----:B------:R-:W-:Y:S01]  /*6fe0*/  IMAD.WIDE.U32 R26, R29, UR18, R26 ;  /* 0x000000121d1a7c25 */ /* 0x000fe2000f8e001a */
[----:B------:R-:W-:Y:S01]  /*6ff0*/  PRMT R32, RZ, 0x7610, R32 ;  /* 0x00007610ff207816 */ /* 0x000fe20000000020 */
[----:B------:R-:W-:-:S02]  /*7000*/  ULDC.64 UR12, c[0x0][0x5b0] ;  /* 0x00016c00000c7ab9 */ /* 0x000fc40000000a00 */
[----:B------:R-:W-:Y:S02]  /*7010*/  IMAD.MOV.U32 R30, RZ, RZ, R26 ;  /* 0x000000ffff1e7224 */ /* 0x000fe400078e001a */
[----:B------:R-:W-:Y:S02]  /*7020*/  VIADD R31, R27, UR6 ;  /* 0x000000061b1f7c36 */ /* 0x000fe40008000000 */
[----:B------:R-:W-:Y:S02]  /*7030*/  IMAD R28, R39, UR12, RZ ;  /* 0x0000000c271c7c24 */ /* 0x000fe4000f8e02ff */
[----:B------:R-:W-:-:S04]  /*7040*/  IMAD.WIDE.U32 R26, R37, UR12, R30 ;  /* 0x0000000c251a7c25 */ /* 0x000fc8000f8e001e */
[----:B------:R-:W-:Y:S01]  /*7050*/  IMAD R29, R37, UR13, R28 ;  /* 0x0000000d251d7c24 */ /* 0x000fe2000f8e021c */
[----:B------:R-:W-:-:S04]  /*7060*/  IADD3 R26, P0, R26, UR14, RZ ;  /* 0x0000000e1a1a7c10 */ /* 0x000fc8000ff1e0ff */
[----:B------:R-:W-:Y:S02]  /*7070*/  IADD3.X R27, R27, UR15, R29, P0, !PT ;  /* 0x0000000f1b1b7c10 */ /* 0x000fe400087fe41d */
[----:B------:R-:W0:Y:S03]  /*7080*/  @!P3 LDC.64 R28, c[0x0][0x5c0] ;  /* 0x00017000ff1cbb82 */ /* 0x000e260000000a00 */
[----:B------:R-:W2:Y:S01]  /*7090*/  @!P3 LDG.E.U8 R32, desc[UR24][R26.64] ;  /* 0x000000181a20b981 */ /* 0x000ea2000c1e1100 */
[----:B------:R-:W-:Y:S02]  /*70a0*/  ISETP.LT.OR P2, PT, R34, 0x2, !P1 ;  /* 0x000000022200780c */ /* 0x000fe40004f41670 */
[----:B------:R-:W-:Y:S02]  /*70b0*/  PRMT R38, RZ, 0x7610, R38 ;  /* 0x00007610ff267816 */ /* 0x000fe40000000026 */
[----:B0-----:R-:W-:-:S05]  /*70c0*/  @!P3 IADD3 R28, P0, R24, R28, RZ ;  /* 0x0000001c181cb210 */ /* 0x001fca0007f1e0ff */
[----:B------:R-:W-:Y:S01]  /*70d0*/  @!P3 IMAD.X R29, R36, 0x1, R29, P0 ;  /* 0x00000001241db824 */ /* 0x000fe200000e061d */
[----:B--2---:R-:W-:-:S04]  /*70e0*/  LOP3.LUT R32, R32, 0xff, RZ, 0xc0, !PT ;  /* 0x000000ff20207812 */ /* 0x004fc800078ec0ff */
[----:B------:R-:W-:-:S05]  /*70f0*/  F2FP.F16.E4M3.UNPACK_B R32, R32 ;  /* 0x00000020ff20723e */ /* 0x000fca00020006ff */
[----:B------:R-:W-:-:S05]  /*7100*/  HADD2.F32 R32, -RZ, R32.H0_H0 ;  /* 0x20000020ff207230 */ /* 0x000fca0000004100 */
[----:B------:R-:W-:-:S04]  /*7110*/  FMUL R32, R32, UR8 ;  /* 0x0000000820207c20 */ /* 0x000fc80008400000 */
[----:B------:R-:W-:Y:S01]  /*7120*/  FFMA R32, R227, UR17, R32 ;  /* 0x00000011e3207c23 */ /* 0x000fe20008000020 */
[----:B------:R-:W-:Y:S01]  /*7130*/  IADD3 R43, P0, R37, 0x8, RZ ;  /* 0x00000008252b7810 */ /* 0x000fe20007f1e0ff */
[----:B------:R-:W2:Y:S03]  /*7140*/  LDL.LU R227, [R1+0x8] ;  /* 0x0000080001e37983 */ /* 0x000ea60000300800 */
[----:B------:R-:W-:Y:S02]  /*7150*/  F2FP.SATFINITE.E4M3.F32.PACK_AB_MERGE_C R45, RZ, R32, RZ ;  /* 0x00000020ff2d723e */ /* 0x000fe400048070ff */
[----:B------:R-:W0:Y:S03]  /*7160*/  @!P2 LDC.64 R32, c[0x0][0x5c0] ;  /* 0x00017000ff20ab82 */ /* 0x000e260000000a00 */
[----:B------:R1:W-:Y:S04]  /*7170*/  @!P3 STG.E.U8 desc[UR24][R28.64], R45 ;  /* 0x0000002d1c00b986 */ /* 0x0003e8000c101118 */
[----:B------:R-:W3:Y:S01]  /*7180*/  @!P2 LDG.E.U8 R38, desc[UR24][R26.64+0x1] ;  /* 0x000001181a26a981 */ /* 0x000ee2000c1e1100 */
[----:B------:R-:W-:Y:S01]  /*7190*/  IMAD.X R40, RZ, RZ, R39, P0 ;  /* 0x000000ffff287224 */ /* 0x000fe200000e0627 */
[----:B------:R-:W-:-:S03]  /*71a0*/  ISETP.GE.AND P0, PT, R35, 0x9, PT ;  /* 0x000000092300780c */ /* 0x000fc60003f06270 */
[----:B------:R-:W-:Y:S01]  /*71b0*/  IMAD R40, R40, UR12, RZ ;  /* 0x0000000c28287c24 */ /* 0x000fe2000f8e02ff */
[----:B------:R-:W-:Y:S01]  /*71c0*/  ISETP.LT.OR P3, PT, R34, 0x1, !P0 ;  /* 0x000000012200780c */ /* 0x000fe20004761670 */
[----:B-1----:R-:W-:-:S04]  /*71d0*/  IMAD.WIDE.U32 R28, R43, UR12, R30 ;  /* 0x0000000c2b1c7c25 */ /* 0x002fc8000f8e001e */
[----:B------:R-:W-:Y:S01]  /*71e0*/  IMAD R43, R43, UR13, R40 ;  /* 0x0000000d2b2b7c24 */ /* 0x000fe2000f8e0228 */
[----:B------:R-:W-:Y:S02]  /*71f0*/  IADD3 R28, P4, R28, UR14, RZ ;  /* 0x0000000e1c1c7c10 */ /* 0x000fe4000ff9e0ff */
[----:B0-----:R-:W-:Y:S02]  /*7200*/  @!P2 IADD3 R32, P5, R24, R32, RZ ;  /* 0x000000201820a210 */ /* 0x001fe40007fbe0ff */
[----:B------:R-:W-:-:S03]  /*7210*/  IADD3.X R29, R29, UR15, R43, P4, !PT ;  /* 0x0000000f1d1d7c10 */ /* 0x000fc6000a7fe42b */
[----:B------:R-:W-:Y:S01]  /*7220*/  @!P2 IMAD.X R33, R36, 0x1, R33, P5 ;  /* 0x000000012421a824 */ /* 0x000fe200028e0621 */
[----:B---3--:R-:W-:-:S04]  /*7230*/  LOP3.LUT R38, R38, 0xff, RZ, 0xc0, !PT ;  /* 0x000000ff26267812 */ /* 0x008fc800078ec0ff */
[----:B------:R-:W-:-:S05]  /*7240*/  F2FP.F16.E4M3.UNPACK_B R38, R38 ;  /* 0x00000026ff26723e */ /* 0x000fca00020006ff */
[----:B------:R-:W-:-:S05]  /*7250*/  HADD2.F32 R38, -RZ, R38.H0_H0 ;  /* 0x20000026ff267230 */ /* 0x000fca0000004100 */
[----:B------:R-:W-:-:S04]  /*7260*/  FMUL R41, R38, UR8 ;  /* 0x0000000826297c20 */ /* 0x000fc80008400000 */
[----:B------:R-:W-:Y:S01]  /*7270*/  FFMA R41, R226, UR17, R41 ;  /* 0x00000011e2297c23 */ /* 0x000fe20008000029 */
[----:B------:R-:W-:Y:S01]  /*7280*/  PRMT R38, RZ, 0x7610, R38 ;  /* 0x00007610ff267816 */ /* 0x000fe20000000026 */
[----:B------:R-:W3:Y:S03]  /*7290*/  LDL.LU R226, [R1+0x4] ;  /* 0x0000040001e27983 */ /* 0x000ee60000300800 */
[----:B------:R-:W-:-:S05]  /*72a0*/  F2FP.SATFINITE.E4M3.F32.PACK_AB_MERGE_C R41, RZ, R41, RZ ;  /* 0x00000029ff29723e */ /* 0x000fca00048070ff */
[----:B------:R0:W-:Y:S04]  /*72b0*/  @!P2 STG.E.U8 desc[UR24][R32.64+0x1], R41 ;  /* 0x000001292000a986 */ /* 0x0001e8000c101118 */
[----:B------:R-:W4:Y:S01]  /*72c0*/  @!P3 LDG.E.U8 R38, desc[UR24][R28.64] ;  /* 0x000000181c26b981 */ /* 0x000f22000c1e1100 */
[----:B------:R-:W-:Y:S01]  /*72d0*/  ISETP.LT.OR P2, PT, R34, 0x2, !P0 ;  /* 0x000000022200780c */ /* 0x000fe20004741670 */
[----:B0-----:R-:W0:Y:S02]  /*72e0*/  @!P3 LDC.64 R32, c[0x0][0x5c0] ;  /* 0x00017000ff20bb82 */ /* 0x001e240000000a00 */
[----:B0----5:R-:W-:-:S04]  /*72f0*/  @!P3 IADD3 R32, P4, P5, R24, R32, R3 ;  /* 0x000000201820b210 */ /* 0x021fc80007d9e003 */
[----:B------:R-:W-:Y:S02]  /*7300*/  @!P3 IADD3.X R33, R36, R33, R6, P4, P5 ;  /* 0x000000212421b210 */ /* 0x000fe400027ea406 */
[----:B----4-:R-:W-:-:S04]  /*7310*/  LOP3.LUT R38, R38, 0xff, RZ, 0xc0, !PT ;  /* 0x000000ff26267812 */ /* 0x010fc800078ec0ff */
[----:B------:R-:W-:-:S05]  /*7320*/  F2FP.F16.E4M3.UNPACK_B R38, R38 ;  /* 0x00000026ff26723e */ /* 0x000fca00020006ff */
[----:B------:R-:W-:-:S05]  /*7330*/  HADD2.F32 R38, -RZ, R38.H0_H0 ;  /* 0x20000026ff267230 */ /* 0x000fca0000004100 */
[----:B------:R-:W-:-:S04]  /*7340*/  FMUL R38, R38, UR8 ;  /* 0x0000000826267c20 */ /* 0x000fc80008400000 */
[----:B------:R-:W-:Y:S02]  /*7350*/  FFMA R38, R225, UR17, R38 ;  /* 0x00000011e1267c23 */ /* 0x000fe40008000026 */
[----:B------:R-:W4:Y:S03]  /*7360*/  LDL.LU R225, [R1] ;  /* 0x0000000001e17983 */ /* 0x000f260000300800 */
[----:B------:R-:W-:Y:S02]  /*7370*/  F2FP.SATFINITE.E4M3.F32.PACK_AB_MERGE_C R43, RZ, R38, RZ ;  /* 0x00000026ff2b723e */ /* 0x000fe400048070ff */
[----:B------:R-:W-:-:S03]  /*7380*/  PRMT R38, RZ, 0x7610, R38 ;  /* 0x00007610ff267816 */ /* 0x000fc60000000026 */
[----:B------:R0:W-:Y:S04]  /*7390*/  @!P3 STG.E.U8 desc[UR24][R32.64], R43 ;  /* 0x0000002b2000b986 */ /* 0x0001e8000c101118 */
[----:B------:R-:W2:Y:S01]  /*73a0*/  @!P2 LDG.E.U8 R38, desc[UR24][R28.64+0x1] ;  /* 0x000001181c26a981 */ /* 0x000ea2000c1e1100 */
[----:B------:R-:W-:Y:S01]  /*73b0*/  ISETP.LT.OR P3, PT, R34, 0x9, !P1 ;  /* 0x000000092200780c */ /* 0x000fe20004f61670 */
[----:B0-----:R-:W0:Y:S02]  /*73c0*/  @!P2 LDC.64 R32, c[0x0][0x5c0] ;  /* 0x00017000ff20ab82 */ /* 0x001e240000000a00 */
[----:B0-----:R-:W-:-:S04]  /*73d0*/  @!P2 IADD3 R32, P4, P5, R24, R32, R3 ;  /* 0x000000201820a210 */ /* 0x001fc80007d9e003 */
[----:B------:R-:W-:Y:S02]  /*73e0*/  @!P2 IADD3.X R33, R36, R33, R6, P4, P5 ;  /* 0x000000212421a210 */ /* 0x000fe400027ea406 */
[----:B--2---:R-:W-:-:S04]  /*73f0*/  LOP3.LUT R38, R38, 0xff, RZ, 0xc0, !PT ;  /* 0x000000ff26267812 */ /* 0x004fc800078ec0ff */
[----:B------:R-:W-:-:S05]  /*7400*/  F2FP.F16.E4M3.UNPACK_B R38, R38 ;  /* 0x00000026ff26723e */ /* 0x000fca00020006ff */
[----:B------:R-:W-:-:S05]  /*7410*/  HADD2.F32 R38, -RZ, R38.H0_H0 ;  /* 0x20000026ff267230 */ /* 0x000fca0000004100 */
[----:B------:R-:W-:Y:S01]  /*7420*/  FMUL R41, R38, UR8 ;  /* 0x0000000826297c20 */ /* 0x000fe20008400000 */
[----:B------:R-:W-:-:S03]  /*7430*/  PRMT R38, RZ, 0x7610, R38 ;  /* 0x00007610ff267816 */ /* 0x000fc60000000026 */
[----:B------:R-:W-:-:S05]  /*7440*/  FFMA R41, R224, UR17, R41 ;  /* 0x00000011e0297c23 */ /* 0x000fca0008000029 */
[----:B------:R-:W-:-:S05]  /*7450*/  F2FP.SATFINITE.E4M3.F32.PACK_AB_MERGE_C R41, RZ, R41, RZ ;  /* 0x00000029ff29723e */ /* 0x000fca00048070ff */
[----:B------:R0:W-:Y:S04]  /*7460*/  @!P2 STG.E.U8 desc[UR24][R32.64+0x1], R41 ;  /* 0x000001292000a986 */ /* 0x0001e8000c101118 */
[----:B------:R-:W2:Y:S01]  /*7470*/  @!P3 LDG.E.U8 R38, desc[UR24][R26.64+0x8] ;  /* 0x000008181a26b981 */ /* 0x000ea2000c1e1100 */
[----:B------:R-:W-:Y:S01]  /*7480*/  ISETP.LT.OR P2, PT, R34, 0xa, !P1 ;  /* 0x0000000a2200780c */ /* 0x000fe20004f41670 */
[----:B0-----:R-:W0:Y:S02]  /*7490*/  @!P3 LDC.64 R32, c[0x0][0x5c0] ;  /* 0x00017000ff20bb82 */ /* 0x001e240000000a00 */
[----:B0-----:R-:W-:-:S05]  /*74a0*/  @!P3 IADD3 R32, P4, R24, R32, RZ ;  /* 0x000000201820b210 */ /* 0x001fca0007f9e0ff */
[----:B------:R-:W-:Y:S01]  /*74b0*/  @!P3 IMAD.X R33, R36, 0x1, R33, P4 ;  /* 0x000000012421b824 */ /* 0x000fe200020e0621 */
[----:B--2---:R-:W-:-:S04]  /*74c0*/  LOP3.LUT R38, R38, 0xff, RZ, 0xc0, !PT ;  /* 0x000000ff26267812 */ /* 0x004fc800078ec0ff */
[----:B------:R-:W-:-:S05]  /*74d0*/  F2FP.F16.E4M3.UNPACK_B R38, R38 ;  /* 0x00000026ff26723e */ /* 0x000fca00020006ff */
[----:B------:R-:W-:-:S05]  /*74e0*/  HADD2.F32 R38, -RZ, R38.H0_H0 ;  /* 0x20000026ff267230 */ /* 0x000fca0000004100 */
[----:B------:R-:W-:-:S04]  /*74f0*/  FMUL R38, R38, UR8 ;  /* 0x0000000826267c20 */ /* 0x000fc80008400000 */
[----:B------:R-:W-:-:S05]  /*7500*/  FFMA R38, R223, UR17, R38 ;  /* 0x00000011df267c23 */ /* 0x000fca0008000026 */
[----:B------:R-:W-:Y:S02]  /*7510*/  F2FP.SATFINITE.E4M3.F32.PACK_AB_MERGE_C R43, RZ, R38, RZ ;  /* 0x00000026ff2b723e */ /* 0x000fe400048070ff */
[----:B------:R-:W-:-:S03]  /*7520*/  PRMT R38, RZ, 0x7610, R38 ;  /* 0x00007610ff267816 */ /* 0x000fc60000000026 */
        /* <DEDUP_REMOVED lines=521> */
[----:B------:R1:W2:Y:S01]  /*95c0*/  @!P1 LDG.E.U8 R38, desc[UR24][R26.64+0x59] ;  /* 0x000059181a269981 */ /* 0x0002a2000c1e1100 */
[----:B------:R-:W-:Y:S02]  /*95d0*/  ISETP.LT.OR P2, PT, R34, 0x59, !P0 ;  /* 0x000000592200780c */ /* 0x000fe40004741670 */
[----:B0-----:R-:W-:Y:S01]  /*95e0*/  PRMT R32, RZ, 0x7610, R32 ;  /* 0x00007610ff207816 */ /* 0x001fe20000000020 */
[----:B-1----:R-:W0:Y:S02]  /*95f0*/  @!P1 LDC.64 R26, c[0x0][0x5c0] ;  /* 0x00017000ff1a9b82 */ /* 0x002e240000000a00 */
[----:B0-----:R-:W-:-:S05]  /*9600*/  @!P1 IADD3 R26, P3, R24, R26, RZ ;  /* 0x0000001a181a9210 */ /* 0x001fca0007f7e0ff */
[----:B------:R-:W-:Y:S01]  /*9610*/  @!P1 IMAD.X R27, R36, 0x1, R27, P3 ;  /* 0x00000001241b9824 */ /* 0x000fe200018e061b */
[----:B--2---:R-:W-:-:S04]  /*9620*/  LOP3.LUT R38, R38, 0xff, RZ, 0xc0, !PT ;  /* 0x000000ff26267812 */ /* 0x004fc800078ec0ff */
[----:B------:R-:W-:-:S05]  /*9630*/  F2FP.F16.E4M3.UNPACK_B R38, R38 ;  /* 0x00000026ff26723e */ /* 0x000fca00020006ff */
[----:B------:R-:W-:-:S05]  /*9640*/  HADD2.F32 R38, -RZ, R38.H0_H0 ;  /* 0x20000026ff267230 */ /* 0x000fca0000004100 */
[----:B------:R-:W-:-:S04]  /*9650*/  FMUL R41, R38, UR8 ;  /* 0x0000000826297c20 */ /* 0x000fc80008400000 */
        /* <DEDUP_REMOVED lines=17> */
[----:B------:R-:W-:-:S05]  /*9770*/  IADD3 R41, P0, R37, 0x80, RZ ;  /* 0x0000008025297810 */ /* 0x000fca0007f1e0ff */
[----:B------:R-:W-:Y:S01]  /*9780*/  IMAD.X R38, RZ, RZ, R39, P0 ;  /* 0x000000ffff267224 */ /* 0x000fe200000e0627 */
[----:B------:R-:W-:Y:S01]  /*9790*/  ISETP.GE.AND P0, PT, R35, 0x81, PT ;  /* 0x000000812300780c */ /* 0x000fe20003f06270 */
[----:B0-----:R-:W-:Y:S01]  /*97a0*/  IMAD.WIDE.U32 R26, R41, UR12, R30 ;  /* 0x0000000c291a7c25 */ /* 0x001fe2000f8e001e */
[----:B-1----:R-:W0:Y:S02]  /*97b0*/  @!P1 LDC.64 R28, c[0x0][0x5c0] ;  /* 0x00017000ff1c9b82 */ /* 0x002e240000000a00 */
[----:B------:R-:W-:Y:S01]  /*97c0*/  ISETP.LT.OR P3, PT, R34, 0x1, !P0 ;  /* 0x000000012200780c */ /* 0x000fe20004761670 */
[----:B------:R-:W-:Y:S01]  /*97d0*/  IMAD R38, R38, UR12, RZ ;  /* 0x0000000c26267c24 */ /* 0x000fe2000f8e02ff */
[----:B------:R-:W-:-:S03]  /*97e0*/  IADD3 R26, P2, R26, UR14, RZ ;  /* 0x0000000e1a1a7c10 */ /* 0x000fc6000ff5e0ff */
[----:B------:R-:W-:-:S05]  /*97f0*/  IMAD R41, R41, UR13, R38 ;  /* 0x0000000d29297c24 */ /* 0x000fca000f8e0226 */
[----:B------:R-:W-:Y:S02]  /*9800*/  IADD3.X R27, R27, UR15, R41, P2, !PT ;  /* 0x0000000f1b1b7c10 */ /* 0x000fe400097fe429 */
        /* <DEDUP_REMOVED lines=24> */
[----:B------:R-:W-:-:S05]  /*9990*/  IADD3 R43, P1, R37, 0x88, RZ ;  /* 0x00000088252b7810 */ /* 0x000fca0007f3e0ff */
[----:B------:R-:W-:Y:S01]  /*99a0*/  IMAD.X R33, RZ, RZ, R39, P1 ;  /* 0x000000ffff217224 */ /* 0x000fe200008e0627 */
[----:B------:R-:W-:Y:S01]  /*99b0*/  ISETP.GE.AND P1, PT, R35, 0x89, PT ;  /* 0x000000892300780c */ /* 0x000fe20003f26270 */
[----:B0-----:R-:W0:Y:S02]  /*99c0*/  @!P2 LDC.64 R28, c[0x0][0x5c0] ;  /* 0x00017000ff1cab82 */ /* 0x001e240000000a00 */
[----:B------:R-:W-:Y:S01]  /*99d0*/  IMAD R38, R33, UR12, RZ ;  /* 0x0000000c21267c24 */ /* 0x000fe2000f8e02ff */
[----:B------:R-:W-:Y:S02]  /*99e0*/  ISETP.LT.OR P3, PT, R34, 0x1, !P1 ;  /* 0x000000012200780c */ /* 0x000fe40004f61670 */
[----:B0-----:R-:W-:-:S04]  /*99f0*/  @!P2 IADD3 R28, P4, P5, R24, R28, R4 ;  /* 0x0000001c181ca210 */ /* 0x001fc80007d9e004 */
[----:B------:R-:W-:Y:S02]  /*9a00*/  @!P2 IADD3.X R29, R36, R29, R7, P4, P5 ;  /* 0x0000001d241da210 */ /* 0x000fe400027ea407 */
[----:B--2---:R-:W-:-:S04]  /*9a10*/  LOP3.LUT R32, R32, 0xff, RZ, 0xc0, !PT ;  /* 0x000000ff20207812 */ /* 0x004fc800078ec0ff */
[----:B------:R-:W-:-:S05]  /*9a20*/  F2FP.F16.E4M3.UNPACK_B R32, R32 ;  /* 0x00000020ff20723e */ /* 0x000fca00020006ff */
[----:B------:R-:W-:-:S05]  /*9a30*/  HADD2.F32 R32, -RZ, R32.H0_H0 ;  /* 0x20000020ff207230 */ /* 0x000fca0000004100 */
[----:B------:R-:W-:Y:S01]  /*9a40*/  FMUL R41, R32, UR8 ;  /* 0x0000000820297c20 */ /* 0x000fe20008400000 */
[----:B------:R-:W-:-:S04]  /*9a50*/  IMAD.WIDE.U32 R32, R43, UR12, R30 ;  /* 0x0000000c2b207c25 */ /* 0x000fc8000f8e001e */
[----:B------:R-:W-:Y:S01]  /*9a60*/  FFMA R41, R178, UR17, R41 ;  /* 0x00000011b2297c23 */ /* 0x000fe20008000029 */
[--C-:B------:R-:W-:Y:S01]  /*9a70*/  IMAD R43, R43, UR13, R38.reuse ;  /* 0x0000000d2b2b7c24 */ /* 0x100fe2000f8e0226 */
[----:B------:R-:W-:Y:S02]  /*9a80*/  IADD3 R32, P4, R32, UR14, RZ ;  /* 0x0000000e20207c10 */ /* 0x000fe4000ff9e0ff */
[----:B------:R-:W-:Y:S02]  /*9a90*/  PRMT R38, RZ, 0x7610, R38 ;  /* 0x00007610ff267816 */ /* 0x000fe40000000026 */
[----:B------:R-:W-:Y:S02]  /*9aa0*/  F2FP.SATFINITE.E4M3.F32.PACK_AB_MERGE_C R45, RZ, R41, RZ ;  /* 0x00000029ff2d723e */ /* 0x000fe400048070ff */
[----:B------:R-:W-:-:S03]  /*9ab0*/  IADD3.X R33, R33, UR15, R43, P4, !PT ;  /* 0x0000000f21217c10 */ /* 0x000fc6000a7fe42b */
[----:B------:R0:W-:Y:S04]  /*9ac0*/  @!P2 STG.E.U8 desc[UR24][R28.64+0x1], R45 ;  /* 0x0000012d1c00a986 */ /* 0x0001e8000c101118 */
[----:B------:R-:W2:Y:S01]  /*9ad0*/  @!P3 LDG.E.U8 R38, desc[UR24][R32.64] ;  /* 0x000000182026b981 */ /* 0x000ea2000c1e1100 */
[----:B------:R-:W-:Y:S02]  /*9ae0*/  @!P3 IADD3 R41, P4, P5, R3, R24, R4 ;  /* 0x000000180329b210 */ /* 0x000fe40007d9e004 */
[----:B------:R-:W-:Y:S02]  /*9af0*/  ISETP.LT.OR P2, PT, R34, 0x2, !P1 ;  /* 0x000000022200780c */ /* 0x000fe40004f41670 */
[----:B------:R-:W-:Y:S01]  /*9b00*/  @!P3 IADD3.X R40, R6, R36, R7, P4, P5 ;  /* 0x000000240628b210 */ /* 0x000fe200027ea407 */
        /* <DEDUP_REMOVED lines=12> */
[----:B------:R-:W-:Y:S02]  /*9bd0*/  @!P2 IADD3 R45, P4, P5, R3, R24, R4 ;  /* 0x00000018032da210 */ /* 0x000fe40007d9e004 */
[----:B------:R-:W-:Y:S01]  /*9be0*/  ISETP.LT.OR P3, PT, R34, 0x9, !P0 ;  /* 0x000000092200780c */ /* 0x000fe20004761670 */
[----:B0-----:R-:W0:Y:S01]  /*9bf0*/  @!P2 LDC.64 R28, c[0x0][0x5c0] ;  /* 0x00017000ff1cab82 */ /* 0x001e220000000a00 */
[----:B--2---:R-:W-:-:S04]  /*9c00*/  LOP3.LUT R38, R38, 0xff, RZ, 0xc0, !PT ;  /* 0x000000ff26267812 */ /* 0x004fc800078ec0ff */
[----:B------:R-:W-:-:S05]  /*9c10*/  F2FP.F16.E4M3.UNPACK_B R38, R38 ;  /* 0x00000026ff26723e */ /* 0x000fca00020006ff */
[----:B------:R-:W-:-:S05]  /*9c20*/  HADD2.F32 R38, -RZ, R38.H0_H0 ;  /* 0x20000026ff267230 */ /* 0x000fca0000004100 */
[----:B------:R-:W-:Y:S01]  /*9c30*/  FMUL R41, R38, UR8 ;  /* 0x0000000826297c20 */ /* 0x000fe20008400000 */
[----:B------:R-:W-:Y:S02]  /*9c40*/  @!P2 IADD3.X R38, R6, R36, R7, P4, P5 ;  /* 0x000000240626a210 */ /* 0x000fe400027ea407 */
[----:B0-----:R-:W-:Y:S01]  /*9c50*/  @!P2 IADD3 R28, P4, R45, R28, RZ ;  /* 0x0000001c2d1ca210 */ /* 0x001fe20007f9e0ff */
[----:B------:R-:W-:-:S04]  /*9c60*/  FFMA R41, R176, UR17, R41 ;  /* 0x00000011b0297c23 */ /* 0x000fc80008000029 */
[----:B------:R-:W-:Y:S01]  /*9c70*/  @!P2 IMAD.X R29, R38, 0x1, R29, P4 ;  /* 0x00000001261da824 */ /* 0x000fe200020e061d */
        /* <DEDUP_REMOVED lines=30> */
[----:B------:R-:W-:Y:S02]  /*9e60*/  @!P3 IADD3 R43, P4, P5, R3, R24, R4 ;  /* 0x00000018032bb210 */ /* 0x000fe40007d9e004 */
[----:B------:R-:W-:Y:S02]  /*9e70*/  ISETP.LT.OR P2, PT, R34, 0xa, !P1 ;  /* 0x0000000a2200780c */ /* 0x000fe40004f41670 */
[----:B------:R-:W-:Y:S01]  /*9e80*/  @!P3 IADD3.X R40, R6, R36, R7, P4, P5 ;  /* 0x000000240628b210 */ /* 0x000fe200027ea407 */
[----:B0-----:R-:W0:Y:S02]  /*9e90*/  @!P3 LDC.64 R28, c[0x0][0x5c0] ;  /* 0x00017000ff1cbb82 */ /* 0x001e240000000a00 */
[----:B0-----:R-:W-:-:S05]  /*9ea0*/  @!P3 IADD3 R28, P4, R43, R28, RZ ;  /* 0x0000001c2b1cb210 */ /* 0x001fca0007f9e0ff */
[----:B------:R-:W-:-:S03]  /*9eb0*/  @!P3 IMAD.X R29, R40, 0x1, R29, P4 ;  /* 0x00000001281db824 */ /* 0x000fc600020e061d */
[----:B------:R-:W0:Y:S01]  /*9ec0*/  @!P2 LDC.64 R40, c[0x0][0x5c0] ;  /* 0x00017000ff28ab82 */ /* 0x000e220000000a00 */
        /* <DEDUP_REMOVED lines=10> */
[----:B------:R-:W-:-:S13]  /*9f70*/  ISETP.LT.OR P3, PT, R34, 0x11, !P0 ;  /* 0x000000112200780c */ /* 0x000fda0004761670 */
[----:B-1----:R-:W1:Y:S01]  /*9f80*/  @!P3 LDC.64 R28, c[0x0][0x5c0] ;  /* 0x00017000ff1cbb82 */ /* 0x002e620000000a00 */
        /* <DEDUP_REMOVED lines=12> */
[----:B------:R-:W-:Y:S02]  /*a050*/  ISETP.LT.OR P2, PT, R34, 0x12, !P0 ;  /* 0x000000122200780c */ /* 0x000fe40004741670 */
[----:B-1----:R-:W-:-:S04]  /*a060*/  @!P3 IADD3 R28, P4, P5, R24, R28, R4 ;  /* 0x0000001c181cb210 */ /* 0x002fc80007d9e004 */
[----:B------:R-:W-:-:S07]  /*a070*/  @!P3 IADD3.X R29, R36, R29, R7, P4, P5 ;  /* 0x0000001d241db210 */ /* 0x000fce00027ea407 */
[----:B0-----:R-:W0:Y:S01]  /*a080*/  @!P2 LDC.64 R40, c[0x0][0x5c0] ;  /* 0x00017000ff28ab82 */ /* 0x001e220000000a00 */
        /* <DEDUP_REMOVED lines=9> */
[----:B------:R-:W-:Y:S02]  /*a120*/  ISETP.LT.OR P3, PT, R34, 0x11, !P1 ;  /* 0x000000112200780c */ /* 0x000fe40004f61670 */
[----:B0-----:R-:W-:-:S04]  /*a130*/  @!P2 IADD3 R40, P4, P5, R24, R40, R4 ;  /* 0x000000281828a210 */ /* 0x001fc80007d9e004 */
[----:B------:R-:W-:-:S07]  /*a140*/  @!P2 IADD3.X R41, R36, R41, R7, P4, P5 ;  /* 0x000000292429a210 */ /* 0x000fce00027ea407 */
[----:B-1----:R-:W0:Y:S01]  /*a150*/  @!P3 LDC.64 R28, c[0x0][0x5c0] ;  /* 0x00017000ff1cbb82 */ /* 0x002e220000000a00 */
        /* <DEDUP_REMOVED lines=11> */
[----:B------:R-:W-:Y:S02]  /*a210*/  @!P3 IADD3.X R44, R6, R36, R7, P4, P5 ;  /* 0x00000024062cb210 */ /* 0x000fe400027ea407 */
[----:B0-----:R-:W-:-:S05]  /*a220*/  @!P3 IADD3 R42, P4, R43, R28, RZ ;  /* 0x0000001c2b2ab210 */ /* 0x001fca0007f9e0ff */
[----:B------:R-:W-:-:S04]  /*a230*/  @!P3 IMAD.X R43, R44, 0x1, R29, P4 ;  /* 0x000000012c2bb824 */ /* 0x000fc800020e061d */
[----:B------:R-:W0:Y:S01]  /*a240*/  @!P2 LDC.64 R28, c[0x0][0x5c0] ;  /* 0x00017000ff1cab82 */ /* 0x000e220000000a00 */
[----:B--2---:R-:W-:-:S04]  /*a250*/  LOP3.LUT R38, R38, 0xff, RZ, 0xc0, !PT ;  /* 0x000000ff26267812 */ /* 0x004fc800078ec0ff */
[----:B------:R-:W-:-:S05]  /*a260*/  F2FP.F16.E4M3.UNPACK_B R38, R38 ;  /* 0x00000026ff26723e */ /* 0x000fca00020006ff */
[----:B------:R-:W-:-:S05]  /*a270*/  HADD2.F32 R38, -RZ, R38.H0_H0 ;  /* 0x20000026ff267230 */ /* 0x000fca0000004100 */
[----:B------:R-:W-:-:S04]  /*a280*/  FMUL R38, R38, UR8 ;  /* 0x0000000826267c20 */ /* 0x000fc80008400000 */
[----:B------:R-:W-:-:S05]  /*a290*/  FFMA R38, R169, UR17, R38 ;  /* 0x00000011a9267c23 */ /* 0x000fca0008000026 */
[----:B-1----:R-:W-:Y:S02]  /*a2a0*/  F2FP.SATFINITE.E4M3.F32.PACK_AB_MERGE_C R45, RZ, R38, RZ ;  /* 0x00000026ff2d723e */ /* 0x002fe400048070ff */
[----:B------:R-:W-:-:S03]  /*a2b0*/  PRMT R38, RZ, 0x7610, R38 ;  /* 0x00007610ff267816 */ /* 0x000fc60000000026 */
[----:B------:R1:W-:Y:S04]  /*a2c0*/  @!P3 STG.E.U8 desc[UR24][R42.64+0x10], R45 ;  /* 0x0000102d2a00b986 */ /* 0x0003e8000c101118 */
[----:B------:R-:W2:Y:S01]  /*a2d0*/  @!P2 LDG.E.U8 R38, desc[UR24][R32.64+0x11] ;  /* 0x000011182026a981 */ /* 0x000ea2000c1e1100 */
[----:B------:R-:W-:Y:S02]  /*a2e0*/  @!P2 IADD3 R47, P4, P5, R3, R24, R4 ;  /* 0x00000018032fa210 */ /* 0x000fe40007d9e004 */
[----:B------:R-:W-:Y:S02]  /*a2f0*/  ISETP.LT.OR P3, PT, R34, 0x19, !P0 ;  /* 0x000000192200780c */ /* 0x000fe40004761670 */
        /* <DEDUP_REMOVED lines=8> */
[----:B-1----:R-:W-:Y:S01]  /*a380*/  F2FP.SATFINITE.E4M3.F32.PACK_AB_MERGE_C R43, RZ, R168, RZ ;  /* 0x000000a8ff2b723e */ /* 0x002fe200048070ff */
[----:B------:R-:W0:Y:S01]  /*a390*/  @!P3 LDC.64 R28, c[0x0][0x5c0] ;  /* 0x00017000ff1cbb82 */ /* 0x000e220000000a00 */
[----:B------:R-:W-:-:S03]  /*a3a0*/  PRMT R38, RZ, 0x7610, R38 ;  /* 0x00007610ff267816 */ /* 0x000fc60000000026 */
[----:B------:R1:W-:Y:S04]  /*a3b0*/  @!P2 STG.E.U8 desc[UR24][R40.64+0x11], R43 ;  /* 0x0000112b2800a986 */ /* 0x0003e8000c101118 */
[----:B------:R-:W2:Y:S01]  /*a3c0*/  @!P3 LDG.E.U8 R38, desc[UR24][R26.64+0x18] ;  /* 0x000018181a26b981 */ /* 0x000ea2000c1e1100 */
[----:B------:R-:W-:-:S13]  /*a3d0*/  ISETP.LT.OR P2, PT, R34, 0x1a, !P0 ;  /* 0x0000001a2200780c */ /* 0x000fda0004741670 */
[----:B-1----:R-:W1:Y:S01]  /*a3e0*/  @!P2 LDC.64 R40, c[0x0][0x5c0] ;  /* 0x00017000ff28ab82 */ /* 0x002e620000000a00 */
[----:B0-----:R-:W-:-:S04]  /*a3f0*/  @!P3 IADD3 R28, P4, P5, R24, R28, R4 ;  /* 0x0000001c181cb210 */ /* 0x001fc80007d9e004 */
[----:B------:R-:W-:Y:S02]  /*a400*/  @!P3 IADD3.X R29, R36, R29, R7, P4, P5 ;  /* 0x0000001d241db210 */ /* 0x000fe400027ea407 */
[----:B--2---:R-:W-:-:S04]  /*a410*/  LOP3.LUT R38, R38, 0xff, RZ, 0xc0, !PT ;  /* 0x000000ff26267812 */ /* 0x004fc800078ec0ff */
[----:B------:R-:W-:-:S05]  /*a420*/  F2FP.F16.E4M3.UNPACK_B R38, R38 ;  /* 0x00000026ff26723e */ /* 0x000fca00020006ff */
[----:B------:R-:W-:-:S05]  /*a430*/  HADD2.F32 R38, -RZ, R38.H0_H0 ;  /* 0x20000026ff267230 */ /* 0x000fca0000004100 */
[----:B------:R-:W-:-:S04]  /*a440*/  FMUL R38, R38, UR8 ;  /* 0x0000000826267c20 */ /* 0x000fc80008400000 */
[----:B------:R-:W-:Y:S01]  /*a450*/  FFMA R38, R23, UR17, R38 ;  /* 0x0000001117267c23 */ /* 0x000fe20008000026 */
[----:B------:R-:W-:-:S04]  /*a460*/  PRMT R23, RZ, 0x7610, R23 ;  /* 0x00007610ff177816 */ /* 0x000fc80000000017 */
[----:B------:R-:W-:-:S05]  /*a470*/  F2FP.SATFINITE.E4M3.F32.PACK_AB_MERGE_C R43, RZ, R38, RZ ;  /* 0x00000026ff2b723e */ /* 0x000fca00048070ff */
[----:B------:R0:W-:Y:S04]  /*a480*/  @!P3 STG.E.U8 desc[UR24][R28.64+0x18], R43 ;  /* 0x0000182b1c00b986 */ /* 0x0001e8000c101118 */
[----:B------:R-:W2:Y:S01]  /*a490*/  @!P2 LDG.E.U8 R23, desc[UR24][R26.64+0x19] ;  /* 0x000019181a17a981 */ /* 0x000ea2000c1e1100 */
[----:B------:R-:W-:Y:S02]  /*a4a0*/  ISETP.LT.OR P3, PT, R34, 0x19, !P1 ;  /* 0x000000192200780c */ /* 0x000fe40004f61670 */
[----:B-1----:R-:W-:-:S04]  /*a4b0*/  @!P2 IADD3 R40, P4, P5, R24, R40, R4 ;  /* 0x000000281828a210 */ /* 0x002fc80007d9e004 */
[----:B------:R-:W-:Y:S02]  /*a4c0*/  @!P2 IADD3.X R41, R36, R41, R7, P4, P5 ;  /* 0x000000292429a210 */ /* 0x000fe400027ea407 */
[----:B0-----:R-:W-:Y:S02]  /*a4d0*/  PRMT R28, RZ, 0x7610, R28 ;  /* 0x00007610ff1c7816 */ /* 0x001fe4000000001c */
[----:B--2---:R-:W-:-:S04]  /*a4e0*/  LOP3.LUT R23, R23, 0xff, RZ, 0xc0, !PT ;  /* 0x000000ff17177812 */ /* 0x004fc800078ec0ff */
[----:B------:R-:W-:-:S05]  /*a4f0*/  F2FP.F16.E4M3.UNPACK_B R23, R23 ;  /* 0x00000017ff17723e */ /* 0x000fca00020006ff */
[----:B------:R-:W-:-:S05]  /*a500*/  HADD2.F32 R23, -RZ, R23.H0_H0 ;  /* 0x20000017ff177230 */ /* 0x000fca0000004100 */
[----:B------:R-:W-:-:S04]  /*a510*/  FMUL R23, R23, UR8 ;  /* 0x0000000817177c20 */ /* 0x000fc80008400000 */
[----:B------:R-:W-:-:S05]  /*a520*/  FFMA R23, R22, UR17, R23 ;  /* 0x0000001116177c23 */ /* 0x000fca0008000017 */
[----:B------:R-:W-:Y:S02]  /*a530*/  F2FP.SATFINITE.E4M3.F32.PACK_AB_MERGE_C R29, RZ, R23, RZ ;  /* 0x00000017ff1d723e */ /* 0x000fe400048070ff */
[----:B------:R-:W0:Y:S03]  /*a540*/  @!P3 LDC.64 R22, c[0x0][0x5c0] ;  /* 0x00017000ff16bb82 */ /* 0x000e260000000a00 */
[----:B------:R1:W-:Y:S04]  /*a550*/  @!P2 STG.E.U8 desc[UR24][R40.64+0x19], R29 ;  /* 0x0000191d2800a986 */ /* 0x0003e8000c101118 */
[----:B------:R-:W2:Y:S01]  /*a560*/  @!P3 LDG.E.U8 R28, desc[UR24][R32.64+0x18] ;  /* 0x00001818201cb981 */ /* 0x000ea2000c1e1100 */
[----:B------:R-:W-:-:S02]  /*a570*/  @!P3 IADD3 R43, P4, P5, R3, R24, R4 ;  /* 0x00000018032bb210 */ /* 0x000fc40007d9e004 */
[----:B------:R-:W-:Y:S02]  /*a580*/  ISETP.LT.OR P2, PT, R34, 0x1a, !P1 ;  /* 0x0000001a2200780c */ /* 0x000fe40004f41670 */
[----:B------:R-:W-:Y:S02]  /*a590*/  @!P3 IADD3.X R38, R6, R36, R7, P4, P5 ;  /* 0x000000240626b210 */ /* 0x000fe400027ea407 */
[----:B0-----:R-:W-:-:S09]  /*a5a0*/  @!P3 IADD3 R22, P4, R43, R22, RZ ;  /* 0x000000162b16b210 */ /* 0x001fd20007f9e0ff */
[----:B------:R-:W0:Y:S01]  /*a5b0*/  @!P2 LDC.64 R42, c[0x0][0x5c0] ;  /* 0x00017000ff2aab82 */ /* 0x000e220000000a00 */
[----:B------:R-:W-:Y:S01]  /*a5c0*/  @!P3 IMAD.X R23, R38, 0x1, R23, P4 ;  /* 0x000000012617b824 */ /* 0x000fe200020e0617 */
[----:B--2---:R-:W-:-:S04]  /*a5d0*/  LOP3.LUT R28, R28, 0xff, RZ, 0xc0, !PT ;  /* 0x000000ff1c1c7812 */ /* 0x004fc800078ec0ff */
[----:B------:R-:W-:-:S05]  /*a5e0*/  F2FP.F16.E4M3.UNPACK_B R28, R28 ;  /* 0x0000001cff1c723e */ /* 0x000fca00020006ff */
[----:B------:R-:W-:-:S05]  /*a5f0*/  HADD2.F32 R28, -RZ, R28.H0_H0 ;  /* 0x2000001cff1c7230 */ /* 0x000fca0000004100 */
[----:B------:R-:W-:-:S04]  /*a600*/  FMUL R28, R28, UR8 ;  /* 0x000000081c1c7c20 */ /* 0x000fc80008400000 */
[----:B------:R-:W-:Y:S01]  /*a610*/  FFMA R28, R21, UR17, R28 ;  /* 0x00000011151c7c23 */ /* 0x000fe2000800001c */
[----:B------:R-:W-:-:S04]  /*a620*/  PRMT R21, RZ, 0x7610, R21 ;  /* 0x00007610ff157816 */ /* 0x000fc80000000015 */
[----:B-1----:R-:W-:-:S05]  /*a630*/  F2FP.SATFINITE.E4M3.F32.PACK_AB_MERGE_C R41, RZ, R28, RZ ;  /* 0x0000001cff29723e */ /* 0x002fca00048070ff */
[----:B------:R1:W-:Y:S04]  /*a640*/  @!P3 STG.E.U8 desc[UR24][R22.64+0x18], R41 ;  /* 0x000018291600b986 */ /* 0x0003e8000c101118 */
[----:B------:R-:W2:Y:S01]  /*a650*/  @!P2 LDG.E.U8 R21, desc[UR24][R32.64+0x19] ;  /* 0x000019182015a981 */ /* 0x000ea2000c1e1100 */
[----:B------:R-:W-:Y:S02]  /*a660*/  @!P2 IADD3 R29, P4, P5, R3, R24, R4 ;  /* 0x00000018031da210 */ /* 0x000fe40007d9e004 */
[----:B------:R-:W-:Y:S02]  /*a670*/  ISETP.LT.OR P3, PT, R34, 0x21, !P0 ;  /* 0x000000212200780c */ /* 0x000fe40004761670 */
[----:B------:R-:W-:Y:S02]  /*a680*/  @!P2 IADD3.X R38, R6, R36, R7, P4, P5 ;  /* 0x000000240626a210 */ /* 0x000fe400027ea407 */
[----:B0-----:R-:W-:-:S05]  /*a690*/  @!P2 IADD3 R28, P4, R29, R42, RZ ;  /* 0x0000002a1d1ca210 */ /* 0x001fca0007f9e0ff */
[----:B------:R-:W-:-:S04]  /*a6a0*/  @!P2 IMAD.X R29, R38, 0x1, R43, P4 ;  /* 0x00000001261da824 */ /* 0x000fc800020e062b */
[----:B-1----:R-:W0:Y:S01]  /*a6b0*/  @!P3 LDC.64 R40, c[0x0][0x5c0] ;  /* 0x00017000ff28bb82 */ /* 0x002e220000000a00 */
        /* <DEDUP_REMOVED lines=10> */
[----:B--2---:R-:W-:-:S04]  /*a760*/  LOP3.LUT R20, R20, 0xff, RZ, 0xc0, !PT ;  /* 0x000000ff14147812 */ /* 0x004fc800078ec0ff */
[----:B------:R-:W-:-:S05]  /*a770*/  F2FP.F16.E4M3.UNPACK_B R20, R20 ;  /* 0x00000014ff14723e */ /* 0x000fca00020006ff */
[----:B------:R-:W-:-:S05]  /*a780*/  HADD2.F32 R20, -RZ, R20.H0_H0 ;  /* 0x20000014ff147230 */ /* 0x000fca0000004100 */
[----:B------:R-:W-:Y:S01]  /*a790*/  FMUL R22, R20, UR8 ;  /* 0x0000000814167c20 */ /* 0x000fe20008400000 */
[----:B0-----:R-:W-:-:S03]  /*a7a0*/  @!P3 IADD3 R20, P4, P5, R24, R40, R4 ;  /* 0x000000281814b210 */ /* 0x001fc60007d9e004 */
[----:B------:R-:W-:Y:S01]  /*a7b0*/  FFMA R22, R19, UR17, R22 ;  /* 0x0000001113167c23 */ /* 0x000fe20008000016 */
[----:B------:R-:W-:Y:S02]  /*a7c0*/  @!P3 IADD3.X R21, R36, R41, R7, P4, P5 ;  /* 0x000000292415b210 */ /* 0x000fe400027ea407 */
[----:B------:R-:W-:Y:S02]  /*a7d0*/  PRMT R19, RZ, 0x7610, R19 ;  /* 0x00007610ff137816 */ /* 0x000fe40000000013 */
[----:B-1----:R-:W-:Y:S02]  /*a7e0*/  F2FP.SATFINITE.E4M3.F32.PACK_AB_MERGE_C R29, RZ, R22, RZ ;  /* 0x00000016ff1d723e */ /* 0x002fe400048070ff */
[----:B------:R-:W0:Y:S03]  /*a7f0*/  @!P2 LDC.64 R22, c[0x0][0x5c0] ;  /* 0x00017000ff16ab82 */ /* 0x000e260000000a00 */
[----:B------:R1:W-:Y:S04]  /*a800*/  @!P3 STG.E.U8 desc[UR24][R20.64+0x20], R29 ;  /* 0x0000201d1400b986 */ /* 0x0003e8000c101118 */
[----:B------:R-:W2:Y:S01]  /*a810*/  @!P2 LDG.E.U8 R19, desc[UR24][R26.64+0x21] ;  /* 0x000021181a13a981 */ /* 0x000ea2000c1e1100 */
[----:B------:R-:W-:-:S13]  /*a820*/  ISETP.LT.OR P3, PT, R34, 0x21, !P1 ;  /* 0x000000212200780c */ /* 0x000fda0004f61670 */
[----:B------:R-:W3:Y:S01]  /*a830*/  @!P3 LDC.64 R40, c[0x0][0x5c0] ;  /* 0x00017000ff28bb82 */ /* 0x000ee20000000a00 */
        /* <DEDUP_REMOVED lines=14> */
[----:B--2---:R-:W-:-:S04]  /*a920*/  LOP3.LUT R18, R18, 0xff, RZ, 0xc0, !PT ;  /* 0x000000ff12127812 */ /* 0x004fc800078ec0ff */
[----:B------:R-:W-:-:S05]  /*a930*/  F2FP.F16.E4M3.UNPACK_B R18, R18 ;  /* 0x00000012ff12723e */ /* 0x000fca00020006ff */
[----:B------:R-:W-:-:S05]  /*a940*/  HADD2.F32 R18, -RZ, R18.H0_H0 ;  /* 0x20000012ff127230 */ /* 0x000fca0000004100 */
[----:B------:R-:W-:Y:S01]  /*a950*/  FMUL R20, R18, UR8 ;  /* 0x0000000812147c20 */ /* 0x000fe20008400000 */
[----:B---3--:R-:W-:-:S03]  /*a960*/  @!P3 IADD3 R18, P4, R19, R40, RZ ;  /* 0x000000281312b210 */ /* 0x008fc60007f9e0ff */
[----:B------:R-:W-:Y:S01]  /*a970*/  FFMA R20, R17, UR17, R20 ;  /* 0x0000001111147c23 */ /* 0x000fe20008000014 */
[----:B------:R-:W-:Y:S01]  /*a980*/  PRMT R17, RZ, 0x7610, R17 ;  /* 0x00007610ff117816 */ /* 0x000fe20000000011 */
[----:B------:R-:W-:Y:S02]  /*a990*/  @!P3 IMAD.X R19, R28, 0x1, R41, P4 ;  /* 0x000000011c13b824 */ /* 0x000fe400020e0629 */
[----:B------:R-:W1:Y:S01]  /*a9a0*/  @!P2 LDC.64 R28, c[0x0][0x5c0] ;  /* 0x00017000ff1cab82 */ /* 0x000e620000000a00 */
[----:B0-----:R-:W-:-:S05]  /*a9b0*/  F2FP.SATFINITE.E4M3.F32.PACK_AB_MERGE_C R23, RZ, R20, RZ ;  /* 0x00000014ff17723e */ /* 0x001fca00048070ff */
[----:B------:R0:W-:Y:S04]  /*a9c0*/  @!P3 STG.E.U8 desc[UR24][R18.64+0x20], R23 ;  /* 0x000020171200b986 */ /* 0x0001e8000c101118 */
[----:B------:R-:W2:Y:S01]  /*a9d0*/  @!P2 LDG.E.U8 R17, desc[UR24][R32.64+0x21] ;  /* 0x000021182011a981 */ /* 0x000ea2000c1e1100 */
[----:B------:R-:W-:Y:S02]  /*a9e0*/  @!P2 IADD3 R21, P4, P5, R3, R24, R4 ;  /* 0x000000180315a210 */ /* 0x000fe40007d9e004 */
[----:B------:R-:W-:Y:S02]  /*a9f0*/  ISETP.LT.OR P3, PT, R34, 0x29, !P0 ;  /* 0x000000292200780c */ /* 0x000fe40004761670 */
[----:B------:R-:W-:Y:S02]  /*aa00*/  @!P2 IADD3.X R22, R6, R36, R7, P4, P5 ;  /* 0x000000240616a210 */ /* 0x000fe400027ea407 */
[----:B-1----:R-:W-:-:S05]  /*aa10*/  @!P2 IADD3 R20, P4, R21, R28, RZ ;  /* 0x0000001c1514a210 */ /* 0x002fca0007f9e0ff */
[----:B------:R-:W-:-:S04]  /*aa20*/  @!P2 IMAD.X R21, R22, 0x1, R29, P4 ;  /* 0x000000011615a824 */ /* 0x000fc800020e061d */
[----:B0-----:R-:W0:Y:S01]  /*aa30*/  @!P3 LDC.64 R22, c[0x0][0x5c0] ;  /* 0x00017000ff16bb82 */ /* 0x001e220000000a00 */
        /* <DEDUP_REMOVED lines=127> */
[----:B----4-:R-:W-:Y:S01]  /*b230*/  FFMA R10, R225, UR17, R9 ;  /* 0x00000011e10a7c23 */ /* 0x010fe20008000009 */
[----:B------:R-:W-:Y:S02]  /*b240*/  @!P3 IADD3.X R9, R36, R15, R7, P4, P5 ;  /* 0x0000000f2409b210 */ /* 0x000fe400027ea407 */
[----:B------:R-:W0:Y:S02]  /*b250*/  @!P2 LDC.64 R14, c[0x0][0x5c0] ;  /* 0x00017000ff0eab82 */ /* 0x000e240000000a00 */
[----:B-1----:R-:W-:Y:S02]  /*b260*/  F2FP.SATFINITE.E4M3.F32.PACK_AB_MERGE_C R13, RZ, R10, RZ ;  /* 0x0000000aff0d723e */ /* 0x002fe400048070ff */
[----:B------:R-:W-:-:S03]  /*b270*/  PRMT R10, RZ, 0x7610, R10 ;  /* 0x00007610ff0a7816 */ /* 0x000fc6000000000a */
[----:B------:R1:W-:Y:S04]  /*b280*/  @!P3 STG.E.U8 desc[UR24][R8.64+0x38], R13 ;  /* 0x0000380d0800b986 */ /* 0x0003e8000c101118 */
[----:B------:R-:W2:Y:S01]  /*b290*/  @!P2 LDG.E.U8 R10, desc[UR24][R26.64+0x39] ;  /* 0x000039181a0aa981 */ /* 0x000ea2000c1e1100 */
[----:B------:R-:W-:Y:S02]  /*b2a0*/  ISETP.LT.OR P3, PT, R34, 0x39, !P1 ;  /* 0x000000392200780c */ /* 0x000fe40004f61670 */
[----:B-1----:R-:W-:-:S11]  /*b2b0*/  PRMT R8, RZ, 0x7610, R8 ;  /* 0x00007610ff087816 */ /* 0x002fd60000000008 */
[----:B------:R-:W1:Y:S01]  /*b2c0*/  @!P3 LDC.64 R16, c[0x0][0x5c0] ;  /* 0x00017000ff10bb82 */ /* 0x000e620000000a00 */
[----:B--2---:R-:W-:-:S04]  /*b2d0*/  LOP3.LUT R10, R10, 0xff, RZ, 0xc0, !PT ;  /* 0x000000ff0a0a7812 */ /* 0x004fc800078ec0ff */
[----:B------:R-:W-:-:S05]  /*b2e0*/  F2FP.F16.E4M3.UNPACK_B R10, R10 ;  /* 0x0000000aff0a723e */ /* 0x000fca00020006ff */
[----:B------:R-:W-:-:S05]  /*b2f0*/  HADD2.F32 R10, -RZ, R10.H0_H0 ;  /* 0x2000000aff0a7230 */ /* 0x000fca0000004100 */
[----:B------:R-:W-:Y:S01]  /*b300*/  FMUL R11, R10, UR8 ;  /* 0x000000080a0b7c20 */ /* 0x000fe20008400000 */
[----:B0-----:R-:W-:-:S03]  /*b310*/  @!P2 IADD3 R10, P4, P5, R24, R14, R4 ;  /* 0x0000000e180aa210 */ /* 0x001fc60007d9e004 */
[----:B------:R-:W-:Y:S01]  /*b320*/  FFMA R12, R226, UR17, R11 ;  /* 0x00000011e20c7c23 */ /* 0x000fe2000800000b */
[----:B------:R-:W-:Y:S01]  /*b330*/  @!P2 IADD3.X R11, R36, R15, R7, P4, P5 ;  /* 0x0000000f240ba210 */ /* 0x000fe200027ea407 */
[----:B------:R-:W2:Y:S03]  /*b340*/  LDL.LU R226, [R1+0xc] ;  /* 0x00000c0001e27983 */ /* 0x000ea60000300800 */
[----:B------:R-:W-:Y:S01]  /*b350*/  F2FP.SATFINITE.E4M3.F32.PACK_AB_MERGE_C R13, RZ, R12, RZ ;  /* 0x0000000cff0d723e */ /* 0x000fe200048070ff */
[----:B------:R-:W3:Y:S04]  /*b360*/  LDL.LU R225, [R1+0x10] ;  /* 0x0000100001e17983 */ /* 0x000ee80000300800 */
[----:B------:R0:W-:Y:S04]  /*b370*/  @!P2 STG.E.U8 desc[UR24][R10.64+0x39], R13 ;  /* 0x0000390d0a00a986 */ /* 0x0001e8000c101118 */
[----:B------:R-:W4:Y:S01]  /*b380*/  @!P3 LDG.E.U8 R8, desc[UR24][R32.64+0x38] ;  /* 0x000038182008b981 */ /* 0x000f22000c1e1100 */
[----:B------:R-:W-:-:S02]  /*b390*/  @!P3 IADD3 R15, P4, P5, R3, R24, R4 ;  /* 0x00000018030fb210 */ /* 0x000fc40007d9e004 */
[----:B------:R-:W-:Y:S02]  /*b3a0*/  ISETP.LT.OR P2, PT, R34, 0x3a, !P1 ;  /* 0x0000003a2200780c */ /* 0x000fe40004f41670 */
[----:B------:R-:W-:Y:S02]  /*b3b0*/  @!P3 IADD3.X R12, R6, R36, R7, P4, P5 ;  /* 0x00000024060cb210 */ /* 0x000fe400027ea407 */
[----:B----4-:R-:W-:-:S04]  /*b3c0*/  LOP3.LUT R8, R8, 0xff, RZ, 0xc0, !PT ;  /* 0x000000ff08087812 */ /* 0x010fc800078ec0ff */
[----:B------:R-:W-:-:S05]  /*b3d0*/  F2FP.F16.E4M3.UNPACK_B R8, R8 ;  /* 0x00000008ff08723e */ /* 0x000fca00020006ff */
[----:B------:R-:W-:-:S05]  /*b3e0*/  HADD2.F32 R8, -RZ, R8.H0_H0 ;  /* 0x20000008ff087230 */ /* 0x000fca0000004100 */
[----:B------:R-:W-:Y:S01]  /*b3f0*/  FMUL R9, R8, UR8 ;  /* 0x0000000808097c20 */ /* 0x000fe20008400000 */
[----:B-1----:R-:W-:-:S03]  /*b400*/  @!P3 IADD3 R8, P4, R15, R16, RZ ;  /* 0x000000100f08b210 */ /* 0x002fc60007f9e0ff */
[----:B0-----:R-:W-:Y:S02]  /*b410*/  FFMA R10, R227, UR17, R9 ;  /* 0x00000011e30a7c23 */ /* 0x001fe40008000009 */
[----:B------:R-:W-:Y:S01]  /*b420*/  @!P3 IMAD.X R9, R12, 0x1, R17, P4 ;  /* 0x000000010c09b824 */ /* 0x000fe200020e0611 */
[----:B------:R-:W4:Y:S01]  /*b430*/  LDL.LU R227, [R1+0x14] ;  /* 0x0000140001e37983 */ /* 0x000f220000300800 */
[----:B------:R-:W0:Y:S01]  /*b440*/  @!P2 LDC.64 R16, c[0x0][0x5c0] ;  /* 0x00017000ff10ab82 */ /* 0x000e220000000a00 */
[----:B------:R-:W-:Y:S02]  /*b450*/  F2FP.SATFINITE.E4M3.F32.PACK_AB_MERGE_C R13, RZ, R10, RZ ;  /* 0x0000000aff0d723e */ /* 0x000fe400048070ff */
[----:B------:R-:W-:-:S03]  /*b460*/  PRMT R10, RZ, 0x7610, R10 ;  /* 0x00007610ff0a7816 */ /* 0x000fc6000000000a */
[----:B------:R2:W-:Y:S04]  /*b470*/  @!P3 STG.E.U8 desc[UR24][R8.64+0x38], R13 ;  /* 0x0000380d0800b986 */ /* 0x0005e8000c101118 */
[----:B------:R-:W3:Y:S01]  /*b480*/  @!P2 LDG.E.U8 R10, desc[UR24][R32.64+0x39] ;  /* 0x00003918200aa981 */ /* 0x000ee2000c1e1100 */
[----:B------:R-:W-:Y:S02]  /*b490*/  @!P2 IADD3 R15, P4, P5, R3, R24, R4 ;  /* 0x00000018030fa210 */ /* 0x000fe40007d9e004 */
[----:B------:R-:W-:Y:S02]  /*b4a0*/  ISETP.LT.OR P3, PT, R34, 0x41, !P0 ;  /* 0x000000412200780c */ /* 0x000fe40004761670 */
[----:B------:R-:W-:Y:S02]  /*b4b0*/  @!P2 IADD3.X R12, R6, R36, R7, P4, P5 ;  /* 0x00000024060ca210 */ /* 0x000fe400027ea407 */
[----:B---3--:R-:W-:-:S04]  /*b4c0*/  LOP3.LUT R10, R10, 0xff, RZ, 0xc0, !PT ;  /* 0x000000ff0a0a7812 */ /* 0x008fc800078ec0ff */
[----:B------:R-:W-:-:S05]  /*b4d0*/  F2FP.F16.E4M3.UNPACK_B R10, R10 ;  /* 0x0000000aff0a723e */ /* 0x000fca00020006ff */
[----:B------:R-:W-:-:S05]  /*b4e0*/  HADD2.F32 R10, -RZ, R10.H0_H0 ;  /* 0x2000000aff0a7230 */ /* 0x000fca0000004100 */
[----:B------:R-:W-:Y:S01]  /*b4f0*/  FMUL R11, R10, UR8 ;  /* 0x000000080a0b7c20 */ /* 0x000fe20008400000 */
[----:B0-----:R-:W-:Y:S02]  /*b500*/  @!P2 IADD3 R10, P4, R15, R16, RZ ;  /* 0x000000100f0aa210 */ /* 0x001fe40007f9e0ff */
[----:B------:R-:W0:Y:S01]  /*b510*/  @!P3 LDC.64 R14, c[0x0][0x5c0] ;  /* 0x00017000ff0ebb82 */ /* 0x000e220000000a00 */
[----:B--2---:R-:W-:Y:S02]  /*b520*/  FFMA R8, R226, UR17, R11 ;  /* 0x00000011e2087c23 */ /* 0x004fe4000800000b */
[----:B------:R-:W-:Y:S01]  /*b530*/  @!P2 IMAD.X R11, R12, 0x1, R17, P4 ;  /* 0x000000010c0ba824 */ /* 0x000fe200020e0611 */
[----:B------:R-:W2:Y:S02]  /*b540*/  LDL.LU R226, [R1+0x18] ;  /* 0x0000180001e27983 */ /* 0x000ea40000300800 */
[----:B------:R-:W-:Y:S02]  /*b550*/  F2FP.SATFINITE.E4M3.F32.PACK_AB_MERGE_C R13, RZ, R8, RZ ;  /* 0x00000008ff0d723e */ /* 0x000fe400048070ff */
[----:B------:R-:W-:-:S03]  /*b560*/  PRMT R8, RZ, 0x7610, R8 ;  /* 0x00007610ff087816 */ /* 0x000fc60000000008 */
[----:B------:R1:W-:Y:S04]  /*b570*/  @!P2 STG.E.U8 desc[UR24][R10.64+0x39], R13 ;  /* 0x0000390d0a00a986 */ /* 0x0003e8000c101118 */
[----:B------:R-:W3:Y:S01]  /*b580*/  @!P3 LDG.E.U8 R8, desc[UR24][R26.64+0x40] ;  /* 0x000040181a08b981 */ /* 0x000ee2000c1e1100 */
[----:B------:R-:W-:Y:S02]  /*b590*/  ISETP.LT.OR P2, PT, R34, 0x42, !P0 ;  /* 0x000000422200780c */ /* 0x000fe40004741670 */
[----:B-1----:R-:W-:Y:S02]  /*b5a0*/  PRMT R10, RZ, 0x7610, R10 ;  /* 0x00007610ff0a7816 */ /* 0x002fe4000000000a */
[----:B---3--:R-:W-:-:S04]  /*b5b0*/  LOP3.LUT R8, R8, 0xff, RZ, 0xc0, !PT ;  /* 0x000000ff08087812 */ /* 0x008fc800078ec0ff */
[----:B------:R-:W-:-:S05]  /*b5c0*/  F2FP.F16.E4M3.UNPACK_B R8, R8 ;  /* 0x00000008ff08723e */ /* 0x000fca00020006ff */
[----:B------:R-:W-:-:S05]  /*b5d0*/  HADD2.F32 R8, -RZ, R8.H0_H0 ;  /* 0x20000008ff087230 */ /* 0x000fca0000004100 */
[----:B------:R-:W-:Y:S01]  /*b5e0*/  FMUL R9, R8, UR8 ;  /* 0x0000000808097c20 */ /* 0x000fe20008400000 */
[----:B0-----:R-:W-:-:S03]  /*b5f0*/  @!P3 IADD3 R8, P4, P5, R24, R14, R4 ;  /* 0x0000000e1808b210 */ /* 0x001fc60007d9e004 */
[----:B------:R-:W-:Y:S01]  /*b600*/  FFMA R12, R225, UR17, R9 ;  /* 0x00000011e10c7c23 */ /* 0x000fe20008000009 */
[----:B------:R-:W-:Y:S02]  /*b610*/  @!P3 IADD3.X R9, R36, R15, R7, P4, P5 ;  /* 0x0000000f2409b210 */ /* 0x000fe400027ea407 */
[----:B------:R-:W0:Y:S02]  /*b620*/  @!P2 LDC.64 R14, c[0x0][0x5c0] ;  /* 0x00017000ff0eab82 */ /* 0x000e240000000a00 */
[----:B------:R-:W-:-:S05]  /*b630*/  F2FP.SATFINITE.E4M3.F32.PACK_AB_MERGE_C R13, RZ, R12, RZ ;  /* 0x0000000cff0d723e */ /* 0x000fca00048070ff */
[----:B------:R1:W-:Y:S04]  /*b640*/  @!P3 STG.E.U8 desc[UR24][R8.64+0x40], R13 ;  /* 0x0000400d0800b986 */ /* 0x0003e8000c101118 */
[----:B------:R-:W3:Y:S01]  /*b650*/  @!P2 LDG.E.U8 R10, desc[UR24][R26.64+0x41] ;  /* 0x000041181a0aa981 */ /* 0x000ee2000c1e1100 */
[----:B------:R-:W-:Y:S02]  /*b660*/  ISETP.LT.OR P3, PT, R34, 0x41, !P1 ;  /* 0x000000412200780c */ /* 0x000fe40004f61670 */
[----:B-1----:R-:W-:-:S11]  /*b670*/  PRMT R8, RZ, 0x7610, R8 ;  /* 0x00007610ff087816 */ /* 0x002fd60000000008 */
[----:B------:R-:W1:Y:S01]  /*b680*/  @!P3 LDC.64 R16, c[0x0][0x5c0] ;  /* 0x00017000ff10bb82 */ /* 0x000e620000000a00 */
[----:B---3--:R-:W-:-:S04]  /*b690*/  LOP3.LUT R10, R10, 0xff, RZ, 0xc0, !PT ;  /* 0x000000ff0a0a7812 */ /* 0x008fc800078ec0ff */
[----:B------:R-:W-:-:S05]  /*b6a0*/  F2FP.F16.E4M3.UNPACK_B R10, R10 ;  /* 0x0000000aff0a723e */ /* 0x000fca00020006ff */
[----:B------:R-:W-:-:S05]  /*b6b0*/  HADD2.F32 R10, -RZ, R10.H0_H0 ;  /* 0x2000000aff0a7230 */ /* 0x000fca0000004100 */
[----:B------:R-:W-:Y:S01]  /*b6c0*/  FMUL R11, R10, UR8 ;  /* 0x000000080a0b7c20 */ /* 0x000fe20008400000 */
[----:B0-----:R-:W-:-:S03]  /*b6d0*/  @!P2 IADD3 R10, P4, P5, R24, R14, R4 ;  /* 0x0000000e180aa210 */ /* 0x001fc60007d9e004 */
[----:B----4-:R-:W-:Y:S01]  /*b6e0*/  FFMA R12, R227, UR17, R11 ;  /* 0x00000011e30c7c23 */ /* 0x010fe2000800000b */
[----:B------:R-:W-:Y:S01]  /*b6f0*/  @!P2 IADD3.X R11, R36, R15, R7, P4, P5 ;  /* 0x0000000f240ba210 */ /* 0x000fe200027ea407 */
[----:B------:R-:W3:Y:S03]  /*b700*/  LDL.LU R227, [R1+0x1c] ;  /* 0x00001c0001e37983 */ /* 0x000ee60000300800 */
[----:B------:R-:W-:Y:S01]  /*b710*/  F2FP.SATFINITE.E4M3.F32.PACK_AB_MERGE_C R13, RZ, R12, RZ ;  /* 0x0000000cff0d723e */ /* 0x000fe200048070ff */
[----:B------:R-:W4:Y:S04]  /*b720*/  LDL.LU R225, [R1+0x20] ;  /* 0x0000200001e17983 */ /* 0x000f280000300800 */
[----:B------:R2:W-:Y:S04]  /*b730*/  @!P2 STG.E.U8 desc[UR24][R10.64+0x41], R13 ;  /* 0x0000410d0a00a986 */ /* 0x0005e8000c101118 */
[----:B------:R-:W2:Y:S01]  /*b740*/  @!P3 LDG.E.U8 R8, desc[UR24][R32.64+0x40] ;  /* 0x000040182008b981 */ /* 0x000ea2000c1e1100 */
[----:B------:R-:W-:-:S02]  /*b750*/  @!P3 IADD3 R15, P4, P5, R3, R24, R4 ;  /* 0x00000018030fb210 */ /* 0x000fc40007d9e004 */
[----:B------:R-:W-:Y:S02]  /*b760*/  ISETP.LT.OR P2, PT, R34, 0x42, !P1 ;  /* 0x000000422200780c */ /* 0x000fe40004f41670 */
[----:B------:R-:W-:Y:S02]  /*b770*/  @!P3 IADD3.X R12, R6, R36, R7, P4, P5 ;  /* 0x00000024060cb210 */ /* 0x000fe400027ea407 */
[----:B--2---:R-:W-:-:S04]  /*b780*/  LOP3.LUT R8, R8, 0xff, RZ, 0xc0, !PT ;  /* 0x000000ff08087812 */ /* 0x004fc800078ec0ff */
[----:B------:R-:W-:-:S05]  /*b790*/  F2FP.F16.E4M3.UNPACK_B R8, R8 ;  /* 0x00000008ff08723e */ /* 0x000fca00020006ff */
[----:B------:R-:W-:-:S05]  /*b7a0*/  HADD2.F32 R8, -RZ, R8.H0_H0 ;  /* 0x20000008ff087230 */ /* 0x000fca0000004100 */
[----:B------:R-:W-:Y:S01]  /*b7b0*/  FMUL R9, R8, UR8 ;  /* 0x0000000808097c20 */ /* 0x000fe20008400000 */
[----:B-1----:R-:W-:-:S03]  /*b7c0*/  @!P3 IADD3 R8, P4, R15, R16, RZ ;  /* 0x000000100f08b210 */ /* 0x002fc60007f9e0ff */
[----:B------:R-:W-:Y:S02]  /*b7d0*/  FFMA R10, R226, UR17, R9 ;  /* 0x00000011e20a7c23 */ /* 0x000fe40008000009 */
[----:B------:R-:W-:Y:S01]  /*b7e0*/  @!P3 IMAD.X R9, R12, 0x1, R17, P4 ;  /* 0x000000010c09b824 */ /* 0x000fe200020e0611 */
[----:B------:R-:W2:Y:S01]  /*b7f0*/  LDL.LU R226, [R1+0x24] ;  /* 0x0000240001e27983 */ /* 0x000ea20000300800 */
[----:B------:R-:W0:Y:S01]  /*b800*/  @!P2 LDC.64 R16, c[0x0][0x5c0] ;  /* 0x00017000ff10ab82 */ /* 0x000e220000000a00 */
[----:B------:R-:W-:Y:S02]  /*b810*/  F2FP.SATFINITE.E4M3.F32.PACK_AB_MERGE_C R13, RZ, R10, RZ ;  /* 0x0000000aff0d723e */ /* 0x000fe400048070ff */
[----:B------:R-:W-:-:S03]  /*b820*/  PRMT R10, RZ, 0x7610, R10 ;  /* 0x00007610ff0a7816 */ /* 0x000fc6000000000a */
[----:B------:R3:W-:Y:S04]  /*b830*/  @!P3 STG.E.U8 desc[UR24][R8.64+0x40], R13 ;  /* 0x0000400d0800b986 */ /* 0x0007e8000c101118 */
[----:B------:R-:W4:Y:S01]  /*b840*/  @!P2 LDG.E.U8 R10, desc[UR24][R32.64+0x41] ;  /* 0x00004118200aa981 */ /* 0x000f22000c1e1100 */
[----:B------:R-:W-:Y:S02]  /*b850*/  @!P2 IADD3 R15, P4, P5, R3, R24, R4 ;  /* 0x00000018030fa210 */ /* 0x000fe40007d9e004 */
[----:B------:R-:W-:Y:S02]  /*b860*/  ISETP.LT.OR P3, PT, R34, 0x49, !P0 ;  /* 0x000000492200780c */ /* 0x000fe40004761670 */
[----:B------:R-:W-:Y:S02]  /*b870*/  @!P2 IADD3.X R12, R6, R36, R7, P4, P5 ;  /* 0x00000024060ca210 */ /* 0x000fe400027ea407 */
[----:B----4-:R-:W-:-:S04]  /*b880*/  LOP3.LUT R10, R10, 0xff, RZ, 0xc0, !PT ;  /* 0x000000ff0a0a7812 */ /* 0x010fc800078ec0ff */
[----:B------:R-:W-:-:S05]  /*b890*/  F2FP.F16.E4M3.UNPACK_B R10, R10 ;  /* 0x0000000aff0a723e */ /* 0x000fca00020006ff */
[----:B------:R-:W-:-:S05]  /*b8a0*/  HADD2.F32 R10, -RZ, R10.H0_H0 ;  /* 0x2000000aff0a7230 */ /* 0x000fca0000004100 */
[----:B------:R-:W-:Y:S01]  /*b8b0*/  FMUL R11, R10, UR8 ;  /* 0x000000080a0b7c20 */ /* 0x000fe20008400000 */
[----:B0-----:R-:W-:Y:S02]  /*b8c0*/  @!P2 IADD3 R10, P4, R15, R16, RZ ;  /* 0x000000100f0aa210 */ /* 0x001fe40007f9e0ff */
[----:B------:R-:W0:Y:S01]  /*b8d0*/  @!P3 LDC.64 R14, c[0x0][0x5c0] ;  /* 0x00017000ff0ebb82 */ /* 0x000e220000000a00 */
[----:B---3--:R-:W-:Y:S02]  /*b8e0*/  FFMA R8, R227, UR17, R11 ;  /* 0x00000011e3087c23 */ /* 0x008fe4000800000b */
[----:B------:R-:W-:Y:S01]  /*b8f0*/  @!P2 IMAD.X R11, R12, 0x1, R17, P4 ;  /* 0x000000010c0ba824 */ /* 0x000fe200020e0611 */
[----:B------:R-:W3:Y:S02]  /*b900*/  LDL.LU R227, [R1+0x28] ;  /* 0x0000280001e37983 */ /* 0x000ee40000300800 */
[----:B------:R-:W-:Y:S02]  /*b910*/  F2FP.SATFINITE.E4M3.F32.PACK_AB_MERGE_C R13, RZ, R8, RZ ;  /* 0x00000008ff0d723e */ /* 0x000fe400048070ff */
[----:B------:R-:W-:-:S03]  /*b920*/  PRMT R8, RZ, 0x7610, R8 ;  /* 0x00007610ff087816 */ /* 0x000fc60000000008 */
[----:B------:R1:W-:Y:S04]  /*b930*/  @!P2 STG.E.U8 desc[UR24][R10.64+0x41], R13 ;  /* 0x0000410d0a00a986 */ /* 0x0003e8000c101118 */
[----:B------:R-:W4:Y:S01]  /*b940*/  @!P3 LDG.E.U8 R8, desc[UR24][R26.64+0x48] ;  /* 0x000048181a08b981 */ /* 0x000f22000c1e1100 */
[----:B------:R-:W-:Y:S02]  /*b950*/  ISETP.LT.OR P2, PT, R34, 0x4a, !P0 ;  /* 0x0000004a2200780c */ /* 0x000fe40004741670 */
[----:B-1----:R-:W-:Y:S02]  /*b960*/  PRMT R10, RZ, 0x7610, R10 ;  /* 0x00007610ff0a7816 */ /* 0x002fe4000000000a */
[----:B----4-:R-:W-:-:S04]  /*b970*/  LOP3.LUT R8, R8, 0xff, RZ, 0xc0, !PT ;  /* 0x000000ff08087812 */ /* 0x010fc800078ec0ff */
[----:B------:R-:W-:-:S05]  /*b980*/  F2FP.F16.E4M3.UNPACK_B R8, R8 ;  /* 0x00000008ff08723e */ /* 0x000fca00020006ff */
[----:B------:R-:W-:-:S05]  /*b990*/  HADD2.F32 R8, -RZ, R8.H0_H0 ;  /* 0x20000008ff087230 */ /* 0x000fca0000004100 */
[----:B------:R-:W-:Y:S01]  /*b9a0*/  FMUL R9, R8, UR8 ;  /* 0x0000000808097c20 */ /* 0x000fe20008400000 */
[----:B0-----:R-:W-:-:S03]  /*b9b0*/  @!P3 IADD3 R8, P4, P5, R24, R14, R4 ;  /* 0x0000000e1808b210 */ /* 0x001fc60007d9e004 */
[----:B------:R-:W-:Y:S01]  /*b9c0*/  FFMA R12, R225, UR17, R9 ;  /* 0x00000011e10c7c23 */ /* 0x000fe20008000009 */
[----:B------:R-:W-:Y:S01]  /*b9d0*/  @!P3 IADD3.X R9, R36, R15, R7, P4, P5 ;  /* 0x0000000f2409b210 */ /* 0x000fe200027ea407 */
[----:B------:R-:W4:Y:S01]  /*b9e0*/  LDL.LU R225, [R1+0x2c] ;  /* 0x00002c0001e17983 */ /* 0x000f220000300800 */
[----:B------:R-:W0:Y:S02]  /*b9f0*/  @!P2 LDC.64 R14, c[0x0][0x5c0] ;  /* 0x00017000ff0eab82 */ /* 0x000e240000000a00 */
[----:B------:R-:W-:-:S05]  /*ba00*/  F2FP.SATFINITE.E4M3.F32.PACK_AB_MERGE_C R13, RZ, R12, RZ ;  /* 0x0000000cff0d723e */ /* 0x000fca00048070ff */
        /* <DEDUP_REMOVED lines=13> */
[----:B------:R-:W-:-:S05]  /*bae0*/  F2FP.SATFINITE.E4M3.F32.PACK_AB_MERGE_C R13, RZ, R12, RZ ;  /* 0x0000000cff0d723e */ /* 0x000fca00048070ff */
        /* <DEDUP_REMOVED lines=9> */
[----:B-1----:R-:W-:-:S03]  /*bb80*/  @!P3 IADD3 R8, P4, R15, R16, RZ ;  /* 0x000000100f08b210 */ /* 0x002fc60007f9e0ff */
[----:B---3--:R-:W-:Y:S02]  /*bb90*/  FFMA R10, R227, UR17, R9 ;  /* 0x00000011e30a7c23 */ /* 0x008fe40008000009 */
[----:B------:R-:W-:Y:S01]  /*bba0*/  @!P3 IMAD.X R9, R12, 0x1, R17, P4 ;  /* 0x000000010c09b824 */ /* 0x000fe200020e0611 */
[----:B------:R-:W3:Y:S01]  /*bbb0*/  LDL.LU R227, [R1+0x34] ;  /* 0x0000340001e37983 */ /* 0x000ee20000300800 */
        /* <DEDUP_REMOVED lines=14> */
[----:B-1----:R-:W-:Y:S02]  /*bca0*/  FFMA R8, R225, UR17, R11 ;  /* 0x00000011e1087c23 */ /* 0x002fe4000800000b */
[----:B------:R-:W-:Y:S01]  /*bcb0*/  @!P2 IMAD.X R11, R12, 0x1, R17, P4 ;  /* 0x000000010c0ba824 */ /* 0x000fe200020e0611 */
[----:B------:R-:W4:Y:S02]  /*bcc0*/  LDL.LU R225, [R1+0x38] ;  /* 0x0000380001e17983 */ /* 0x000f240000300800 */
[----:B------:R-:W-:Y:S02]  /*bcd0*/  F2FP.SATFINITE.E4M3.F32.PACK_AB_MERGE_C R13, RZ, R8, RZ ;  /* 0x00000008ff0d723e */ /* 0x000fe400048070ff */
[----:B------:R-:W-:-:S03]  /*bce0*/  PRMT R8, RZ, 0x7610, R8 ;  /* 0x00007610ff087816 */ /* 0x000fc60000000008 */
[----:B------:R1:W-:Y:S04]  /*bcf0*/  @!P2 STG.E.U8 desc[UR24][R10.64+0x49], R13 ;  /* 0x0000490d0a00a986 */ /* 0x0003e8000c101118 */
[----:B------:R-:W2:Y:S01]  /*bd00*/  @!P3 LDG.E.U8 R8, desc[UR24][R26.64+0x50] ;  /* 0x000050181a08b981 */ /* 0x000ea2000c1e1100 */
[----:B------:R-:W-:Y:S02]  /*bd10*/  ISETP.LT.OR P2, PT, R34, 0x52, !P0 ;  /* 0x000000522200780c */ /* 0x000fe40004741670 */
[----:B-1----:R-:W-:Y:S02]  /*bd20*/  PRMT R10, RZ, 0x7610, R10 ;  /* 0x00007610ff0a7816 */ /* 0x002fe4000000000a */
[----:B--2---:R-:W-:-:S04]  /*bd30*/  LOP3.LUT R8, R8, 0xff, RZ, 0xc0, !PT ;  /* 0x000000ff08087812 */ /* 0x004fc800078ec0ff */
[----:B------:R-:W-:-:S05]  /*bd40*/  F2FP.F16.E4M3.UNPACK_B R8, R8 ;  /* 0x00000008ff08723e */ /* 0x000fca00020006ff */
[----:B------:R-:W-:-:S05]  /*bd50*/  HADD2.F32 R8, -RZ, R8.H0_H0 ;  /* 0x20000008ff087230 */ /* 0x000fca0000004100 */
[----:B------:R-:W-:Y:S01]  /*bd60*/  FMUL R9, R8, UR8 ;  /* 0x0000000808097c20 */ /* 0x000fe20008400000 */
[----:B0-----:R-:W-:-:S03]  /*bd70*/  @!P3 IADD3 R8, P4, P5, R24, R14, R4 ;  /* 0x0000000e1808b210 */ /* 0x001fc60007d9e004 */
[----:B------:R-:W-:Y:S01]  /*bd80*/  FFMA R12, R226, UR17, R9 ;  /* 0x00000011e20c7c23 */ /* 0x000fe20008000009 */
[----:B------:R-:W-:Y:S01]  /*bd90*/  @!P3 IADD3.X R9, R36, R15, R7, P4, P5 ;  /* 0x0000000f2409b210 */ /* 0x000fe200027ea407 */
[----:B------:R-:W2:Y:S01]  /*bda0*/  LDL.LU R226, [R1+0x3c] ;  /* 0x00003c0001e27983 */ /* 0x000ea20000300800 */
        /* <DEDUP_REMOVED lines=12> */
[----:B------:R-:W-:Y:S01]  /*be70*/  FFMA R12, R227, UR17, R11 ;  /* 0x00000011e30c7c23 */ /* 0x000fe2000800000b */
[----:B------:R-:W-:Y:S01]  /*be80*/  @!P2 IADD3.X R11, R36, R15, R7, P4, P5 ;  /* 0x0000000f240ba210 */ /* 0x000fe200027ea407 */
[----:B------:R-:W3:Y:S03]  /*be90*/  LDL.LU R227, [R1+0x40] ;  /* 0x0000400001e37983 */ /* 0x000ee60000300800 */
[----:B------:R-:W-:-:S05]  /*bea0*/  F2FP.SATFINITE.E4M3.F32.PACK_AB_MERGE_C R13, RZ, R12, RZ ;  /* 0x0000000cff0d723e */ /* 0x000fca00048070ff */
        /* <DEDUP_REMOVED lines=9> */
[----:B-1----:R-:W-:-:S03]  /*bf40*/  @!P3 IADD3 R8, P4, R15, R16, RZ ;  /* 0x000000100f08b210 */ /* 0x002fc60007f9e0ff */
[----:B----4-:R-:W-:Y:S02]  /*bf50*/  FFMA R10, R225, UR17, R9 ;  /* 0x00000011e10a7c23 */ /* 0x010fe40008000009 */
        /* <DEDUP_REMOVED lines=18> */
[----:B------:R-:W-:Y:S01]  /*c080*/  ISETP.LT.OR P0, PT, R34, 0x5a, !P0 ;  /* 0x0000005a2200780c */ /* 0x000fe20004701670 */
[----:B------:R-:W4:Y:S01]  /*c090*/  LDL.LU R226, [R1+0x48] ;  /* 0x0000480001e27983 */ /* 0x000f220000300800 */
[----:B------:R-:W-:Y:S02]  /*c0a0*/  F2FP.SATFINITE.E4M3.F32.PACK_AB_MERGE_C R13, RZ, R8, RZ ;  /* 0x00000008ff0d723e */ /* 0x000fe400048070ff */
[----:B------:R-:W-:-:S03]  /*c0b0*/  PRMT R8, RZ, 0x7610, R8 ;  /* 0x00007610ff087816 */ /* 0x000fc60000000008 */
[----:B------:R1:W-:Y:S04]  /*c0c0*/  @!P2 STG.E.U8 desc[UR24][R10.64+0x51], R13 ;  /* 0x0000510d0a00a986 */ /* 0x0003e8000c101118 */
[----:B------:R-:W3:Y:S01]  /*c0d0*/  @!P3 LDG.E.U8 R8, desc[UR24][R26.64+0x58] ;  /* 0x000058181a08b981 */ /* 0x000ee2000c1e1100 */
[----:B-1----:R-:W-:Y:S02]  /*c0e0*/  PRMT R10, RZ, 0x7610, R10 ;  /* 0x00007610ff0a7816 */ /* 0x002fe4000000000a */
[----:B---3--:R-:W-:-:S04]  /*c0f0*/  LOP3.LUT R8, R8, 0xff, RZ, 0xc0, !PT ;  /* 0x000000ff08087812 */ /* 0x008fc800078ec0ff */
[----:B------:R-:W-:-:S05]  /*c100*/  F2FP.F16.E4M3.UNPACK_B R8, R8 ;  /* 0x00000008ff08723e */ /* 0x000fca00020006ff */
[----:B------:R-:W-:-:S05]  /*c110*/  HADD2.F32 R8, -RZ, R8.H0_H0 ;  /* 0x20000008ff087230 */ /* 0x000fca0000004100 */
[----:B------:R-:W-:Y:S01]  /*c120*/  FMUL R9, R8, UR8 ;  /* 0x0000000808097c20 */ /* 0x000fe20008400000 */
[----:B0-----:R-:W-:-:S03]  /*c130*/  @!P3 IADD3 R8, P2, P4, R24, R14, R4 ;  /* 0x0000000e1808b210 */ /* 0x001fc60007c5e004 */
[----:B------:R-:W-:Y:S01]  /*c140*/  FFMA R12, R227, UR17, R9 ;  /* 0x00000011e30c7c23 */ /* 0x000fe20008000009 */
[----:B------:R-:W-:Y:S01]  /*c150*/  @!P3 IADD3.X R9, R36, R15, R7, P2, P4 ;  /* 0x0000000f2409b210 */ /* 0x000fe200017e8407 */
[----:B------:R-:W3:Y:S01]  /*c160*/  LDL.LU R227, [R1+0x4c] ;  /* 0x00004c0001e37983 */ /* 0x000ee20000300800 */
        /* <DEDUP_REMOVED lines=13> */
[----:B------:R-:W-:-:S04]  /*c240*/  @!P0 IADD3.X R11, R36, R15, R7, P3, P4 ;  /* 0x0000000f240b8210 */ /* 0x000fc80001fe8407 */
[----:B------:R-:W-:-:S05]  /*c250*/  F2FP.SATFINITE.E4M3.F32.PACK_AB_MERGE_C R13, RZ, R12, RZ ;  /* 0x0000000cff0d723e */ /* 0x000fca00048070ff */
[----:B------:R0:W-:Y:S04]  /*c260*/  @!P0 STG.E.U8 desc[UR24][R10.64+0x59], R13 ;  /* 0x0000590d0a008986 */ /* 0x0001e8000c101118 */
[----:B------:R-:W2:Y:S01]  /*c270*/  @!P2 LDG.E.U8 R8, desc[UR24][R32.64+0x58] ;  /* 0x000058182008a981 */ /* 0x000ea2000c1e1100 */
[----:B------:R-:W-:Y:S02]  /*c280*/  @!P2 IADD3 R15, P0, P3, R3, R24, R4 ;  /* 0x00000018030fa210 */ /* 0x000fe40007b1e004 */
[----:B------:R-:W-:Y:S02]  /*c290*/  ISETP.LT.OR P1, PT, R34, 0x5a, !P1 ;  /* 0x0000005a2200780c */ /* 0x000fe40004f21670 */
[----:B0-----:R-:W-:Y:S02]  /*c2a0*/  @!P2 IADD3.X R10, R6, R36, R7, P0, P3 ;  /* 0x00000024060aa210 */ /* 0x001fe400007e6407 */
[----:B--2---:R-:W-:-:S04]  /*c2b0*/  LOP3.LUT R8, R8, 0xff, RZ, 0xc0, !PT ;  /* 0x000000ff08087812 */ /* 0x004fc800078ec0ff */
[----:B------:R-:W-:-:S05]  /*c2c0*/  F2FP.F16.E4M3.UNPACK_B R8, R8 ;  /* 0x00000008ff08723e */ /* 0x000fca00020006ff */
[----:B------:R-:W-:-:S05]  /*c2d0*/  HADD2.F32 R8, -RZ, R8.H0_H0 ;  /* 0x20000008ff087230 */ /* 0x000fca0000004100 */
[----:B------:R-:W-:Y:S01]  /*c2e0*/  FMUL R9, R8, UR8 ;  /* 0x0000000808097c20 */ /* 0x000fe20008400000 */
[----:B-1----:R-:W-:-:S03]  /*c2f0*/  @!P2 IADD3 R8, P4, R15, R16, RZ ;  /* 0x000000100f08a210 */ /* 0x002fc60007f9e0ff */
[----:B----4-:R-:W-:Y:S02]  /*c300*/  FFMA R12, R226, UR17, R9 ;  /* 0x00000011e20c7c23 */ /* 0x010fe40008000009 */
[----:B------:R-:W-:Y:S01]  /*c310*/  @!P2 IMAD.X R9, R10, 0x1, R17, P4 ;  /* 0x000000010a09a824 */ /* 0x000fe200020e0611 */
[----:B------:R-:W-:Y:S01]  /*c320*/  PRMT R10, RZ, 0x7610, R10 ;  /* 0x00007610ff0a7816 */ /* 0x000fe2000000000a */
[----:B------:R-:W0:Y:S01]  /*c330*/  @!P1 LDC.64 R16, c[0x0][0x5c0] ;  /* 0x00017000ff109b82 */ /* 0x000e220000000a00 */
[----:B------:R-:W-:Y:S01]  /*c340*/  F2FP.SATFINITE.E4M3.F32.PACK_AB_MERGE_C R13, RZ, R12, RZ ;  /* 0x0000000cff0d723e */ /* 0x000fe200048070ff */
[----:B------:R-:W2:Y:S04]  /*c350*/  LDL.LU R226, [R1+0x50] ;  /* 0x0000500001e27983 */ /* 0x000ea80000300800 */
[----:B------:R1:W-:Y:S04]  /*c360*/  @!P2 STG.E.U8 desc[UR24][R8.64+0x58], R13 ;  /* 0x0000580d0800a986 */ /* 0x0003e8000c101118 */
[----:B------:R-:W4:Y:S01]  /*c370*/  @!P1 LDG.E.U8 R10, desc[UR24][R32.64+0x59] ;  /* 0x00005918200a9981 */ /* 0x000f22000c1e1100 */
[----:B------:R-:W-:-:S02]  /*c380*/  IADD3 R11, P0, R37, 0x100, RZ ;  /* 0x00000100250b7810 */ /* 0x000fc40007f1e0ff */
[----:B------:R-:W-:-:S03]  /*c390*/  @!P1 IADD3 R15, P4, P5, R3, R24, R4 ;  /* 0x00000018030f9210 */ /* 0x000fc60007d9e004 */
[----:B------:R-:W-:Y:S01]  /*c3a0*/  IMAD.X R12, RZ, RZ, R39, P0 ;  /* 0x000000ffff0c7224 */ /* 0x000fe200000e0627 */
[----:B------:R-:W-:Y:S01]  /*c3b0*/  ISETP.GE.AND P0, PT, R35, 0x101, PT ;  /* 0x000001012300780c */ /* 0x000fe20003f06270 */
[----:B-1----:R-:W-:-:S03]  /*c3c0*/  IMAD.WIDE.U32 R8, R11, UR12, R30 ;  /* 0x0000000c0b087c25 */ /* 0x002fc6000f8e001e */
[----:B------:R-:W-:Y:S01]  /*c3d0*/  ISETP.LT.OR P2, PT, R34, 0x1, !P0 ;  /* 0x000000012200780c */ /* 0x000fe20004741670 */
[----:B------:R-:W-:Y:S01]  /*c3e0*/  IMAD R14, R12, UR12, RZ ;  /* 0x0000000c0c0e7c24 */ /* 0x000fe2000f8e02ff */
[----:B0-----:R-:W-:Y:S02]  /*c3f0*/  @!P1 IADD3 R12, P3, R15, R16, RZ ;  /* 0x000000100f0c9210 */ /* 0x001fe40007f7e0ff */
[----:B------:R-:W-:Y:S01]  /*c400*/  @!P1 IADD3.X R16, R6, R36, R7, P4, P5 ;  /* 0x0000002406109210 */ /* 0x000fe200027ea407 */
[----:B------:R-:W-:Y:S01]  /*c410*/  IMAD R11, R11, UR13, R14 ;  /* 0x0000000d0b0b7c24 */ /* 0x000fe2000f8e020e */
[----:B------:R-:W-:-:S03]  /*c420*/  IADD3 R8, P4, R8, UR14, RZ ;  /* 0x0000000e08087c10 */ /* 0x000fc6000ff9e0ff */
[----:B------:R-:W-:Y:S01]  /*c430*/  @!P1 IMAD.X R13, R16, 0x1, R17, P3 ;  /* 0x00000001100d9824 */ /* 0x000fe200018e0611 */
[----:B------:R-:W-:-:S03]  /*c440*/  IADD3.X R9, R9, UR15, R11, P4, !PT ;  /* 0x0000000f09097c10 */ /* 0x000fc6000a7fe40b */
[----:B------:R-:W0:Y:S01]  /*c450*/  @!P2 LDC.64 R16, c[0x0][0x5c0] ;  /* 0x00017000ff10ab82 */ /* 0x000e220000000a00 */
[----:B----4-:R-:W-:-:S04]  /*c460*/  LOP3.LUT R10, R10, 0xff, RZ, 0xc0, !PT ;  /* 0x000000ff0a0a7812 */ /* 0x010fc800078ec0ff */
[----:B------:R-:W-:-:S05]  /*c470*/  F2FP.F16.E4M3.UNPACK_B R10, R10 ;  /* 0x0000000aff0a723e */ /* 0x000fca00020006ff */
[----:B------:R-:W-:-:S05]  /*c480*/  HADD2.F32 R10, -RZ, R10.H0_H0 ;  /* 0x2000000aff0a7230 */ /* 0x000fca0000004100 */
[----:B------:R-:W-:-:S04]  /*c490*/  FMUL R10, R10, UR8 ;  /* 0x000000080a0a7c20 */ /* 0x000fc80008400000 */
[----:B---3--:R-:W-:Y:S01]  /*c4a0*/  FFMA R10, R227, UR17, R10 ;  /* 0x00000011e30a7c23 */ /* 0x008fe2000800000a */
[----:B------:R-:W-:Y:S01]  /*c4b0*/  ISETP.LT.OR P3, PT, R34, 0x2, !P0 ;  /* 0x000000022200780c */ /* 0x000fe20004761670 */
[----:B------:R-:W3:Y:S03]  /*c4c0*/  LDL.LU R227, [R1+0x54] ;  /* 0x0000540001e37983 */ /* 0x000ee60000300800 */
[----:B------:R-:W-:Y:S02]  /*c4d0*/  F2FP.SATFINITE.E4M3.F32.PACK_AB_MERGE_C R15, RZ, R10, RZ ;  /* 0x0000000aff0f723e */ /* 0x000fe400048070ff */
[----:B------:R-:W-:-:S03]  /*c4e0*/  PRMT R10, RZ, 0x7610, R10 ;  /* 0x00007610ff0a7816 */ /* 0x000fc6000000000a */
[----:B------:R1:W-:Y:S04]  /*c4f0*/  @!P1 STG.E.U8 desc[UR24][R12.64+0x59], R15 ;  /* 0x0000590f0c009986 */ /* 0x0003e8000c101118 */
[----:B------:R-:W4:Y:S01]  /*c500*/  @!P2 LDG.E.U8 R10, desc[UR24][R8.64] ;  /* 0x00000018080aa981 */ /* 0x000f22000c1e1100 */
[----:B-1----:R-:W-:Y:S02]  /*c510*/  PRMT R12, RZ, 0x7610, R12 ;  /* 0x00007610ff0c7816 */ /* 0x002fe4000000000c */
[----:B----4-:R-:W-:-:S04]  /*c520*/  LOP3.LUT R10, R10, 0xff, RZ, 0xc0, !PT ;  /* 0x000000ff0a0a7812 */ /* 0x010fc800078ec0ff */
[----:B------:R-:W-:-:S05]  /*c530*/  F2FP.F16.E4M3.UNPACK_B R10, R10 ;  /* 0x0000000aff0a723e */ /* 0x000fca00020006ff */
[----:B------:R-:W-:-:S05]  /*c540*/  HADD2.F32 R10, -RZ, R10.H0_H0 ;  /* 0x2000000aff0a7230 */ /* 0x000fca0000004100 */
[----:B------:R-:W-:Y:S01]  /*c550*/  FMUL R11, R10, UR8 ;  /* 0x000000080a0b7c20 */ /* 0x000fe20008400000 */
[----:B0-----:R-:W-:-:S03]  /*c560*/  @!P2 IADD3 R10, P1, P4, R24, R16, R2 ;  /* 0x00000010180aa210 */ /* 0x001fc60007c3e002 */
[----:B--2---:R-:W-:Y:S01]  /*c570*/  FFMA R14, R226, UR17, R11 ;  /* 0x00000011e20e7c23 */ /* 0x004fe2000800000b */
[----:B------:R-:W-:Y:S01]  /*c580*/  @!P2 IADD3.X R11, R36, R17, R5, P1, P4 ;  /* 0x00000011240ba210 */ /* 0x000fe20000fe8405 */
[----:B------:R-:W2:Y:S03]  /*c590*/  LDL.LU R226, [R1+0x58] ;  /* 0x0000580001e27983 */ /* 0x000ea60000300800 */
[----:B------:R-:W-:Y:S02]  /*c5a0*/  F2FP.SATFINITE.E4M3.F32.PACK_AB_MERGE_C R13, RZ, R14, RZ ;  /* 0x0000000eff0d723e */ /* 0x000fe400048070ff */
[----:B------:R-:W0:Y:S03]  /*c5b0*/  @!P3 LDC.64 R14, c[0x0][0x5c0] ;  /* 0x00017000ff0ebb82 */ /* 0x000e260000000a00 */
[----:B------:R1:W-:Y:S04]  /*c5c0*/  @!P2 STG.E.U8 desc[UR24][R10.64], R13 ;  /* 0x0000000d0a00a986 */ /* 0x0003e8000c101118 */
[----:B------:R-:W4:Y:S01]  /*c5d0*/  @!P3 LDG.E.U8 R12, desc[UR24][R8.64+0x1] ;  /* 0x00000118080cb981 */ /* 0x000f22000c1e1100 */
[----:B------:R-:W-:-:S05]  /*c5e0*/  IADD3 R37, P1, R37, 0x108, RZ ;  /* 0x0000010825257810 */ /* 0x000fca0007f3e0ff */
[----:B------:R-:W-:Y:S01]  /*c5f0*/  IMAD.X R38, RZ, RZ, R39, P1 ;  /* 0x000000ffff267224 */ /* 0x000fe200008e0627 */
[----:B------:R-:W-:Y:S01]  /*c600*/  ISETP.GE.AND P1, PT, R35, 0x109, PT ;  /* 0x000001092300780c */ /* 0x000fe20003f26270 */
[----:B------:R-:W-:-:S03]  /*c610*/  IMAD.WIDE.U32 R30, R37, UR12, R30 ;  /* 0x0000000c251e7c25 */ /* 0x000fc6000f8e001e */
[----:B------:R-:W-:Y:S01]  /*c620*/  ISETP.LT.OR P2, PT, R34, 0x1, !P1 ;  /* 0x000000012200780c */ /* 0x000fe20004f41670 */
[----:B------:R-:W-:Y:S01]  /*c630*/  IMAD R38, R38, UR12, RZ ;  /* 0x0000000c26267c24 */ /* 0x000fe2000f8e02ff */
[----:B0-----:R-:W-:-:S03]  /*c640*/  @!P3 IADD3 R14, P4, P5, R24, R14, R2 ;  /* 0x0000000e180eb210 */ /* 0x001fc60007d9e002 */
[----:B------:R-:W-:Y:S01]  /*c650*/  IMAD R37, R37, UR13, R38 ;  /* 0x0000000d25257c24 */ /* 0x000fe2000f8e0226 */
[----:B------:R-:W-:Y:S02]  /*c660*/  @!P3 IADD3.X R15, R36, R15, R5, P4, P5 ;  /* 0x0000000f240fb210 */ /* 0x000fe400027ea405 */
[----:B-1----:R-:W-:-:S05]  /*c670*/  IADD3 R10, P4, R30, UR14, RZ ;  /* 0x0000000e1e0a7c10 */ /* 0x002fca000ff9e0ff */
[----:B------:R-:W0:Y:S01]  /*c680*/  @!P2 LDC.64 R20, c[0x0][0x5c0] ;  /* 0x00017000ff14ab82 */ /* 0x000e220000000a00 */
[----:B------:R-:W-:Y:S02]  /*c690*/  IADD3.X R11, R31, UR15, R37, P4, !PT ;  /* 0x0000000f1f0b7c10 */ /* 0x000fe4000a7fe425 */
[----:B----4-:R-:W-:-:S04]  /*c6a0*/  LOP3.LUT R12, R12, 0xff, RZ, 0xc0, !PT ;  /* 0x000000ff0c0c7812 */ /* 0x010fc800078ec0ff */
[----:B------:R-:W-:-:S05]  /*c6b0*/  F2FP.F16.E4M3.UNPACK_B R12, R12 ;  /* 0x0000000cff0c723e */ /* 0x000fca00020006ff */
[----:B------:R-:W-:-:S05]  /*c6c0*/  HADD2.F32 R12, -RZ, R12.H0_H0 ;  /* 0x2000000cff0c7230 */ /* 0x000fca0000004100 */
[----:B------:R-:W-:-:S04]  /*c6d0*/  FMUL R12, R12, UR8 ;  /* 0x000000080c0c7c20 */ /* 0x000fc80008400000 */
[----:B---3--:R-:W-:Y:S01]  /*c6e0*/  FFMA R12, R227, UR17, R12 ;  /* 0x00000011e30c7c23 */ /* 0x008fe2000800000c */
[----:B------:R-:W-:Y:S01]  /*c6f0*/  @!P2 IADD3 R17, P4, P5, R3, R24, R2 ;  /* 0x000000180311a210 */ /* 0x000fe20007d9e002 */
[----:B------:R-:W3:Y:S03]  /*c700*/  LDL.LU R227, [R1+0x5c] ;  /* 0x00005c0001e37983 */ /* 0x000ee60000300800 */
[----:B------:R-:W-:Y:S01]  /*c710*/  F2FP.SATFINITE.E4M3.F32.PACK_AB_MERGE_C R19, RZ, R12, RZ ;  /* 0x0000000cff13723e */ /* 0x000fe200048070ff */
[----:B------:R-:W4:Y:S01]  /*c720*/  LDL.LU R225, [R1+0x60] ;  /* 0x0000600001e17983 */ /* 0x000f220000300800 */
[----:B------:R-:W-:-:S03]  /*c730*/  PRMT R12, RZ, 0x7610, R12 ;  /* 0x00007610ff0c7816 */ /* 0x000fc6000000000c */
[----:B------:R2:W-:Y:S04]  /*c740*/  @!P3 STG.E.U8 desc[UR24][R14.64+0x1], R19 ;  /* 0x000001130e00b986 */ /* 0x0005e8000c101118 */
[----:B------:R-:W2:Y:S01]  /*c750*/  @!P2 LDG.E.U8 R12, desc[UR24][R10.64] ;  /* 0x000000180a0ca981 */ /* 0x000ea2000c1e1100 */
[----:B------:R-:W-:Y:S02]  /*c760*/  ISETP.LT.OR P3, PT, R34, 0x2, !P1 ;  /* 0x000000022200780c */ /* 0x000fe40004f61670 */
[----:B------:R-:W-:Y:S02]  /*c770*/  @!P2 IADD3.X R16, R6, R36, R5, P4, P5 ;  /* 0x000000240610a210 */ /* 0x000fe400027ea405 */
[----:B--2---:R-:W-:-:S04]  /*c780*/  LOP3.LUT R12, R12, 0xff, RZ, 0xc0, !PT ;  /* 0x000000ff0c0c7812 */ /* 0x004fc800078ec0ff */
[----:B------:R-:W-:-:S05]  /*c790*/  F2FP.F16.E4M3.UNPACK_B R12, R12 ;  /* 0x0000000cff0c723e */ /* 0x000fca00020006ff */
[----:B------:R-:W-:-:S05]  /*c7a0*/  HADD2.F32 R12, -RZ, R12.H0_H0 ;  /* 0x2000000cff0c7230 */ /* 0x000fca0000004100 */
[----:B------:R-:W-:Y:S01]  /*c7b0*/  FMUL R13, R12, UR8 ;  /* 0x000000080c0d7c20 */ /* 0x000fe20008400000 */
[----:B0-----:R-:W-:-:S03]  /*c7c0*/  @!P2 IADD3 R12, P4, R17, R20, RZ ;  /* 0x00000014110ca210 */ /* 0x001fc60007f9e0ff */
        /* <DEDUP_REMOVED lines=36> */
[----:B------:R-:W4:Y:S01]  /*ca10*/  @!P3 LDG.E.U8 R14, desc[UR24][R8.64+0x9] ;  /* 0x00000918080eb981 */ /* 0x000f22000c1e1100 */
[----:B------:R-:W-:Y:S02]  /*ca20*/  ISETP.LT.OR P2, PT, R34, 0x9, !P1 ;  /* 0x000000092200780c */ /* 0x000fe40004f41670 */
[----:B-1----:R-:W-:-:S11]  /*ca30*/  PRMT R12, RZ, 0x7610, R12 ;  /* 0x00007610ff0c7816 */ /* 0x002fd6000000000c */
[----:B------:R-:W1:Y:S01]  /*ca40*/  @!P2 LDC.64 R20, c[0x0][0x5c0] ;  /* 0x00017000ff14ab82 */ /* 0x000e620000000a00 */
        /* <DEDUP_REMOVED lines=8> */
[----:B------:R-:W-:Y:S01]  /*cad0*/  F2FP.SATFINITE.E4M3.F32.PACK_AB_MERGE_C R17, RZ, R16, RZ ;  /* 0x00000010ff11723e */ /* 0x000fe200048070ff */
[----:B------:R-:W4:Y:S04]  /*cae0*/  LDL.LU R225, [R1+0x70] ;  /* 0x0000700001e17983 */ /* 0x000f280000300800 */
[----:B------:R3:W-:Y:S04]  /*caf0*/  @!P3 STG.E.U8 desc[UR24][R14.64+0x9], R17 ;  /* 0x000009110e00b986 */ /* 0x0007e8000c101118 */
[----:B------:R-:W3:Y:S01]  /*cb00*/  @!P2 LDG.E.U8 R12, desc[UR24][R10.64+0x8] ;  /* 0x000008180a0ca981 */ /* 0x000ee2000c1e1100 */
[----:B------:R-:W-:-:S02]  /*cb10*/  @!P2 IADD3 R19, P4, P5, R3, R24, R2 ;  /* 0x000000180313a210 */ /* 0x000fc40007d9e002 */
[----:B------:R-:W-:Y:S02]  /*cb20*/  ISETP.LT.OR P3, PT, R34, 0xa, !P1 ;  /* 0x0000000a2200780c */ /* 0x000fe40004f61670 */
[----:B------:R-:W-:Y:S02]  /*cb30*/  @!P2 IADD3.X R16, R6, R36, R5, P4, P5 ;  /* 0x000000240610a210 */ /* 0x000fe400027ea405 */
[----:B---3--:R-:W-:-:S04]  /*cb40*/  LOP3.LUT R12, R12, 0xff, RZ, 0xc0, !PT ;  /* 0x000000ff0c0c7812 */ /* 0x008fc800078ec0ff */
[----:B------:R-:W-:-:S05]  /*cb50*/  F2FP.F16.E4M3.UNPACK_B R12, R12 ;  /* 0x0000000cff0c723e */ /* 0x000fca00020006ff */
[----:B------:R-:W-:-:S05]  /*cb60*/  HADD2.F32 R12, -RZ, R12.H0_H0 ;  /* 0x2000000cff0c7230 */ /* 0x000fca0000004100 */
[----:B------:R-:W-:Y:S01]  /*cb70*/  FMUL R13, R12, UR8 ;  /* 0x000000080c0d7c20 */ /* 0x000fe20008400000 */
[----:B-1----:R-:W-:-:S03]  /*cb80*/  @!P2 IADD3 R12, P4, R19, R20, RZ ;  /* 0x00000014130ca210 */ /* 0x002fc60007f9e0ff */
[----:B------:R-:W-:Y:S02]  /*cb90*/  FFMA R14, R227, UR17, R13 ;  /* 0x00000011e30e7c23 */ /* 0x000fe4000800000d */
        /* <DEDUP_REMOVED lines=44> */
[----:B---3--:R-:W-:Y:S01]  /*ce60*/  FFMA R16, R227, UR17, R15 ;  /* 0x00000011e3107c23 */ /* 0x008fe2000800000f */
        /* <DEDUP_REMOVED lines=513> */
[----:B------:R-:W-:Y:S01]  /*ee80*/  ISETP.LT.OR P0, PT, R34, 0x5a, !P0 ;  /* 0x0000005a2200780c */ /* 0x000fe20004701670 */
[----:B------:R-:W3:Y:S01]  /*ee90*/  LDL.LU R227, [R1+0x108] ;  /* 0x0001080001e37983 */ /* 0x000ee20000300800 */
        /* <DEDUP_REMOVED lines=15> */
[----:B------:R4:W2:Y:S01]  /*ef90*/  @!P0 LDG.E.U8 R14, desc[UR24][R8.64+0x59] ;  /* 0x00005918080e8981 */ /* 0x0008a2000c1e1100 */
[----:B------:R-:W-:Y:S02]  /*efa0*/  ISETP.LT.OR P2, PT, R34, 0x59, !P1 ;  /* 0x000000592200780c */ /* 0x000fe40004f41670 */
[----:B----4-:R-:W-:Y:S02]  /*efb0*/  PRMT R8, RZ, 0x7610, R8 ;  /* 0x00007610ff087816 */ /* 0x010fe40000000008 */
[----:B--2---:R-:W-:-:S04]  /*efc0*/  LOP3.LUT R14, R14, 0xff, RZ, 0xc0, !PT ;  /* 0x000000ff0e0e7812 */ /* 0x004fc800078ec0ff */
[----:B------:R-:W-:-:S05]  /*efd0*/  F2FP.F16.E4M3.UNPACK_B R14, R14 ;  /* 0x0000000eff0e723e */ /* 0x000fca00020006ff */
[----:B------:R-:W-:-:S05]  /*efe0*/  HADD2.F32 R14, -RZ, R14.H0_H0 ;  /* 0x2000000eff0e7230 */ /* 0x000fca0000004100 */
[----:B------:R-:W-:Y:S01]  /*eff0*/  FMUL R15, R14, UR8 ;  /* 0x000000080e0f7c20 */ /* 0x000fe20008400000 */
[----:B0-----:R-:W-:-:S03]  /*f000*/  @!P0 IADD3 R14, P3, P4, R24, R18, R2 ;  /* 0x00000012180e8210 */ /* 0x001fc60007c7e002 */
[----:B------:R-:W-:Y:S01]  /*f010*/  FFMA R16, R226, UR17, R15 ;  /* 0x00000011e2107c23 */ /* 0x000fe2000800000f */
[----:B------:R-:W-:Y:S02]  /*f020*/  @!P0 IADD3.X R15, R36, R19, R5, P3, P4 ;  /* 0x00000013240f8210 */ /* 0x000fe40001fe8405 */
[----:B------:R-:W0:Y:S02]  /*f030*/  @!P2 LDC.64 R18, c[0x0][0x5c0] ;  /* 0x00017000ff12ab82 */ /* 0x000e240000000a00 */
[----:B-1----:R-:W-:-:S05]  /*f040*/  F2FP.SATFINITE.E4M3.F32.PACK_AB_MERGE_C R13, RZ, R16, RZ ;  /* 0x00000010ff0d723e */ /* 0x002fca00048070ff */
[----:B------:R1:W-:Y:S04]  /*f050*/  @!P0 STG.E.U8 desc[UR24][R14.64+0x59], R13 ;  /* 0x0000590d0e008986 */ /* 0x0003e8000c101118 */
[----:B------:R-:W2:Y:S01]  /*f060*/  @!P2 LDG.E.U8 R8, desc[UR24][R10.64+0x58] ;  /* 0x000058180a08a981 */ /* 0x000ea2000c1e1100 */
[----:B------:R-:W-:-:S04]  /*f070*/  @!P2 IADD3 R17, P0, P3, R3, R24, R2 ;  /* 0x000000180311a210 */ /* 0x000fc80007b1e002 */
[----:B------:R-:W-:Y:S02]  /*f080*/  @!P2 IADD3.X R16, R6, R36, R5, P0, P3 ;  /* 0x000000240610a210 */ /* 0x000fe400007e6405 */
[----:B------:R-:W-:Y:S01]  /*f090*/  ISETP.LT.OR P1, PT, R34, 0x5a, !P1 ;  /* 0x0000005a2200780c */ /* 0x000fe20004f21670 */
[----:B------:R-:W-:Y:S01]  /*f0a0*/  BSSY B1, `(.L_x_39) ;  /* 0x000000d000017945 */ /* 0x000fe20003800000 */
[----:B--2---:R-:W-:-:S04]  /*f0b0*/  LOP3.LUT R8, R8, 0xff, RZ, 0xc0, !PT ;  /* 0x000000ff08087812 */ /* 0x004fc800078ec0ff */
[----:B------:R-:W-:-:S05]  /*f0c0*/  F2FP.F16.E4M3.UNPACK_B R8, R8 ;  /* 0x00000008ff08723e */ /* 0x000fca00020006ff */
[----:B------:R-:W-:-:S05]  /*f0d0*/  HADD2.F32 R8, -RZ, R8.H0_H0 ;  /* 0x20000008ff087230 */ /* 0x000fca0000004100 */
[----:B------:R-:W-:Y:S01]  /*f0e0*/  FMUL R9, R8, UR8 ;  /* 0x0000000808097c20 */ /* 0x000fe20008400000 */
[----:B0-----:R-:W-:-:S03]  /*f0f0*/  @!P2 IADD3 R8, P4, R17, R18, RZ ;  /* 0x000000121108a210 */ /* 0x001fc60007f9e0ff */
[----:B---3--:R-:W-:Y:S02]  /*f100*/  FFMA R12, R227, UR17, R9 ;  /* 0x00000011e30c7c23 */ /* 0x008fe40008000009 */
[----:B------:R-:W-:-:S03]  /*f110*/  @!P2 IMAD.X R9, R16, 0x1, R19, P4 ;  /* 0x000000011009a824 */ /* 0x000fc600020e0613 */
[----:B-1----:R-:W-:-:S05]  /*f120*/  F2FP.SATFINITE.E4M3.F32.PACK_AB_MERGE_C R13, RZ, R12, RZ ;  /* 0x0000000cff0d723e */ /* 0x002fca00048070ff */
[----:B------:R0:W-:Y:S01]  /*f130*/  @!P2 STG.E.U8 desc[UR24][R8.64+0x58], R13 ;  /* 0x0000580d0800a986 */ /* 0x0001e2000c101118 */
[----:B------:R-:W-:Y:S01]  /*f140*/  PRMT R12, RZ, 0x7610, R12 ;  /* 0x00007610ff0c7816 */ /* 0x000fe2000000000c */
[----:B------:R-:W-:Y:S06]  /*f150*/  @P1 BRA `(.L_x_40) ;  /* 0x0000000000041947 */ /* 0x000fec0003800000 */
[----:B------:R1:W5:Y:S02]  /*f160*/  LDG.E.U8 R12, desc[UR24][R10.64+0x59] ;  /* 0x000059180a0c7981 */ /* 0x000364000c1e1100 */
.L_x_40:
[----:B------:R-:W-:Y:S05]  /*f170*/  BSYNC B1 ;  /* 0x0000000000017941 */ /* 0x000fea0003800000 */
.L_x_39:
[----:B------:R-:W-:Y:S05]  /*f180*/  @P1 BRA `(.L_x_41) ;  /* 0x0000005c00ac1947 */ /* 0x000fea0003800000 */
[----:B-1----:R-:W2:Y:S01]  /*f190*/  LDL.LU R10, [R1+0x10c] ;  /* 0x00010c00010a7983 */ /* 0x002ea20000300800 */
[----:B-----5:R-:W-:Y:S01]  /*f1a0*/  LOP3.LUT R12, R12, 0xff, RZ, 0xc0, !PT ;  /* 0x000000ff0c0c7812 */ /* 0x020fe200078ec0ff */
[----:B------:R-:W-:Y:S01]  /*f1b0*/  ULDC.64 UR12, c[0x0][0x5c0] ;  /* 0x00017000000c7ab9 */ /* 0x000fe20000000a00 */
[----:B0-----:R-:W-:Y:S02]  /*f1c0*/  IADD3 R8, P0, P1, R3, R24, R2 ;  /* 0x0000001803087210 */ /* 0x001fe4000791e002 */
[----:B------:R-:W-:Y:S02]  /*f1d0*/  F2FP.F16.E4M3.UNPACK_B R12, R12 ;  /* 0x0000000cff0c723e */ /* 0x000fe400020006ff */
[----:B------:R-:W-:Y:S02]  /*f1e0*/  IADD3.X R36, R6, R36, R5, P0, P1 ;  /* 0x0000002406247210 */ /* 0x000fe400007e2405 */
[----:B------:R-:W-:Y:S01]  /*f1f0*/  IADD3 R8, P0, R8, UR12, RZ ;  /* 0x0000000c08087c10 */ /* 0x000fe2000ff1e0ff */
[----:B------:R-:W-:-:S03]  /*f200*/  HADD2.F32 R12, -RZ, R12.H0_H0 ;  /* 0x2000000cff0c7230 */ /* 0x000fc60000004100 */
[----:B------:R-:W-:Y:S02]  /*f210*/  IADD3.X R9, R36, UR13, RZ, P0, !PT ;  /* 0x0000000d24097c10 */ /* 0x000fe400087fe4ff */
[----:B------:R-:W-:-:S04]  /*f220*/  FMUL R12, R12, UR8 ;  /* 0x000000080c0c7c20 */ /* 0x000fc80008400000 */
[----:B--2---:R-:W-:-:S05]  /*f230*/  FFMA R12, R10, UR17, R12 ;  /* 0x000000110a0c7c23 */ /* 0x004fca000800000c */
[----:B------:R-:W-:-:S05]  /*f240*/  F2FP.SATFINITE.E4M3.F32.PACK_AB_MERGE_C R11, RZ, R12, RZ ;  /* 0x0000000cff0b723e */ /* 0x000fca00048070ff */
[----:B------:R2:W-:Y:S01]  /*f250*/  STG.E.U8 desc[UR24][R8.64+0x59], R11 ;  /* 0x0000590b08007986 */ /* 0x0005e2000c101118 */
[----:B------:R-:W-:Y:S05]  /*f260*/  BRA `(.L_x_41) ;  /* 0x0000005c00747947 */ /* 0x000fea0003800000 */
.L_x_38:
[----:B------:R-:W-:Y:S01]  /*f270*/  ISETP.GE.AND P0, PT, R35, 0x9, PT ;  /* 0x000000092300780c */ /* 0x000fe20003f06270 */
[----:B------:R-:W-:Y:S01]  /*f280*/  FMUL R227, R227, UR17 ;  /* 0x00000011e3e37c20 */ /* 0x000fe20008400000 */
[----:B-----5:R-:W-:Y:S02]  /*f290*/  LOP3.LUT R0, R0, 0xefffffff, RZ, 0xc0, !PT ;  /* 0xefffffff00007812 */ /* 0x020fe400078ec0ff */
[C---:B------:R-:W-:Y:S02]  /*f2a0*/  ISETP.LT.OR P5, PT, R34.reuse, 0x1, !P0 ;  /* 0x000000012200780c */ /* 0x040fe400047a1670 */
[C---:B------:R-:W-:Y:S02]  /*f2b0*/  ISETP.LT.OR P3, PT, R34.reuse, 0x2, !P0 ;  /* 0x000000022200780c */ /* 0x040fe40004761670 */
[----:B------:R-:W-:Y:S02]  /*f2c0*/  ISETP.LT.OR P2, PT, R34, 0x9, !P0 ;  /* 0x000000092200780c */ /* 0x000fe40004741670 */
[----:B------:R-:W-:-:S02]  /*f2d0*/  LOP3.LUT R25, R25, 0xffffffef, RZ, 0xc0, !PT ;  /* 0xffffffef19197812 */ /* 0x000fc400078ec0ff */
[----:B------:R-:W-:Y:S02]  /*f2e0*/  LOP3.LUT R32, R32, 0xfffffeff, RZ, 0xc0, !PT ;  /* 0xfffffeff20207812 */ /* 0x000fe400078ec0ff */
[----:B------:R-:W-:-:S03]  /*f2f0*/  F2FP.SATFINITE.E4M3.F32.PACK_AB_MERGE_C R227, RZ, R227, RZ ;  /* 0x000000e3ffe3723e */ /* 0x000fc600048070ff */
[----:B------:R-:W0:Y:S01]  /*f300*/  @!P5 LDC.64 R30, c[0x0][0x5c0] ;  /* 0x00017000ff1edb82 */ /* 0x000e220000000a00 */
[----:B------:R-:W-:-:S04]  /*f310*/  @P5 LOP3.LUT R0, R0, 0x10000000, RZ, 0xfc, !PT ;  /* 0x1000000000005812 */ /* 0x000fc800078efcff */
[----:B------:R-:W-:-:S03]  /*f320*/  LOP3.LUT R0, R0, 0xf7ffffff, RZ, 0xc0, !PT ;  /* 0xf7ffffff00007812 */ /* 0x000fc600078ec0ff */
[----:B------:R-:W1:Y:S01]  /*f330*/  @!P3 LDC.64 R28, c[0x0][0x5c0] ;  /* 0x00017000ff1cbb82 */ /* 0x000e620000000a00 */
[----:B------:R-:W-:-:S07]  /*f340*/  @P3 LOP3.LUT R0, R0, 0x8000000, RZ, 0xfc, !PT ;  /* 0x0800000000003812 */ /* 0x000fce00078efcff */
[----:B------:R-:W2:Y:S01]  /*f350*/  @!P2 LDC.64 R26, c[0x0][0x5c0] ;  /* 0x00017000ff1aab82 */ /* 0x000ea20000000a00 */
[----:B0-----:R-:W-:-:S04]  /*f360*/  @!P5 IADD3 R30, P1, P4, R24, R30, R3 ;  /* 0x0000001e181ed210 */ /* 0x001fc80007c3e003 */
[----:B------:R-:W-:Y:S02]  /*f370*/  @!P5 IADD3.X R31, R36, R31, R6, P1, P4 ;  /* 0x0000001f241fd210 */ /* 0x000fe40000fe8406 */
[----:B------:R-:W-:Y:S02]  /*f380*/  ISETP.LT.OR P5, PT, R34, 0x11, !P0 ;  /* 0x000000112200780c */ /* 0x000fe400047a1670 */
[----:B-1----:R-:W-:-:S04]  /*f390*/  @!P3 IADD3 R28, P1, P4, R24, R28, R3 ;  /* 0x0000001c181cb210 */ /* 0x002fc80007c3e003 */
[----:B------:R-:W-:Y:S02]  /*f3a0*/  @!P3 IADD3.X R29, R36, R29, R6, P1, P4 ;  /* 0x0000001d241db210 */ /* 0x000fe40000fe8406 */
[----:B------:R-:W-:Y:S02]  /*f3b0*/  ISETP.LT.OR P3, PT, R34, 0x12, !P0 ;  /* 0x000000122200780c */ /* 0x000fe40004761670 */
[----:B--2---:R-:W-:-:S03]  /*f3c0*/  @!P2 IADD3 R38, P1, P4, R24, R26, R3 ;  /* 0x0000001a1826a210 */ /* 0x004fc60007c3e003 */
[----:B------:R-:W-:Y:S02]  /*f3d0*/  @P5 LOP3.LUT R25, R25, 0x10, RZ, 0xfc, !PT ;  /* 0x0000001019195812 */ /* 0x000fe400078efcff */
[----:B------:R-:W-:Y:S02]  /*f3e0*/  @!P2 IADD3.X R39, R36, R27, R6, P1, P4 ;  /* 0x0000001b2427a210 */ /* 0x000fe40000fe8406 */
[----:B------:R-:W-:Y:S02]  /*f3f0*/  ISETP.LT.OR P4, PT, R34, 0xa, !P0 ;  /* 0x0000000a2200780c */ /* 0x000fe40004781670 */
[----:B------:R-:W-:-:S04]  /*f400*/  LOP3.LUT R25, R25, 0xffffffdf, RZ, 0xc0, !PT ;  /* 0xffffffdf19197812 */ /* 0x000fc800078ec0ff */
[----:B------:R-:W-:-:S04]  /*f410*/  @P3 LOP3.LUT R25, R25, 0x20, RZ, 0xfc, !PT ;  /* 0x0000002019193812 */ /* 0x000fc800078efcff */
[----:B------:R-:W-:-:S03]  /*f420*/  LOP3.LUT R25, R25, 0xffffffbf, RZ, 0xc0, !PT ;  /* 0xffffffbf19197812 */ /* 0x000fc600078ec0ff */
[----:B------:R-:W0:Y:S02]  /*f430*/  @!P4 LDC.64 R26, c[0x0][0x5c0] ;  /* 0x00017000ff1acb82 */ /* 0x000e240000000a00 */
[----:B0-----:R-:W-:-:S04]  /*f440*/  @!P4 IADD3 R40, P1, P6, R24, R26, R3 ;  /* 0x0000001a1828c210 */ /* 0x001fc80007e3e003 */
[----:B------:R-:W-:Y:S02]  /*f450*/  @!P4 IADD3.X R41, R36, R27, R6, P1, P6 ;  /* 0x0000001b2429c210 */ /* 0x000fe40000fec406 */
[----:B------:R-:W0:Y:S02]  /*f460*/  @!P5 LDC.64 R26, c[0x0][0x5c0] ;  /* 0x00017000ff1adb82 */ /* 0x000e240000000a00 */
[----:B0-----:R-:W-:-:S04]  /*f470*/  @!P5 IADD3 R42, P1, P6, R24, R26, R3 ;  /* 0x0000001a182ad210 */ /* 0x001fc80007e3e003 */
[----:B------:R-:W-:Y:S02]  /*f480*/  @!P5 IADD3.X R43, R36, R27, R6, P1, P6 ;  /* 0x0000001b242bd210 */ /* 0x000fe40000fec406 */
[----:B------:R-:W0:Y:S02]  /*f490*/  @!P3 LDC.64 R26, c[0x0][0x5c0] ;  /* 0x00017000ff1abb82 */ /* 0x000e240000000a00 */
[----:B0-----:R-:W-:-:S04]  /*f4a0*/  @!P3 IADD3 R44, P1, P6, R24, R26, R3 ;  /* 0x0000001a182cb210 */ /* 0x001fc80007e3e003 */
[----:B------:R-:W-:Y:S02]  /*f4b0*/  @!P3 IADD3.X R45, R36, R27, R6, P1, P6 ;  /* 0x0000001b242db210 */ /* 0x000fe40000fec406 */
[----:B------:R-:W-:-:S13]  /*f4c0*/  ISETP.LT.OR P3, PT, R34, 0x19, !P0 ;  /* 0x000000192200780c */ /* 0x000fda0004761670 */
[----:B------:R-:W0:Y:S01]  /*f4d0*/  @!P3 LDC.64 R26, c[0x0][0x5c0] ;  /* 0x00017000ff1abb82 */ /* 0x000e220000000a00 */
[----:B------:R-:W-:-:S04]  /*f4e0*/  @P3 LOP3.LUT R25, R25, 0x40, RZ, 0xfc, !PT ;  /* 0x0000004019193812 */ /* 0x000fc800078efcff */
[----:B------:R-:W-:Y:S02]  /*f4f0*/  LOP3.LUT R25, R25, 0xffffff7f, RZ, 0xc0, !PT ;  /* 0xffffff7f19197812 */ /* 0x000fe400078ec0ff */
        /* <DEDUP_REMOVED lines=104> */
[----:B------:R-:W-:-:S04]  /*fb80*/  ISETP.GE.AND P1, PT, R35, 0x81, PT ;  /* 0x000000812300780c */ /* 0x000fc80003f26270 */
        /* <DEDUP_REMOVED lines=14> */
[----:B------:R-:W-:Y:S02]  /*fc70*/  @P3 LOP3.LUT R25, R25, 0x800000, RZ, 0xfc, !PT ;  /* 0x0080000019193812 */ /* 0x000fe400078efcff */
        /* <DEDUP_REMOVED lines=22> */
[----:B------:R-:W-:Y:S02]  /*fde0*/  ISETP.LT.OR P5, PT, R34, 0x1a, !P1 ;  /* 0x0000001a2200780c */ /* 0x000fe40004fa1670 */
[----:B------:R-:W-:Y:S02]  /*fdf0*/  @P3 LOP3.LUT R32, R32, 0x1000000, RZ, 0xfc, !PT ;  /* 0x0100000020203812 */ /* 0x000fe400078efcff */
[----:B0-----:R-:W-:-:S04]  /*fe00*/  @!P3 IADD3 R146, P0, P6, R24, R26, R4 ;  /* 0x0000001a1892b210 */ /* 0x001fc80007e1e004 */
[----:B------:R-:W-:Y:S02]  /*fe10*/  @!P3 IADD3.X R147, R36, R27, R7, P0, P6 ;  /* 0x0000001b2493b210 */ /* 0x000fe400007ec407 */
[----:B------:R-:W-:-:S04]  /*fe20*/  ISETP.GE.AND P0, PT, R35, 0x1, PT ;  /* 0x000000012300780c */ /* 0x000fc80003f06270 */
[----:B------:R-:W-:-:S13]  /*fe30*/  ISETP.LT.OR P6, PT, R34, 0x1, !P0 ;  /* 0x000000012200780c */ /* 0x000fda00047c1670 */
[----:B------:R-:W0:Y:S02]  /*fe40*/  @!P6 LDC.64 R26, c[0x0][0x5c0] ;  /* 0x00017000ff1aeb82 */ /* 0x000e240000000a00 */
[----:B0-----:R-:W-:-:S05]  /*fe50*/  @!P6 IADD3 R26, P3, R24, R26, RZ ;  /* 0x0000001a181ae210 */ /* 0x001fca0007f7e0ff */
[----:B------:R-:W-:-:S05]  /*fe60*/  @!P6 IMAD.X R27, R36, 0x1, R27, P3 ;  /* 0x00000001241be824 */ /* 0x000fca00018e061b */
[----:B------:R0:W-:Y:S02]  /*fe70*/  @!P6 STG.E.U8 desc[UR24][R26.64], R227 ;  /* 0x000000e31a00e986 */ /* 0x0001e4000c101118 */
[----:B0-----:R-:W0:Y:S01]  /*fe80*/  @!P5 LDC.64 R26, c[0x0][0x5c0] ;  /* 0x00017000ff1adb82 */ /* 0x001e220000000a00 */
[----:B------:R-:W-:Y:S01]  /*fe90*/  LOP3.LUT R32, R32, 0xff7fffff, RZ, 0xc0, !PT ;  /* 0xff7fffff20207812 */ /* 0x000fe200078ec0ff */
[----:B------:R-:W-:Y:S01]  /*fea0*/  FMUL R226, R226, UR17 ;  /* 0x00000011e2e27c20 */ /* 0x000fe20008400000 */
[----:B------:R-:W-:Y:S01]  /*feb0*/  LOP3.LUT R0, R0, 0xfffffffe, RZ, 0xc0, !PT ;  /* 0xfffffffe00007812 */ /* 0x000fe200078ec0ff */
[----:B------:R-:W-:Y:S01]  /*fec0*/  FMUL R225, R225, UR17 ;  /* 0x00000011e1e17c20 */ /* 0x000fe20008400000 */
        /* <DEDUP_REMOVED lines=19> */
[----:B0-----:R-:W-:Y:S01]  /*10000*/  @!P5 IADD3 R136, P3, P6, R24, R26, R4 ;  /* 0x0000001a1888d210 */ /* 0x001fe20007e7e004 */
[----:B------:R-:W-:Y:S01]  /*10010*/  FMUL R205, R205, UR17 ;  /* 0x00000011cdcd7c20 */ /* 0x000fe20008400000 */
[----:B------:R-:W-:Y:S01]  /*10020*/  FMUL R204, R204, UR17 ;  /* 0x00000011cccc7c20 */ /* 0x000fe20008400000 */
[----:B------:R-:W-:Y:S01]  /*10030*/  FMUL R203, R203, UR17 ;  /* 0x00000011cbcb7c20 */ /* 0x000fe20008400000 */
[----:B------:R-:W-:Y:S01]  /*10040*/  @!P5 IADD3.X R137, R36, R27, R7, P3, P6 ;  /* 0x0000001b2489d210 */ /* 0x000fe20001fec407 */
[----:B------:R-:W-:Y:S01]  /*10050*/  FMUL R202, R202, UR17 ;  /* 0x00000011caca7c20 */ /* 0x000fe20008400000 */
[----:B------:R-:W-:Y:S01]  /*10060*/  ISETP.LT.OR P6, PT, R34, 0x2, !P0 ;  /* 0x000000022200780c */ /* 0x000fe200047c1670 */
        /* <DEDUP_REMOVED lines=12> */
[----:B------:R-:W0:Y:S01]  /*10130*/  @!P6 LDC.64 R26, c[0x0][0x5c0] ;  /* 0x00017000ff1aeb82 */ /* 0x000e220000000a00 */
[----:B------:R-:W-:Y:S01]  /*10140*/  @P5 LOP3.LUT R32, R32, 0x800000, RZ, 0xfc, !PT ;  /* 0x0080000020205812 */ /* 0x000fe200078efcff */
[----:B------:R-:W-:Y:S01]  /*10150*/  FMUL R189, R189, UR17 ;  /* 0x00000011bdbd7c20 */ /* 0x000fe20008400000 */
[----:B------:R-:W-:Y:S01]  /*10160*/  ISETP.LT.OR P5, PT, R34, 0x21, !P1 ;  /* 0x000000212200780c */ /* 0x000fe20004fa1670 */
[----:B------:R-:W-:Y:S01]  /*10170*/  FMUL R188, R188, UR17 ;  /* 0x00000011bcbc7c20 */ /* 0x000fe20008400000 */
[----:B------:R-:W-:Y:S01]  /*10180*/  F2FP.SATFINITE.E4M3.F32.PACK_AB_MERGE_C R226, RZ, R226, RZ ;  /* 0x000000e2ffe2723e */ /* 0x000fe200048070ff */
        /* <DEDUP_REMOVED lines=18> */
[----:B0-----:R-:W-:Y:S01]  /*102b0*/  @!P6 IADD3 R26, P3, R24, R26, RZ ;  /* 0x0000001a181ae210 */ /* 0x001fe20007f7e0ff */
[----:B------:R-:W-:Y:S01]  /*102c0*/  FMUL R169, R169, UR17 ;  /* 0x00000011a9a97c20 */ /* 0x000fe20008400000 */
[----:B------:R-:W-:Y:S01]  /*102d0*/  FMUL R168, R168, UR17 ;  /* 0x00000011a8a87c20 */ /* 0x000fe20008400000 */
[----:B------:R-:W-:Y:S01]  /*102e0*/  FMUL R23, R23, UR17 ;  /* 0x0000001117177c20 */ /* 0x000fe20008400000 */
[----:B------:R-:W-:Y:S01]  /*102f0*/  FMUL R22, R22, UR17 ;  /* 0x0000001116167c20 */ /* 0x000fe20008400000 */
[----:B------:R-:W-:-:S02]  /*10300*/  @!P6 IMAD.X R27, R36, 0x1, R27, P3 ;  /* 0x00000001241be824 */ /* 0x000fc400018e061b */
[----:B------:R-:W-:Y:S01]  /*10310*/  FMUL R21, R21, UR17 ;  /* 0x0000001115157c20 */ /* 0x000fe20008400000 */
[----:B------:R-:W2:Y:S04]  /*10320*/  LDL.LU R227, [R1+0x8] ;  /* 0x0000080001e37983 */ /* 0x000ea80000300800 */
[----:B------:R0:W-:Y:S02]  /*10330*/  @!P6 STG.E.U8 desc[UR24][R26.64+0x1], R226 ;  /* 0x000001e21a00e986 */ /* 0x0001e4000c101118 */
[----:B0-----:R-:W0:Y:S01]  /*10340*/  @!P5 LDC.64 R26, c[0x0][0x5c0] ;  /* 0x00017000ff1adb82 */ /* 0x001e220000000a00 */
[----:B------:R-:W-:Y:S01]  /*10350*/  @P5 LOP3.LUT R0, R0, 0x1, RZ, 0xfc, !PT ;  /* 0x0000000100005812 */ /* 0x000fe200078efcff */
[----:B------:R-:W3:Y:S01]  /*10360*/  LDL.LU R226, [R1+0x4] ;  /* 0x0000040001e27983 */ /* 0x000ee20000300800 */
[----:B------:R-:W-:-:S02]  /*10370*/  F2FP.SATFINITE.E4M3.F32.PACK_AB_MERGE_C R225, RZ, R225, RZ ;  /* 0x000000e1ffe1723e */ /* 0x000fc400048070ff */
[----:B0-----:R-:W-:-:S04]  /*10380*/  @!P5 IADD3 R134, P3, P6, R24, R26, R4 ;  /* 0x0000001a1886d210 */ /* 0x001fc80007e7e004 */
[----:B------:R-:W-:Y:S02]  /*10390*/  @!P5 IADD3.X R135, R36, R27, R7, P3, P6 ;  /* 0x0000001b2487d210 */ /* 0x000fe40001fec407 */
[----:B------:R-:W-:Y:S02]  /*103a0*/  ISETP.LT.OR P3, PT, R34, 0x22, !P1 ;  /* 0x000000222200780c */ /* 0x000fe40004f61670 */
[----:B------:R-:W-:-:S11]  /*103b0*/  LOP3.LUT P5, RZ, R0, 0x10000000, RZ, 0xc0, !PT ;  /* 0x1000000000ff7812 */ /* 0x000fd600078ac0ff */
[----:B------:R-:W0:Y:S01]  /*103c0*/  @!P3 LDC.64 R26, c[0x0][0x5c0] ;  /* 0x00017000ff1abb82 */ /* 0x000e220000000a00 */
[----:B------:R-:W-:Y:S01]  /*103d0*/  LOP3.LUT R32, R32, 0x7fffffff, RZ, 0xc0, !PT ;  /* 0x7fffffff20207812 */ /* 0x000fe200078ec0ff */
[----:B------:R1:W-:Y:S03]  /*103e0*/  @!P5 STG.E.U8 desc[UR24][R30.64], R225 ;  /* 0x000000e11e00d986 */ /* 0x0003e6000c101118 */
[----:B------:R-:W-:Y:S02]  /*103f0*/  @P3 LOP3.LUT R32, R32, 0x80000000, RZ, 0xfc, !PT ;  /* 0x8000000020203812 */ /* 0x000fe400078efcff */
[----:B------:R-:W-:Y:S02]  /*10400*/  LOP3.LUT R0, R0, 0xfffffeff, RZ, 0xc0, !PT ;  /* 0xfffffeff00007812 */ /* 0x000fe400078ec0ff */
[----:B------:R-:W-:Y:S02]  /*10410*/  F2FP.SATFINITE.E4M3.F32.PACK_AB_MERGE_C R224, RZ, R224, RZ ;  /* 0x000000e0ffe0723e */ /* 0x000fe400048070ff */
[----:B------:R-:W-:-:S02]  /*10420*/  F2FP.SATFINITE.E4M3.F32.PACK_AB_MERGE_C R223, RZ, R223, RZ ;  /* 0x000000dfffdf723e */ /* 0x000fc400048070ff */
[----:B------:R-:W-:Y:S01]  /*10430*/  F2FP.SATFINITE.E4M3.F32.PACK_AB_MERGE_C R222, RZ, R222, RZ ;  /* 0x000000deffde723e */ /* 0x000fe200048070ff */
[----:B-1----:R-:W4:Y:S01]  /*10440*/  LDL.LU R225, [R1+0x14] ;  /* 0x0000140001e17983 */ /* 0x002f220000300800 */
[----:B0-----:R-:W-:-:S04]  /*10450*/  @!P3 IADD3 R118, P5, P6, R24, R26, R4 ;  /* 0x0000001a1876b210 */ /* 0x001fc80007ebe004 */
[----:B------:R-:W-:Y:S02]  /*10460*/  @!P3 IADD3.X R119, R36, R27, R7, P5, P6 ;  /* 0x0000001b2477b210 */ /* 0x000fe40002fec407 */
[----:B------:R-:W-:-:S13]  /*10470*/  ISETP.LT.OR P3, PT, R34, 0x29, !P1 ;  /* 0x000000292200780c */ /* 0x000fda0004f61670 */
[----:B------:R-:W0:Y:S01]  /*10480*/  @!P3 LDC.64 R26, c[0x0][0x5c0] ;  /* 0x00017000ff1abb82 */ /* 0x000e220000000a00 */
[----:B------:R-:W-:Y:S02]  /*10490*/  @P3 LOP3.LUT R0, R0, 0x100, RZ, 0xfc, !PT ;  /* 0x0000010000003812 */ /* 0x000fe400078efcff */
[----:B0-----:R-:W-:-:S04]  /*104a0*/  @!P3 IADD3 R132, P5, P6, R24, R26, R4 ;  /* 0x0000001a1884b210 */ /* 0x001fc80007ebe004 */
[----:B------:R-:W-:Y:S02]  /*104b0*/  @!P3 IADD3.X R133, R36, R27, R7, P5, P6 ;  /* 0x0000001b2485b210 */ /* 0x000fe40002fec407 */
[----:B------:R-:W-:-:S13]  /*104c0*/  LOP3.LUT P3, RZ, R0, 0x8000000, RZ, 0xc0, !PT ;  /* 0x0800000000ff7812 */ /* 0x000fda000786c0ff */
[----:B------:R0:W-:Y:S01]  /*104d0*/  @!P3 STG.E.U8 desc[UR24][R28.64+0x1], R224 ;  /* 0x000001e01c00b986 */ /* 0x0001e2000c101118 */
[C---:B------:R-:W-:Y:S02]  /*104e0*/  ISETP.LT.OR P3, PT, R34.reuse, 0x9, !P0 ;  /* 0x000000092200780c */ /* 0x040fe40004761670 */
[----:B------:R-:W-:Y:S02]  /*104f0*/  ISETP.LT.OR P6, PT, R34, 0x2a, !P1 ;  /* 0x0000002a2200780c */ /* 0x000fe40004fc1670 */
[----:B------:R-:W-:Y:S02]  /*10500*/  LOP3.LUT R0, R0, 0xffffffbf, RZ, 0xc0, !PT ;  /* 0xffffffbf00007812 */ /* 0x000fe400078ec0ff */
[----:B------:R-:W-:Y:S02]  /*10510*/  F2FP.SATFINITE.E4M3.F32.PACK_AB_MERGE_C R221, RZ, R221, RZ ;  /* 0x000000ddffdd723e */ /* 0x000fe400048070ff */
[----:B------:R-:W-:Y:S02]  /*10520*/  F2FP.SATFINITE.E4M3.F32.PACK_AB_MERGE_C R220, RZ, R220, RZ ;  /* 0x000000dcffdc723e */ /* 0x000fe400048070ff */
[----:B------:R-:W-:Y:S01]  /*10530*/  F2FP.SATFINITE.E4M3.F32.PACK_AB_MERGE_C R219, RZ, R219, RZ ;  /* 0x000000dbffdb723e */ /* 0x000fe200048070ff */
[----:B0-----:R-:W4:Y:S02]  /*10540*/  LDL.LU R224, [R1+0xc] ;  /* 0x00000c0001e07983 */ /* 0x001f240000300800 */
[----:B------:R-:W0:Y:S02]  /*10550*/  @!P3 LDC.64 R26, c[0x0][0x5c0] ;  /* 0x00017000ff1abb82 */ /* 0x000e240000000a00 */
[----:B0-----:R-:W-:-:S05]  /*10560*/  @!P3 IADD3 R26, P5, R24, R26, RZ ;  /* 0x0000001a181ab210 */ /* 0x001fca0007fbe0ff */
[----:B------:R-:W-:-:S05]  /*10570*/  @!P3 IMAD.X R27, R36, 0x1, R27, P5 ;  /* 0x00000001241bb824 */ /* 0x000fca00028e061b */
[----:B------:R0:W-:Y:S02]  /*10580*/  @!P3 STG.E.U8 desc[UR24][R26.64+0x8], R223 ;  /* 0x000008df1a00b986 */ /* 0x0001e4000c101118 */
[----:B0-----:R-:W0:Y:S01]  /*10590*/  @!P6 LDC.64 R26, c[0x0][0x5c0] ;  /* 0x00017000ff1aeb82 */ /* 0x001e220000000a00 */
[----:B------:R-:W-:Y:S01]  /*105a0*/  @P6 LOP3.LUT R0, R0, 0x40, RZ, 0xfc, !PT ;  /* 0x0000004000006812 */ /* 0x000fe200078efcff */
[----:B------:R-:W2:Y:S01]  /*105b0*/  LDL.LU R223, [R1] ;  /* 0x0000000001df7983 */ /* 0x000ea20000300800 */
[----:B0-----:R-:W-:-:S04]  /*105c0*/  @!P6 IADD3 R112, P3, P5, R24, R26, R4 ;  /* 0x0000001a1870e210 */ /* 0x001fc80007d7e004 */
[----:B------:R-:W-:Y:S02]  /*105d0*/  @!P6 IADD3.X R113, R36, R27, R7, P3, P5 ;  /* 0x0000001b2471e210 */ /* 0x000fe40001fea407 */
[----:B------:R-:W-:-:S13]  /*105e0*/  ISETP.LT.OR P3, PT, R34, 0xa, !P0 ;  /* 0x0000000a2200780c */ /* 0x000fda0004761670 */
[----:B------:R-:W0:Y:S01]  /*105f0*/  @!P3 LDC.64 R26, c[0x0][0x5c0] ;  /* 0x00017000ff1abb82 */ /* 0x000e220000000a00 */
[----:B------:R-:W-:Y:S02]  /*10600*/  ISETP.LT.OR P6, PT, R34, 0x31, !P1 ;  /* 0x000000312200780c */ /* 0x000fe40004fc1670 */
[----:B0-----:R-:W-:-:S05]  /*10610*/  @!P3 IADD3 R26, P5, R24, R26, RZ ;  /* 0x0000001a181ab210 */ /* 0x001fca0007fbe0ff */
[----:B------:R-:W-:-:S05]  /*10620*/  @!P3 IMAD.X R27, R36, 0x1, R27, P5 ;  /* 0x00000001241bb824 */ /* 0x000fca00028e061b */
[----:B------:R0:W-:Y:S02]  /*10630*/  @!P3 STG.E.U8 desc[UR24][R26.64+0x9], R222 ;  /* 0x000009de1a00b986 */ /* 0x0001e4000c101118 */
[----:B0-----:R-:W0:Y:S01]  /*10640*/  @!P6 LDC.64 R26, c[0x0][0x5c0] ;  /* 0x00017000ff1aeb82 */ /* 0x001e220000000a00 */
[----:B------:R-:W-:Y:S01]  /*10650*/  LOP3.LUT R0, R0, 0xfffff7ff, RZ, 0xc0, !PT ;  /* 0xfffff7ff00007812 */ /* 0x000fe200078ec0ff */
[----:B------:R-:W-:Y:S01]  /*10660*/  FMUL R20, R20, UR17 ;  /* 0x0000001114147c20 */ /* 0x000fe20008400000 */
[----:B------:R-:W-:Y:S01]  /*10670*/  F2FP.SATFINITE.E4M3.F32.PACK_AB_MERGE_C R218, RZ, R218, RZ ;  /* 0x000000daffda723e */ /* 0x000fe200048070ff */
[----:B------:R-:W-:Y:S01]  /*10680*/  FMUL R19, R19, UR17 ;  /* 0x0000001113137c20 */ /* 0x000fe20008400000 */
[----:B------:R-:W-:Y:S01]  /*10690*/  @P6 LOP3.LUT R0, R0, 0x800, RZ, 0xfc, !PT ;  /* 0x0000080000006812 */ /* 0x000fe200078efcff */
[----:B------:R-:W-:Y:S01]  /*106a0*/  FMUL R18, R18, UR17 ;  /* 0x0000001112127c20 */ /* 0x000fe20008400000 */
[----:B------:R-:W-:Y:S01]  /*106b0*/  F2FP.SATFINITE.E4M3.F32.PACK_AB_MERGE_C R217, RZ, R217, RZ ;  /* 0x000000d9ffd9723e */ /* 0x000fe200048070ff */
[----:B------:R-:W-:Y:S01]  /*106c0*/  FMUL R17, R17, UR17 ;  /* 0x0000001111117c20 */ /* 0x000fe20008400000 */
[----:B------:R-:W-:Y:S01]  /*106d0*/  F2FP.SATFINITE.E4M3.F32.PACK_AB_MERGE_C R216, RZ, R216, RZ ;  /* 0x000000d8ffd8723e */ /* 0x000fe200048070ff */
[----:B------:R-:W-:Y:S01]  /*106e0*/  FMUL R16, R16, UR17 ;  /* 0x0000001110107c20 */ /* 0x000fe20008400000 */
[----:B------:R-:W-:Y:S01]  /*106f0*/  F2FP.SATFINITE.E4M3.F32.PACK_AB_MERGE_C R215, RZ, R215, RZ ;  /* 0x000000d7ffd7723e */ /* 0x000fe200048070ff */
[----:B------:R-:W-:Y:S01]  /*10700*/  FMUL R15, R15, UR17 ;  /* 0x000000110f0f7c20 */ /* 0x000fe20008400000 */
[----:B------:R-:W-:Y:S01]  /*10710*/  F2FP.SATFINITE.E4M3.F32.PACK_AB_MERGE_C R214, RZ, R214, RZ ;  /* 0x000000d6ffd6723e */ /* 0x000fe200048070ff */
[----:B------:R-:W-:Y:S01]  /*10720*/  FMUL R14, R14, UR17 ;  /* 0x000000110e0e7c20 */ /* 0x000fe20008400000 */
[----:B------:R-:W-:Y:S01]  /*10730*/  LOP3.LUT R32, R32, 0xbfffffff, RZ, 0xc0, !PT ;  /* 0xbfffffff20207812 */ /* 0x000fe200078ec0ff */
[----:B------:R-:W-:Y:S01]  /*10740*/  FMUL R13, R13, UR17 ;  /* 0x000000110d0d7c20 */ /* 0x000fe20008400000 */
[----:B------:R-:W-:Y:S01]  /*10750*/  F2FP.SATFINITE.E4M3.F32.PACK_AB_MERGE_C R213, RZ, R213, RZ ;  /* 0x000000d5ffd5723e */ /* 0x000fe200048070ff */
[----:B------:R-:W4:Y:S01]  /*10760*/  LDL.LU R222, [R1+0x10] ;  /* 0x0000100001de7983 */ /* 0x000f220000300800 */
[----:B------:R-:W-:Y:S01]  /*10770*/  LOP3.LUT R0, R0, 0xfffffbff, RZ, 0xc0, !PT ;  /* 0xfffffbff00007812 */ /* 0x000fe200078ec0ff */
[----:B------:R-:W-:Y:S01]  /*10780*/  FMUL R12, R12, UR17 ;  /* 0x000000110c0c7c20 */ /* 0x000fe20008400000 */
[----:B------:R-:W-:Y:S01]  /*10790*/  F2FP.SATFINITE.E4M3.F32.PACK_AB_MERGE_C R212, RZ, R212, RZ ;  /* 0x000000d4ffd4723e */ /* 0x000fe200048070ff */
[----:B------:R-:W-:Y:S01]  /*107a0*/  @!P2 STG.E.U8 desc[UR24][R38.64+0x8], R221 ;  /* 0x000008dd2600a986 */ /* 0x000fe2000c101118 */
[----:B------:R-:W-:Y:S01]  /*107b0*/  F2FP.SATFINITE.E4M3.F32.PACK_AB_MERGE_C R211, RZ, R211, RZ ;  /* 0x000000d3ffd3723e */ /* 0x000fe200048070ff */
[----:B------:R-:W-:Y:S01]  /*107c0*/  FMUL R11, R11, UR17 ;  /* 0x000000110b0b7c20 */ /* 0x000fe20008400000 */
[----:B0-----:R-:W-:Y:S01]  /*107d0*/  @!P6 IADD3 R110, P3, P5, R24, R26, R4 ;  /* 0x0000001a186ee210 */ /* 0x001fe20007d7e004 */
[----:B------:R-:W-:Y:S01]  /*107e0*/  @!P4 STG.E.U8 desc[UR24][R40.64+0x9], R220 ;  /* 0x000009dc2800c986 */ /* 0x000fe2000c101118 */
[----:B------:R-:W-:Y:S01]  /*107f0*/  ISETP.LT.OR P4, PT, R34, 0x3a, !P1 ;  /* 0x0000003a2200780c */ /* 0x000fe20004f81670 */
[----:B------:R-:W-:Y:S01]  /*10800*/  FMUL R8, R8, UR17 ;  /* 0x0000001108087c20 */ /* 0x000fe20008400000 */
[----:B------:R-:W-:Y:S01]  /*10810*/  @!P6 IADD3.X R111, R36, R27, R7, P3, P5 ;  /* 0x0000001b246fe210 */ /* 0x000fe20001fea407 */
[----:B------:R-:W-:Y:S01]  /*10820*/  FMUL R10, R10, UR17 ;  /* 0x000000110a0a7c20 */ /* 0x000fe20008400000 */
[----:B------:R-:W-:Y:S01]  /*10830*/  ISETP.LT.OR P6, PT, R34, 0x32, !P1 ;  /* 0x000000322200780c */ /* 0x000fe20004fc1670 */
[----:B------:R-:W-:Y:S01]  /*10840*/  FMUL R9, R9, UR17 ;  /* 0x0000001109097c20 */ /* 0x000fe20008400000 */
[----:B------:R-:W-:-:S02]  /*10850*/  LOP3.LUT P5, RZ, R25, 0x10, RZ, 0xc0, !PT ;  /* 0x0000001019ff7812 */ /* 0x000fc400078ac0ff */
[----:B------:R-:W-:Y:S02]  /*10860*/  F2FP.SATFINITE.E4M3.F32.PACK_AB_MERGE_C R210, RZ, R210, RZ ;  /* 0x000000d2ffd2723e */ /* 0x000fe400048070ff */
[----:B------:R-:W-:Y:S02]  /*10870*/  F2FP.SATFINITE.E4M3.F32.PACK_AB_MERGE_C R209, RZ, R209, RZ ;  /* 0x000000d1ffd1723e */ /* 0x000fe400048070ff */
[----:B------:R-:W-:Y:S02]  /*10880*/  F2FP.SATFINITE.E4M3.F32.PACK_AB_MERGE_C R208, RZ, R208, RZ ;  /* 0x000000d0ffd0723e */ /* 0x000fe400048070ff */
[----:B------:R-:W-:Y:S02]  /*10890*/  F2FP.SATFINITE.E4M3.F32.PACK_AB_MERGE_C R207, RZ, R207, RZ ;  /* 0x000000cfffcf723e */ /* 0x000fe400048070ff */
[----:B------:R-:W-:Y:S01]  /*108a0*/  F2FP.SATFINITE.E4M3.F32.PACK_AB_MERGE_C R206, RZ, R206, RZ ;  /* 0x000000ceffce723e */ /* 0x000fe200048070ff */
[----:B------:R-:W0:Y:S01]  /*108b0*/  @!P6 LDC.64 R26, c[0x0][0x5c0] ;  /* 0x00017000ff1aeb82 */ /* 0x000e220000000a00 */
[----:B------:R-:W-:-:S02]  /*108c0*/  @P6 LOP3.LUT R0, R0, 0x400, RZ, 0xfc, !PT ;  /* 0x0000040000006812 */ /* 0x000fc400078efcff */
[----:B------:R-:W-:Y:S02]  /*108d0*/  F2FP.SATFINITE.E4M3.F32.PACK_AB_MERGE_C R205, RZ, R205, RZ ;  /* 0x000000cdffcd723e */ /* 0x000fe400048070ff */
[----:B------:R-:W-:Y:S02]  /*108e0*/  LOP3.LUT R0, R0, 0xfffffdff, RZ, 0xc0, !PT ;  /* 0xfffffdff00007812 */ /* 0x000fe400078ec0ff */
[----:B------:R-:W-:Y:S02]  /*108f0*/  F2FP.SATFINITE.E4M3.F32.PACK_AB_MERGE_C R204, RZ, R204, RZ ;  /* 0x000000ccffcc723e */ /* 0x000fe400048070ff */
[----:B------:R-:W-:Y:S02]  /*10900*/  F2FP.SATFINITE.E4M3.F32.PACK_AB_MERGE_C R203, RZ, R203, RZ ;  /* 0x000000cbffcb723e */ /* 0x000fe400048070ff */
[----:B------:R-:W-:Y:S02]  /*10910*/  F2FP.SATFINITE.E4M3.F32.PACK_AB_MERGE_C R202, RZ, R202, RZ ;  /* 0x000000caffca723e */ /* 0x000fe400048070ff */
[----:B------:R-:W-:-:S02]  /*10920*/  F2FP.SATFINITE.E4M3.F32.PACK_AB_MERGE_C R201, RZ, R201, RZ ;  /* 0x000000c9ffc9723e */ /* 0x000fc400048070ff */
[----:B------:R-:W-:Y:S02]  /*10930*/  F2FP.SATFINITE.E4M3.F32.PACK_AB_MERGE_C R200, RZ, R200, RZ ;  /* 0x000000c8ffc8723e */ /* 0x000fe400048070ff */
[----:B------:R-:W-:Y:S02]  /*10940*/  F2FP.SATFINITE.E4M3.F32.PACK_AB_MERGE_C R199, RZ, R199, RZ ;  /* 0x000000c7ffc7723e */ /* 0x000fe400048070ff */
[----:B------:R-:W-:Y:S02]  /*10950*/  F2FP.SATFINITE.E4M3.F32.PACK_AB_MERGE_C R198, RZ, R198, RZ ;  /* 0x000000c6ffc6723e */ /* 0x000fe400048070ff */
[----:B------:R-:W-:Y:S02]  /*10960*/  F2FP.SATFINITE.E4M3.F32.PACK_AB_MERGE_C R197, RZ, R197, RZ ;  /* 0x000000c5ffc5723e */ /* 0x000fe400048070ff */
[----:B------:R-:W-:Y:S02]  /*10970*/  F2FP.SATFINITE.E4M3.F32.PACK_AB_MERGE_C R196, RZ, R196, RZ ;  /* 0x000000c4ffc4723e */ /* 0x000fe400048070ff */
[----:B0-----:R-:W-:-:S02]  /*10980*/  @!P6 IADD3 R106, P2, P3, R24, R26, R4 ;  /* 0x0000001a186ae210 */ /* 0x001fc40007b5e004 */
[----:B------:R-:W-:Y:S02]  /*10990*/  F2FP.SATFINITE.E4M3.F32.PACK_AB_MERGE_C R195, RZ, R195, RZ ;  /* 0x000000c3ffc3723e */ /* 0x000fe400048070ff */
[----:B------:R-:W-:Y:S02]  /*109a0*/  @!P6 IADD3.X R107, R36, R27, R7, P2, P3 ;  /* 0x0000001b246be210 */ /* 0x000fe400017e6407 */
[----:B------:R-:W-:Y:S02]  /*109b0*/  ISETP.LT.OR P6, PT, R34, 0x39, !P1 ;  /* 0x000000392200780c */ /* 0x000fe40004fc1670 */
[----:B------:R-:W-:Y:S02]  /*109c0*/  F2FP.SATFINITE.E4M3.F32.PACK_AB_MERGE_C R194, RZ, R194, RZ ;  /* 0x000000c2ffc2723e */ /* 0x000fe400048070ff */
[----:B------:R-:W-:Y:S02]  /*109d0*/  F2FP.SATFINITE.E4M3.F32.PACK_AB_MERGE_C R193, RZ, R193, RZ ;  /* 0x000000c1ffc1723e */ /* 0x000fe400048070ff */
[----:B------:R-:W-:-:S02]  /*109e0*/  F2FP.SATFINITE.E4M3.F32.PACK_AB_MERGE_C R192, RZ, R192, RZ ;  /* 0x000000c0ffc0723e */ /* 0x000fc400048070ff */
[----:B------:R-:W-:Y:S02]  /*109f0*/  F2FP.SATFINITE.E4M3.F32.PACK_AB_MERGE_C R191, RZ, R191, RZ ;  /* 0x000000bfffbf723e */ /* 0x000fe400048070ff */
[----:B------:R-:W-:Y:S02]  /*10a00*/  F2FP.SATFINITE.E4M3.F32.PACK_AB_MERGE_C R190, RZ, R190, RZ ;  /* 0x000000beffbe723e */ /* 0x000fe400048070ff */
[----:B------:R-:W-:Y:S01]  /*10a10*/  F2FP.SATFINITE.E4M3.F32.PACK_AB_MERGE_C R189, RZ, R189, RZ ;  /* 0x000000bdffbd723e */ /* 0x000fe200048070ff */
[----:B------:R-:W0:Y:S01]  /*10a20*/  @!P6 LDC.64 R26, c[0x0][0x5c0] ;  /* 0x00017000ff1aeb82 */ /* 0x000e220000000a00 */
[----:B------:R-:W-:Y:S02]  /*10a30*/  @P6 LOP3.LUT R0, R0, 0x200, RZ, 0xfc, !PT ;  /* 0x0000020000006812 */ /* 0x000fe400078efcff */
[----:B------:R-:W-:Y:S02]  /*10a40*/  F2FP.SATFINITE.E4M3.F32.PACK_AB_MERGE_C R188, RZ, R188, RZ ;  /* 0x000000bcffbc723e */ /* 0x000fe400048070ff */
[----:B------:R-:W-:-:S02]  /*10a50*/  LOP3.LUT R0, R0, 0xffffff7f, RZ, 0xc0, !PT ;  /* 0xffffff7f00007812 */ /* 0x000fc400078ec0ff */
[----:B------:R-:W-:Y:S02]  /*10a60*/  F2FP.SATFINITE.E4M3.F32.PACK_AB_MERGE_C R187, RZ, R187, RZ ;  /* 0x000000bbffbb723e */ /* 0x000fe400048070ff */
[----:B------:R-:W-:Y:S02]  /*10a70*/  @P4 LOP3.LUT R0, R0, 0x80, RZ, 0xfc, !PT ;  /* 0x0000008000004812 */ /* 0x000fe400078efcff */
[----:B------:R-:W-:Y:S02]  /*10a80*/  F2FP.SATFINITE.E4M3.F32.PACK_AB_MERGE_C R186, RZ, R186, RZ ;  /* 0x000000baffba723e */ /* 0x000fe400048070ff */
[----:B------:R-:W-:Y:S02]  /*10a90*/  LOP3.LUT R0, R0, 0xffffffdf, RZ, 0xc0, !PT ;  /* 0xffffffdf00007812 */ /* 0x000fe400078ec0ff */
[----:B------:R-:W-:Y:S02]  /*10aa0*/  F2FP.SATFINITE.E4M3.F32.PACK_AB_MERGE_C R185, RZ, R185, RZ ;  /* 0x000000b9ffb9723e */ /* 0x000fe400048070ff */
[----:B------:R-:W-:-:S02]  /*10ab0*/  F2FP.SATFINITE.E4M3.F32.PACK_AB_MERGE_C R184, RZ, R184, RZ ;  /* 0x000000b8ffb8723e */ /* 0x000fc400048070ff */
[----:B------:R-:W-:Y:S02]  /*10ac0*/  F2FP.SATFINITE.E4M3.F32.PACK_AB_MERGE_C R183, RZ, R183, RZ ;  /* 0x000000b7ffb7723e */ /* 0x000fe400048070ff */
[----:B------:R-:W-:Y:S02]  /*10ad0*/  F2FP.SATFINITE.E4M3.F32.PACK_AB_MERGE_C R182, RZ, R182, RZ ;  /* 0x000000b6ffb6723e */ /* 0x000fe400048070ff */
[----:B------:R-:W-:Y:S02]  /*10ae0*/  F2FP.SATFINITE.E4M3.F32.PACK_AB_MERGE_C R181, RZ, R181, RZ ;  /* 0x000000b5ffb5723e */ /* 0x000fe400048070ff */
[----:B0-----:R-:W-:Y:S02]  /*10af0*/  @!P6 IADD3 R108, P2, P3, R24, R26, R4 ;  /* 0x0000001a186ce210 */ /* 0x001fe40007b5e004 */
[----:B------:R-:W-:Y:S02]  /*10b00*/  F2FP.SATFINITE.E4M3.F32.PACK_AB_MERGE_C R180, RZ, R180, RZ ;  /* 0x000000b4ffb4723e */ /* 0x000fe400048070ff */
[----:B------:R-:W-:-:S02]  /*10b10*/  @!P6 IADD3.X R109, R36, R27, R7, P2, P3 ;  /* 0x0000001b246de210 */ /* 0x000fc400017e6407 */
[----:B------:R-:W-:Y:S02]  /*10b20*/  ISETP.LT.OR P2, PT, R34, 0x11, !P0 ;  /* 0x000000112200780c */ /* 0x000fe40004741670 */
[----:B------:R-:W-:Y:S02]  /*10b30*/  LOP3.LUT P6, RZ, R25, 0x20, RZ, 0xc0, !PT ;  /* 0x0000002019ff7812 */ /* 0x000fe400078cc0ff */
[----:B------:R-:W-:Y:S02]  /*10b40*/  F2FP.SATFINITE.E4M3.F32.PACK_AB_MERGE_C R179, RZ, R179, RZ ;  /* 0x000000b3ffb3723e */ /* 0x000fe400048070ff */
[----:B------:R-:W-:Y:S02]  /*10b50*/  F2FP.SATFINITE.E4M3.F32.PACK_AB_MERGE_C R178, RZ, R178, RZ ;  /* 0x000000b2ffb2723e */ /* 0x000fe400048070ff */
[----:B------:R-:W-:Y:S02]  /*10b60*/  F2FP.SATFINITE.E4M3.F32.PACK_AB_MERGE_C R177, RZ, R177, RZ ;  /* 0x000000b1ffb1723e */ /* 0x000fe400048070ff */
[----:B------:R-:W-:-:S02]  /*10b70*/  F2FP.SATFINITE.E4M3.F32.PACK_AB_MERGE_C R176, RZ, R176, RZ ;  /* 0x000000b0ffb0723e */ /* 0x000fc400048070ff */
[----:B------:R-:W-:Y:S01]  /*10b80*/  F2FP.SATFINITE.E4M3.F32.PACK_AB_MERGE_C R175, RZ, R175, RZ ;  /* 0x000000afffaf723e */ /* 0x000fe200048070ff */
[----:B------:R-:W0:Y:S01]  /*10b90*/  @!P2 LDC.64 R26, c[0x0][0x5c0] ;  /* 0x00017000ff1aab82 */ /* 0x000e220000000a00 */
[----:B------:R-:W-:Y:S02]  /*10ba0*/  F2FP.SATFINITE.E4M3.F32.PACK_AB_MERGE_C R174, RZ, R174, RZ ;  /* 0x000000aeffae723e */ /* 0x000fe400048070ff */
        /* <DEDUP_REMOVED lines=9> */
[----:B------:R-:W-:-:S02]  /*10c40*/  F2FP.SATFINITE.E4M3.F32.PACK_AB_MERGE_C R13, RZ, R13, RZ ;  /* 0x0000000dff0d723e */ /* 0x000fc400048070ff */
[----:B------:R-:W-:Y:S02]  /*10c50*/  F2FP.SATFINITE.E4M3.F32.PACK_AB_MERGE_C R11, RZ, R11, RZ ;  /* 0x0000000bff0b723e */ /* 0x000fe400048070ff */
[----:B0-----:R-:W-:Y:S02]  /*10c60*/  @!P2 IADD3 R26, P3, R24, R26, RZ ;  /* 0x0000001a181aa210 */ /* 0x001fe40007f7e0ff */
[----:B------:R-:W-:-:S03]  /*10c70*/  F2FP.SATFINITE.E4M3.F32.PACK_AB_MERGE_C R9, RZ, R9, RZ ;  /* 0x00000009ff09723e */ /* 0x000fc600048070ff */
[----:B------:R-:W-:-:S05]  /*10c80*/  @!P2 IMAD.X R27, R36, 0x1, R27, P3 ;  /* 0x00000001241ba824 */ /* 0x000fca00018e061b */
[----:B------:R0:W-:Y:S02]  /*10c90*/  @!P2 STG.E.U8 desc[UR24][R26.64+0x10], R219 ;  /* 0x000010db1a00a986 */ /* 0x0001e4000c101118 */
[----:B0-----:R-:W0:Y:S02]  /*10ca0*/  @!P4 LDC.64 R26, c[0x0][0x5c0] ;  /* 0x00017000ff1acb82 */ /* 0x001e240000000a00 */
[----:B0-----:R-:W-:-:S04]  /*10cb0*/  @!P4 IADD3 R104, P2, P3, R24, R26, R4 ;  /* 0x0000001a1868c210 */ /* 0x001fc80007b5e004 */
[----:B------:R-:W-:Y:S02]  /*10cc0*/  @!P4 IADD3.X R105, R36, R27, R7, P2, P3 ;  /* 0x0000001b2469c210 */ /* 0x000fe400017e6407 */
[C---:B------:R-:W-:Y:S02]  /*10cd0*/  ISETP.LT.OR P2, PT, R34.reuse, 0x12, !P0 ;  /* 0x000000122200780c */ /* 0x040fe40004741670 */
[----:B------:R-:W-:-:S11]  /*10ce0*/  ISETP.LT.OR P4, PT, R34, 0x41, !P1 ;  /* 0x000000412200780c */ /* 0x000fd60004f81670 */
[----:B------:R-:W0:Y:S02]  /*10cf0*/  @!P2 LDC.64 R26, c[0x0][0x5c0] ;  /* 0x00017000ff1aab82 */ /* 0x000e240000000a00 */
[----:B------:R-:W-:-:S04]  /*10d00*/  @P4 LOP3.LUT R0, R0, 0x20, RZ, 0xfc, !PT ;  /* 0x0000002000004812 */ /* 0x000fc800078efcff */
[----:B------:R-:W-:Y:S02]  /*10d10*/  LOP3.LUT R0, R0, 0xffffffef, RZ, 0xc0, !PT ;  /* 0xffffffef00007812 */ /* 0x000fe400078ec0ff */
[----:B0-----:R-:W-:-:S05]  /*10d20*/  @!P2 IADD3 R26, P3, R24, R26, RZ ;  /* 0x0000001a181aa210 */ /* 0x001fca0007f7e0ff */
[----:B------:R-:W-:-:S05]  /*10d30*/  @!P2 IMAD.X R27, R36, 0x1, R27, P3 ;  /* 0x00000001241ba824 */ /* 0x000fca00018e061b */
[----:B------:R0:W-:Y:S04]  /*10d40*/  @!P2 STG.E.U8 desc[UR24][R26.64+0x11], R218 ;  /* 0x000011da1a00a986 */ /* 0x0001e8000c101118 */
[----:B------:R-:W-:Y:S01]  /*10d50*/  @!P5 STG.E.U8 desc[UR24][R42.64+0x10], R217 ;  /* 0x000010d92a00d986 */ /* 0x000fe2000c101118 */
[----:B------:R-:W-:-:S03]  /*10d60*/  LOP3.LUT P5, RZ, R25, 0x40, RZ, 0xc0, !PT ;  /* 0x0000004019ff7812 */ /* 0x000fc600078ac0ff */
[----:B------:R-:W-:Y:S01]  /*10d70*/  @!P6 STG.E.U8 desc[UR24][R44.64+0x11], R216 ;  /* 0x000011d82c00e986 */ /* 0x000fe2000c101118 */
[----:B------:R-:W-:Y:S01]  /*10d80*/  LOP3.LUT P6, RZ, R25, 0x80, RZ, 0xc0, !PT ;  /* 0x0000008019ff7812 */ /* 0x000fe200078cc0ff */
[----:B0-----:R-:W0:Y:S02]  /*10d90*/  @!P4 LDC.64 R26, c[0x0][0x5c0] ;  /* 0x00017000ff1acb82 */ /* 0x001e240000000a00 */
        /* <DEDUP_REMOVED lines=63> */
[----:B------:R-:W-:-:S13]  /*11190*/  ISETP.LT.OR P1, PT, R34, 0x22, !P0 ;  /* 0x000000222200780c */ /* 0x000fda0004721670 */
[----:B------:R-:W0:Y:S02]  /*111a0*/  @!P1 LDC.64 R26, c[0x0][0x5c0] ;  /* 0x00017000ff1a9b82 */ /* 0x000e240000000a00 */
[----:B0-----:R-:W-:-:S05]  /*111b0*/  @!P1 IADD3 R26, P2, R24, R26, RZ ;  /* 0x0000001a181a9210 */ /* 0x001fca0007f5e0ff */
[----:B------:R-:W-:-:S05]  /*111c0*/  @!P1 IMAD.X R27, R36, 0x1, R27, P2 ;  /* 0x00000001241b9824 */ /* 0x000fca00010e061b */
[----:B------:R0:W-:Y:S01]  /*111d0*/  @!P1 STG.E.U8 desc[UR24][R26.64+0x21], R210 ;  /* 0x000021d21a009986 */ /* 0x0001e2000c101118 */
[----:B------:R-:W-:-:S03]  /*111e0*/  ISETP.GE.AND P1, PT, R35, 0x101, PT ;  /* 0x000001012300780c */ /* 0x000fc60003f26270 */
[----:B------:R-:W-:Y:S01]  /*111f0*/  @!P5 STG.E.U8 desc[UR24][R50.64+0x20], R209 ;  /* 0x000020d13200d986 */ /* 0x000fe2000c101118 */
[----:B------:R-:W-:Y:S02]  /*11200*/  ISETP.LT.OR P4, PT, R34, 0x1, !P1 ;  /* 0x000000012200780c */ /* 0x000fe40004f81670 */
[C---:B------:R-:W-:Y:S01]  /*11210*/  LOP3.LUT P5, RZ, R25.reuse, 0x400, RZ, 0xc0, !PT ;  /* 0x0000040019ff7812 */ /* 0x040fe200078ac0ff */
[----:B------:R-:W-:Y:S01]  /*11220*/  @!P6 STG.E.U8 desc[UR24][R52.64+0x21], R208 ;  /* 0x000021d03400e986 */ /* 0x000fe2000c101118 */
[----:B------:R-:W-:-:S05]  /*11230*/  LOP3.LUT P6, RZ, R25, 0x800, RZ, 0xc0, !PT ;  /* 0x0000080019ff7812 */ /* 0x000fca00078cc0ff */
[----:B------:R-:W-:-:S04]  /*11240*/  @P1 LOP3.LUT R0, R0, 0x4000, RZ, 0xfc, !PT ;  /* 0x0000400000001812 */ /* 0x000fc800078efcff */
[----:B0-----:R-:W0:Y:S01]  /*11250*/  @!P4 LDC.64 R26, c[0x0][0x5c0] ;  /* 0x00017000ff1acb82 */ /* 0x001e220000000a00 */
[----:B------:R-:W-:Y:S02]  /*11260*/  @P4 LOP3.LUT R32, R32, 0x8000000, RZ, 0xfc, !PT ;  /* 0x0800000020204812 */ /* 0x000fe400078efcff */
[----:B------:R-:W-:Y:S02]  /*11270*/  LOP3.LUT R0, R0, 0xfdffffff, RZ, 0xc0, !PT ;  /* 0xfdffffff00007812 */ /* 0x000fe400078ec0ff */
        /* <DEDUP_REMOVED lines=72> */
[----:B------:R1:W-:Y:S01]  /*11700*/  @!P5 STG.E.U8 desc[UR24][R58.64+0x30], R201 ;  /* 0x000030c93a00d986 */ /* 0x0003e2000c101118 */
[----:B------:R-:W-:-:S03]  /*11710*/  LOP3.LUT P5, RZ, R25, 0x4000, RZ, 0xc0, !PT ;  /* 0x0000400019ff7812 */ /* 0x000fc600078ac0ff */
[----:B------:R-:W-:Y:S01]  /*11720*/  @!P6 STG.E.U8 desc[UR24][R86.64+0x31], R200 ;  /* 0x000031c85600e986 */ /* 0x000fe2000c101118 */
[----:B------:R-:W-:Y:S01]  /*11730*/  LOP3.LUT P6, RZ, R25, 0x8000, RZ, 0xc0, !PT ;  /* 0x0000800019ff7812 */ /* 0x000fe200078cc0ff */
[----:B0-----:R-:W0:Y:S02]  /*11740*/  @!P4 LDC.64 R26, c[0x0][0x5c0] ;  /* 0x00017000ff1acb82 */ /* 0x001e240000000a00 */
[----:B0-----:R-:W-:-:S04]  /*11750*/  @!P4 IADD3 R60, P2, P3, R24, R26, R2 ;  /* 0x0000001a183cc210 */ /* 0x001fc80007b5e002 */
[----:B------:R-:W-:Y:S02]  /*11760*/  @!P4 IADD3.X R61, R36, R27, R5, P2, P3 ;  /* 0x0000001b243dc210 */ /* 0x000fe400017e6405 */
[----:B------:R-:W-:-:S13]  /*11770*/  ISETP.LT.OR P4, PT, R34, 0x22, !P1 ;  /* 0x000000222200780c */ /* 0x000fda0004f81670 */
[----:B------:R-:W1:Y:S01]  /*11780*/  @!P4 LDC.64 R26, c[0x0][0x5c0] ;  /* 0x00017000ff1acb82 */ /* 0x000e620000000a00 */
[----:B------:R-:W-:-:S04]  /*11790*/  @P4 LOP3.LUT R32, R32, 0x8000, RZ, 0xfc, !PT ;  /* 0x0000800020204812 */ /* 0x000fc800078efcff */
[----:B------:R-:W-:Y:S02]  /*117a0*/  LOP3.LUT R32, R32, 0xffffbfff, RZ, 0xc0, !PT ;  /* 0xffffbfff20207812 */ /* 0x000fe400078ec0ff */
[----:B-1----:R-:W-:-:S04]  /*117b0*/  @!P4 IADD3 R58, P2, P3, R24, R26, R2 ;  /* 0x0000001a183ac210 */ /* 0x002fc80007b5e002 */
        /* <DEDUP_REMOVED lines=78> */
[----:B------:R-:W0:Y:S02]  /*11ca0*/  @!P4 LDC.64 R26, c[0x0][0x5c0] ;  /* 0x00017000ff1acb82 */ /* 0x000e240000000a00 */
[----:B0-----:R-:W-:-:S04]  /*11cb0*/  @!P4 IADD3 R40, P2, P3, R24, R26, R2 ;  /* 0x0000001a1828c210 */ /* 0x001fc80007b5e002 */
[----:B------:R-:W-:Y:S02]  /*11cc0*/  @!P4 IADD3.X R41, R36, R27, R5, P2, P3 ;  /* 0x0000001b2429c210 */ /* 0x000fe400017e6405 */
[C---:B------:R-:W-:Y:S02]  /*11cd0*/  ISETP.LT.OR P2, PT, R34.reuse, 0x49, !P0 ;  /* 0x000000492200780c */ /* 0x040fe40004741670 */
[----:B------:R-:W-:-:S11]  /*11ce0*/  ISETP.LT.OR P4, PT, R34, 0x4a, !P1 ;  /* 0x0000004a2200780c */ /* 0x000fd60004f81670 */
[----:B------:R-:W0:Y:S02]  /*11cf0*/  @!P2 LDC.64 R26, c[0x0][0x5c0] ;  /* 0x00017000ff1aab82 */ /* 0x000e240000000a00 */
        /* <DEDUP_REMOVED lines=9> */
[----:B0-----:R-:W-:-:S05]  /*11d90*/  @!P2 IADD3 R26, P3, R24, R26, RZ ;  /* 0x0000001a181aa210 */ /* 0x001fca0007f7e0ff */
[----:B------:R-:W-:-:S05]  /*11da0*/  @!P2 IMAD.X R27, R36, 0x1, R27, P3 ;  /* 0x00000001241ba824 */ /* 0x000fca00018e061b */
[----:B------:R0:W-:Y:S04]  /*11db0*/  @!P2 STG.E.U8 desc[UR24][R26.64+0x49], R190 ;  /* 0x000049be1a00a986 */ /* 0x0001e8000c101118 */
[----:B------:R1:W-:Y:S04]  /*11dc0*/  @!P5 STG.E.U8 desc[UR24][R114.64+0x48], R189 ;  /* 0x000048bd7200d986 */ /* 0x0003e8000c101118 */
[----:B------:R-:W-:Y:S01]  /*11dd0*/  @!P6 STG.E.U8 desc[UR24][R116.64+0x49], R188 ;  /* 0x000049bc7400e986 */ /* 0x000fe2000c101118 */
[----:B0-----:R-:W0:Y:S02]  /*11de0*/  @!P4 LDC.64 R26, c[0x0][0x5c0] ;  /* 0x00017000ff1acb82 */ /* 0x001e240000000a00 */
[----:B0-----:R-:W-:-:S04]  /*11df0*/  @!P4 IADD3 R30, P2, P3, R24, R26, R2 ;  /* 0x0000001a181ec210 */ /* 0x001fc80007b5e002 */
[----:B------:R-:W-:Y:S02]  /*11e00*/  @!P4 IADD3.X R31, R36, R27, R5, P2, P3 ;  /* 0x0000001b241fc210 */ /* 0x000fe400017e6405 */
[----:B------:R-:W-:-:S13]  /*11e10*/  ISETP.LT.OR P4, PT, R34, 0x52, !P1 ;  /* 0x000000522200780c */ /* 0x000fda0004f81670 */
[----:B------:R-:W0:Y:S02]  /*11e20*/  @!P4 LDC.64 R26, c[0x0][0x5c0] ;  /* 0x00017000ff1acb82 */ /* 0x000e240000000a00 */
[----:B0-----:R-:W-:-:S04]  /*11e30*/  @!P4 IADD3 R28, P2, P3, R24, R26, R2 ;  /* 0x0000001a181cc210 */ /* 0x001fc80007b5e002 */
[----:B------:R-:W-:Y:S02]  /*11e40*/  @!P4 IADD3.X R29, R36, R27, R5, P2, P3 ;  /* 0x0000001b241dc210 */ /* 0x000fe400017e6405 */
[----:B------:R-:W-:-:S04]  /*11e50*/  ISETP.GE.AND P3, PT, R35, 0x89, PT ;  /* 0x000000892300780c */ /* 0x000fc80003f66270 */
[----:B------:R-:W-:-:S13]  /*11e60*/  ISETP.LT.OR P1, PT, R34, 0x1, !P3 ;  /* 0x000000012200780c */ /* 0x000fda0005f21670 */
[----:B-1----:R-:W-:-:S04]  /*11e70*/  @!P1 IADD3 R115, P2, P4, R3, R24, R4 ;  /* 0x0000001803739210 */ /* 0x002fc80007c5e004 */
[----:B------:R-:W-:Y:S02]  /*11e80*/  @!P1 IADD3.X R148, R6, R36, R7, P2, P4 ;  /* 0x0000002406949210 */ /* 0x000fe400017e8407 */
[----:B------:R-:W-:Y:S02]  /*11e90*/  ISETP.LT.OR P2, PT, R34, 0x51, !P0 ;  /* 0x000000512200780c */ /* 0x000fe40004741670 */
[----:B------:R-:W-:-:S11]  /*11ea0*/  LOP3.LUT P1, RZ, R25, 0x40000, RZ, 0xc0, !PT ;  /* 0x0004000019ff7812 */ /* 0x000fd6000782c0ff */
[----:B------:R-:W0:Y:S02]  /*11eb0*/  @!P2 LDC.64 R26, c[0x0][0x5c0] ;  /* 0x00017000ff1aab82 */ /* 0x000e240000000a00 */
[----:B0-----:R-:W-:-:S05]  /*11ec0*/  @!P2 IADD3 R26, P4, R24, R26, RZ ;  /* 0x0000001a181aa210 */ /* 0x001fca0007f9e0ff */
[----:B------:R-:W-:-:S05]  /*11ed0*/  @!P2 IMAD.X R27, R36, 0x1, R27, P4 ;  /* 0x00000001241ba824 */ /* 0x000fca00020e061b */
[----:B------:R0:W-:Y:S01]  /*11ee0*/  @!P2 STG.E.U8 desc[UR24][R26.64+0x50], R187 ;  /* 0x000050bb1a00a986 */ /* 0x0001e2000c101118 */
[----:B------:R-:W-:-:S13]  /*11ef0*/  ISETP.LT.OR P2, PT, R34, 0x2, !P3 ;  /* 0x000000022200780c */ /* 0x000fda0005f41670 */
[----:B------:R-:W-:Y:S02]  /*11f00*/  @!P2 IADD3 R91, P4, P5, R3, R24, R4 ;  /* 0x00000018035ba210 */ /* 0x000fe40007d9e004 */
[----:B------:R-:W-:Y:S02]  /*11f10*/  @P2 LOP3.LUT R0, R0, 0x2000000, RZ, 0xfc, !PT ;  /* 0x0200000000002812 */ /* 0x000fe400078efcff */
[----:B------:R-:W-:Y:S02]  /*11f20*/  @!P2 IADD3.X R103, R6, R36, R7, P4, P5 ;  /* 0x000000240667a210 */ /* 0x000fe400027ea407 */
[----:B------:R-:W-:Y:S02]  /*11f30*/  ISETP.LT.OR P4, PT, R34, 0x52, !P0 ;  /* 0x000000522200780c */ /* 0x000fe40004781670 */
[----:B------:R-:W-:Y:S02]  /*11f40*/  LOP3.LUT P2, RZ, R25, 0x20000, RZ, 0xc0, !PT ;  /* 0x0002000019ff7812 */ /* 0x000fe4000784c0ff */
[----:B------:R-:W-:-:S09]  /*11f50*/  LOP3.LUT R0, R0, 0xff7fffff, RZ, 0xc0, !PT ;  /* 0xff7fffff00007812 */ /* 0x000fd200078ec0ff */
[----:B0-----:R-:W0:Y:S02]  /*11f60*/  @!P4 LDC.64 R26, c[0x0][0x5c0] ;  /* 0x00017000ff1acb82 */ /* 0x001e240000000a00 */
[----:B0-----:R-:W-:-:S05]  /*11f70*/  @!P4 IADD3 R26, P5, R24, R26, RZ ;  /* 0x0000001a181ac210 */ /* 0x001fca0007fbe0ff */
[----:B------:R-:W-:Y:S01]  /*11f80*/  @!P4 IMAD.X R27, R36, 0x1, R27, P5 ;  /* 0x00000001241bc824 */ /* 0x000fe200028e061b */
[----:B------:R-:W-:-:S04]  /*11f90*/  ISETP.LT.OR P5, PT, R34, 0x9, !P3 ;  /* 0x000000092200780c */ /* 0x000fc80005fa1670 */
[----:B------:R0:W-:Y:S04]  /*11fa0*/  @!P4 STG.E.U8 desc[UR24][R26.64+0x51], R186 ;  /* 0x000051ba1a00c986 */ /* 0x0001e8000c101118 */
[----:B------:R-:W-:Y:S04]  /*11fb0*/  @!P2 STG.E.U8 desc[UR24][R126.64+0x50], R185 ;  /* 0x000050b97e00a986 */ /* 0x000fe8000c101118 */
[----:B------:R-:W-:Y:S01]  /*11fc0*/  @!P1 STG.E.U8 desc[UR24][R122.64+0x51], R184 ;  /* 0x000051b87a009986 */ /* 0x000fe2000c101118 */
[----:B------:R-:W-:Y:S02]  /*11fd0*/  @!P5 IADD3 R37, P4, P6, R3, R24, R4 ;  /* 0x000000180325d210 */ /* 0x000fe40007e9e004 */
[----:B------:R-:W-:-:S02]  /*11fe0*/  @P5 LOP3.LUT R0, R0, 0x800000, RZ, 0xfc, !PT ;  /* 0x0080000000005812 */ /* 0x000fc400078efcff */
[----:B------:R-:W-:Y:S02]  /*11ff0*/  @!P5 IADD3.X R93, R6, R36, R7, P4, P6 ;  /* 0x00000024065dd210 */ /* 0x000fe400027ec407 */
[C---:B------:R-:W-:Y:S02]  /*12000*/  ISETP.LT.OR P4, PT, R34.reuse, 0xa, !P3 ;  /* 0x0000000a2200780c */ /* 0x040fe40005f81670 */
[----:B------:R-:W-:Y:S02]  /*12010*/  ISETP.LT.OR P5, PT, R34, 0x11, !P3 ;  /* 0x000000112200780c */ /* 0x000fe40005fa1670 */
[----:B------:R-:W-:-:S09]  /*12020*/  LOP3.LUT R0, R0, 0xfbffffff, RZ, 0xc0, !PT ;  /* 0xfbffffff00007812 */ /* 0x000fd200078ec0ff */
[----:B------:R-:W-:-:S04]  /*12030*/  @!P4 IADD3 R90, P2, P6, R3, R24, R4 ;  /* 0x00000018035ac210 */ /* 0x000fc80007e5e004 */
[----:B------:R-:W-:Y:S02]  /*12040*/  @!P4 IADD3.X R102, R6, R36, R7, P2, P6 ;  /* 0x000000240666c210 */ /* 0x000fe400017ec407 */
[C---:B------:R-:W-:Y:S02]  /*12050*/  LOP3.LUT P2, RZ, R25.reuse, 0x80000, RZ, 0xc0, !PT ;  /* 0x0008000019ff7812 */ /* 0x040fe4000784c0ff */
[----:B------:R-:W-:-:S04]  /*12060*/  LOP3.LUT R25, R25, 0xfffffff7, RZ, 0xc0, !PT ;  /* 0xfffffff719197812 */ /* 0x000fc800078ec0ff */
[----:B------:R-:W-:-:S07]  /*12070*/  @P5 LOP3.LUT R25, R25, 0x8, RZ, 0xfc, !PT ;  /* 0x0000000819195812 */ /* 0x000fce00078efcff */
[----:B------:R-:W-:Y:S02]  /*12080*/  @P2 LOP3.LUT R0, R0, 0x4000000, RZ, 0xfc, !PT ;  /* 0x0400000000002812 */ /* 0x000fe400078efcff */
[----:B------:R-:W-:Y:S02]  /*12090*/  @!P5 IADD3 R114, P2, P6, R3, R24, R4 ;  /* 0x000000180372d210 */ /* 0x000fe40007e5e004 */
[----:B------:R-:W-:Y:S02]  /*120a0*/  LOP3.LUT R0, R0, 0xfeffffff, RZ, 0xc0, !PT ;  /* 0xfeffffff00007812 */ /* 0x000fe400078ec0ff */
[----:B------:R-:W-:Y:S02]  /*120b0*/  @!P5 IADD3.X R116, R6, R36, R7, P2, P6 ;  /* 0x000000240674d210 */ /* 0x000fe400017ec407 */
[C---:B------:R-:W-:Y:S02]  /*120c0*/  ISETP.LT.OR P6, PT, R34.reuse, 0x59, !P0 ;  /* 0x000000592200780c */ /* 0x040fe400047c1670 */
[----:B------:R-:W-:-:S02]  /*120d0*/  ISETP.LT.OR P0, PT, R34, 0x5a, !P0 ;  /* 0x0000005a2200780c */ /* 0x000fc40004701670 */
[----:B------:R-:W-:Y:S02]  /*120e0*/  ISETP.LT.OR P2, PT, R34, 0x12, !P3 ;  /* 0x000000122200780c */ /* 0x000fe40005f41670 */
[----:B------:R-:W-:Y:S02]  /*120f0*/  @P4 LOP3.LUT R0, R0, 0x1000000, RZ, 0xfc, !PT ;  /* 0x0100000000004812 */ /* 0x000fe400078efcff */
[C---:B------:R-:W-:Y:S02]  /*12100*/  LOP3.LUT P4, RZ, R25.reuse, 0x100000, RZ, 0xc0, !PT ;  /* 0x0010000019ff7812 */ /* 0x040fe4000788c0ff */
[C---:B------:R-:W-:Y:S02]  /*12110*/  LOP3.LUT P5, RZ, R25.reuse, 0x200000, RZ, 0xc0, !PT ;  /* 0x0020000019ff7812 */ /* 0x040fe400078ac0ff */
[----:B------:R-:W-:Y:S01]  /*12120*/  LOP3.LUT R25, R25, 0xfffffffb, RZ, 0xc0, !PT ;  /* 0xfffffffb19197812 */ /* 0x000fe200078ec0ff */
[----:B0-----:R-:W0:Y:S04]  /*12130*/  @!P6 LDC.64 R26, c[0x0][0x5c0] ;  /* 0x00017000ff1aeb82 */ /* 0x001e280000000a00 */
[----:B------:R-:W-:-:S02]  /*12140*/  @P2 LOP3.LUT R25, R25, 0x4, RZ, 0xfc, !PT ;  /* 0x0000000419192812 */ /* 0x000fc400078efcff */
[----:B0-----:R-:W-:-:S05]  /*12150*/  @!P6 IADD3 R26, P1, R24, R26, RZ ;  /* 0x0000001a181ae210 */ /* 0x001fca0007f3e0ff */
[----:B------:R-:W-:-:S05]  /*12160*/  @!P6 IMAD.X R27, R36, 0x1, R27, P1 ;  /* 0x00000001241be824 */ /* 0x000fca00008e061b */
[----:B------:R0:W-:Y:S01]  /*12170*/  @!P6 STG.E.U8 desc[UR24][R26.64+0x58], R183 ;  /* 0x000058b71a00e986 */ /* 0x0001e2000c101118 */
[----:B------:R-:W-:-:S04]  /*12180*/  @!P2 IADD3 R87, P1, P6, R3, R24, R4 ;  /* 0x000000180357a210 */ /* 0x000fc80007e3e004 */
[----:B------:R-:W-:Y:S02]  /*12190*/  @!P2 IADD3.X R101, R6, R36, R7, P1, P6 ;  /* 0x000000240665a210 */ /* 0x000fe40000fec407 */
[----:B------:R-:W-:Y:S02]  /*121a0*/  ISETP.LT.OR P2, PT, R34, 0x19, !P3 ;  /* 0x000000192200780c */ /* 0x000fe40005f41670 */
[C---:B------:R-:W-:Y:S02]  /*121b0*/  LOP3.LUT P1, RZ, R25.reuse, 0x400000, RZ, 0xc0, !PT ;  /* 0x0040000019ff7812 */ /* 0x040fe4000782c0ff */
[----:B------:R-:W-:Y:S01]  /*121c0*/  LOP3.LUT R25, R25, 0xffffffef, RZ, 0xc0, !PT ;  /* 0xffffffef19197812 */ /* 0x000fe200078ec0ff */
[----:B0-----:R-:W0:Y:S08]  /*121d0*/  @!P0 LDC.64 R26, c[0x0][0x5c0] ;  /* 0x00017000ff1a8b82 */ /* 0x001e300000000a00 */
[----:B------:R-:W-:-:S04]  /*121e0*/  @P2 LOP3.LUT R25, R25, 0x10, RZ, 0xfc, !PT ;  /* 0x0000001019192812 */ /* 0x000fc800078efcff */
[----:B------:R-:W-:Y:S02]  /*121f0*/  LOP3.LUT R25, R25, 0xffffffdf, RZ, 0xc0, !PT ;  /* 0xffffffdf19197812 */ /* 0x000fe400078ec0ff */
[----:B0-----:R-:W-:-:S05]  /*12200*/  @!P0 IADD3 R26, P6, R24, R26, RZ ;  /* 0x0000001a181a8210 */ /* 0x001fca0007fde0ff */
[----:B------:R-:W-:-:S05]  /*12210*/  @!P0 IMAD.X R27, R36, 0x1, R27, P6 ;  /* 0x00000001241b8824 */ /* 0x000fca00030e061b */
[----:B------:R0:W-:Y:S01]  /*12220*/  @!P0 STG.E.U8 desc[UR24][R26.64+0x59], R182 ;  /* 0x000059b61a008986 */ /* 0x0001e2000c101118 */
[----:B------:R-:W-:-:S04]  /*12230*/  @!P2 IADD3 R33, P0, P6, R3, R24, R4 ;  /* 0x000000180321a210 */ /* 0x000fc80007e1e004 */
[----:B------:R-:W-:Y:S02]  /*12240*/  @!P2 IADD3.X R92, R6, R36, R7, P0, P6 ;  /* 0x00000024065ca210 */ /* 0x000fe400007ec407 */
[----:B------:R-:W-:-:S13]  /*12250*/  LOP3.LUT P2, RZ, R0, 0x4000000, RZ, 0xc0, !PT ;  /* 0x0400000000ff7812 */ /* 0x000fda000784c0ff */
[----:B------:R-:W-:Y:S01]  /*12260*/  @!P2 STG.E.U8 desc[UR24][R140.64+0x58], R181 ;  /* 0x000058b58c00a986 */ /* 0x000fe2000c101118 */
[----:B------:R-:W-:-:S03]  /*12270*/  ISETP.LT.OR P2, PT, R34, 0x1a, !P3 ;  /* 0x0000001a2200780c */ /* 0x000fc60005f41670 */
[----:B------:R-:W-:Y:S01]  /*12280*/  @!P4 STG.E.U8 desc[UR24][R130.64+0x59], R180 ;  /* 0x000059b48200c986 */ /* 0x000fe2000c101118 */
[----:B------:R-:W-:-:S03]  /*12290*/  ISETP.LT.OR P4, PT, R34, 0x22, !P3 ;  /* 0x000000222200780c */ /* 0x000fc60005f81670 */
[----:B------:R1:W-:Y:S01]  /*122a0*/  @!P5 STG.E.U8 desc[UR24][R124.64], R179 ;  /* 0x000000b37c00d986 */ /* 0x0003e2000c101118 */
[----:B------:R-:W-:-:S03]  /*122b0*/  ISETP.LT.OR P5, PT, R34, 0x1, !P3 ;  /* 0x000000012200780c */ /* 0x000fc60005fa1670 */
[----:B------:R-:W-:Y:S01]  /*122c0*/  @!P1 STG.E.U8 desc[UR24][R120.64+0x1], R178 ;  /* 0x000001b278009986 */ /* 0x000fe2000c101118 */
[----:B------:R-:W-:Y:S02]  /*122d0*/  ISETP.LT.OR P1, PT, R34, 0x31, !P3 ;  /* 0x000000312200780c */ /* 0x000fe40005f21670 */
[----:B------:R-:W-:Y:S02]  /*122e0*/  @!P2 IADD3 R86, P0, P6, R3, R24, R4 ;  /* 0x000000180356a210 */ /* 0x000fe40007e1e004 */
[----:B------:R-:W-:Y:S02]  /*122f0*/  @P2 LOP3.LUT R25, R25, 0x20, RZ, 0xfc, !PT ;  /* 0x0000002019192812 */ /* 0x000fe400078efcff */
[----:B------:R-:W-:Y:S02]  /*12300*/  @!P2 IADD3.X R100, R6, R36, R7, P0, P6 ;  /* 0x000000240664a210 */ /* 0x000fe400007ec407 */
[----:B------:R-:W-:Y:S01]  /*12310*/  ISETP.LT.OR P2, PT, R34, 0x21, !P3 ;  /* 0x000000212200780c */ /* 0x000fe20005f41670 */
[----:B0-----:R-:W0:Y:S01]  /*12320*/  @!P5 LDC.64 R26, c[0x0][0x5c0] ;  /* 0x00017000ff1adb82 */ /* 0x001e220000000a00 */
[----:B------:R-:W-:-:S11]  /*12330*/  LOP3.LUT R25, R25, 0xfbffffff, RZ, 0xc0, !PT ;  /* 0xfbffffff19197812 */ /* 0x000fd600078ec0ff */
[--C-:B------:R-:W-:Y:S02]  /*12340*/  @!P2 IADD3 R117, P0, P6, R3, R24, R4.reuse ;  /* 0x000000180375a210 */ /* 0x100fe40007e1e004 */
[----:B------:R-:W-:Y:S02]  /*12350*/  @P2 LOP3.LUT R25, R25, 0x4000000, RZ, 0xfc, !PT ;  /* 0x0400000019192812 */ /* 0x000fe400078efcff */
[----:B------:R-:W-:Y:S02]  /*12360*/  @!P2 IADD3.X R122, R6, R36, R7, P0, P6 ;  /* 0x00000024067aa210 */ /* 0x000fe400007ec407 */
[----:B------:R-:W-:Y:S02]  /*12370*/  LOP3.LUT R25, R25, 0xf7ffffff, RZ, 0xc0, !PT ;  /* 0xf7ffffff19197812 */ /* 0x000fe400078ec0ff */
[----:B------:R-:W-:Y:S02]  /*12380*/  @!P4 IADD3 R123, P0, P6, R3, R24, R4 ;  /* 0x00000018037bc210 */ /* 0x000fe40007e1e004 */
[----:B------:R-:W-:-:S02]  /*12390*/  @P4 LOP3.LUT R25, R25, 0x8000000, RZ, 0xfc, !PT ;  /* 0x0800000019194812 */ /* 0x000fc400078efcff */
[----:B------:R-:W-:Y:S02]  /*123a0*/  @!P4 IADD3.X R126, R6, R36, R7, P0, P6 ;  /* 0x00000024067ec210 */ /* 0x000fe400007ec407 */
[----:B------:R-:W-:Y:S02]  /*123b0*/  ISETP.LT.OR P4, PT, R34, 0x29, !P3 ;  /* 0x000000292200780c */ /* 0x000fe40005f81670 */
[----:B------:R-:W-:Y:S02]  /*123c0*/  LOP3.LUT R25, R25, 0x7fffffff, RZ, 0xc0, !PT ;  /* 0x7fffffff19197812 */ /* 0x000fe400078ec0ff */
[----:B------:R-:W-:-:S09]  /*123d0*/  LOP3.LUT P2, RZ, R0, 0x2000000, RZ, 0xc0, !PT ;  /* 0x0200000000ff7812 */ /* 0x000fd2000784c0ff */
[----:B-1----:R-:W-:Y:S02]  /*123e0*/  @!P4 IADD3 R124, P0, P6, R3, R24, R4 ;  /* 0x00000018037cc210 */ /* 0x002fe40007e1e004 */
[----:B------:R-:W-:Y:S02]  /*123f0*/  @P4 LOP3.LUT R32, R32, 0x1, RZ, 0xfc, !PT ;  /* 0x0000000120204812 */ /* 0x000fe400078efcff */
[----:B------:R-:W-:Y:S02]  /*12400*/  @!P4 IADD3.X R125, R6, R36, R7, P0, P6 ;  /* 0x00000024067dc210 */ /* 0x000fe400007ec407 */
[----:B------:R-:W-:-:S13]  /*12410*/  ISETP.LT.OR P4, PT, R34, 0x2a, !P3 ;  /* 0x0000002a2200780c */ /* 0x000fda0005f81670 */
[--C-:B------:R-:W-:Y:S02]  /*12420*/  @!P4 IADD3 R130, P0, P6, R3, R24, R4.reuse ;  /* 0x000000180382c210 */ /* 0x100fe40007e1e004 */
[----:B------:R-:W-:Y:S02]  /*12430*/  @P4 LOP3.LUT R25, R25, 0x80000000, RZ, 0xfc, !PT ;  /* 0x8000000019194812 */ /* 0x000fe400078efcff */
[----:B------:R-:W-:Y:S02]  /*12440*/  @!P4 IADD3.X R141, R6, R36, R7, P0, P6 ;  /* 0x00000024068dc210 */ /* 0x000fe400007ec407 */
[----:B0-----:R-:W-:Y:S02]  /*12450*/  @!P5 IADD3 R26, P4, R115, R26, RZ ;  /* 0x0000001a731ad210 */ /* 0x001fe40007f9e0ff */
[----:B------:R-:W-:Y:S02]  /*12460*/  LOP3.LUT R25, R25, 0xbfffffff, RZ, 0xc0, !PT ;  /* 0xbfffffff19197812 */ /* 0x000fe400078ec0ff */
[----:B------:R-:W-:Y:S01]  /*12470*/  @!P1 IADD3 R149, P0, P6, R3, R24, R4 ;  /* 0x0000001803959210 */ /* 0x000fe20007e1e004 */
[----:B------:R-:W-:Y:S01]  /*12480*/  @!P5 IMAD.X R27, R148, 0x1, R27, P4 ;  /* 0x00000001941bd824 */ /* 0x000fe200020e061b */
[----:B------:R-:W-:-:S02]  /*12490*/  @P1 LOP3.LUT R25, R25, 0x40000000, RZ, 0xfc, !PT ;  /* 0x4000000019191812 */ /* 0x000fc400078efcff */
[----:B------:R-:W-:Y:S02]  /*124a0*/  @!P1 IADD3.X R154, R6, R36, R7, P0, P6 ;  /* 0x00000024069a9210 */ /* 0x000fe400007ec407 */
[----:B------:R0:W-:Y:S01]  /*124b0*/  @!P5 STG.E.U8 desc[UR24][R26.64], R177 ;  /* 0x000000b11a00d986 */ /* 0x0001e2000c101118 */
[----:B------:R-:W-:Y:S02]  /*124c0*/  ISETP.LT.OR P5, PT, R34, 0x32, !P3 ;  /* 0x000000322200780c */ /* 0x000fe40005fa1670 */
[----:B------:R-:W-:Y:S02]  /*124d0*/  LOP3.LUT R25, R25, 0xdfffffff, RZ, 0xc0, !PT ;  /* 0xdfffffff19197812 */ /* 0x000fe400078ec0ff */
[----:B------:R-:W-:Y:S02]  /*124e0*/  LOP3.LUT P1, RZ, R32, 0x100, RZ, 0xc0, !PT ;  /* 0x0000010020ff7812 */ /* 0x000fe4000782c0ff */
[----:B------:R-:W-:Y:S01]  /*124f0*/  LOP3.LUT P4, RZ, R0, 0x1000000, RZ, 0xc0, !PT ;  /* 0x0100000000ff7812 */ /* 0x000fe2000788c0ff */
[----:B0-----:R-:W0:Y:S06]  /*12500*/  @!P2 LDC.64 R26, c[0x0][0x5c0] ;  /* 0x00017000ff1aab82 */ /* 0x001e2c0000000a00 */
[----:B------:R-:W-:-:S02]  /*12510*/  @!P5 IADD3 R140, P0, P6, R3, R24, R4 ;  /* 0x00000018038cd210 */ /* 0x000fc40007e1e004 */
[----:B------:R-:W-:Y:S02]  /*12520*/  @P5 LOP3.LUT R25, R25, 0x20000000, RZ, 0xfc, !PT ;  /* 0x2000000019195812 */ /* 0x000fe400078efcff */
[----:B------:R-:W-:Y:S02]  /*12530*/  @!P5 IADD3.X R152, R6, R36, R7, P0, P6 ;  /* 0x000000240698d210 */ /* 0x000fe400007ec407 */
[----:B------:R-:W-:Y:S02]  /*12540*/  ISETP.LT.OR P5, PT, R34, 0x39, !P3 ;  /* 0x000000392200780c */ /* 0x000fe40005fa1670 */
[----:B------:R-:W-:-:S11]  /*12550*/  LOP3.LUT R25, R25, 0xefffffff, RZ, 0xc0, !PT ;  /* 0xefffffff19197812 */ /* 0x000fd600078ec0ff */
[----:B------:R-:W-:Y:S02]  /*12560*/  @P5 LOP3.LUT R25, R25, 0x10000000, RZ, 0xfc, !PT ;  /* 0x1000000019195812 */ /* 0x000fe400078efcff */
[----:B0-----:R-:W-:Y:S02]  /*12570*/  @!P2 IADD3 R26, P0, R91, R26, RZ ;  /* 0x0000001a5b1aa210 */ /* 0x001fe40007f1e0ff */
[----:B------:R-:W-:-:S03]  /*12580*/  F2FP.SATFINITE.E4M3.F32.PACK_AB_MERGE_C R91, RZ, R16, RZ ;  /* 0x00000010ff5b723e */ /* 0x000fc600048070ff */
[----:B------:R-:W-:Y:S01]  /*12590*/  @!P2 IMAD.X R27, R103, 0x1, R27, P0 ;  /* 0x00000001671ba824 */ /* 0x000fe200000e061b */
[----:B------:R-:W-:-:S04]  /*125a0*/  @!P5 IADD3 R131, P0, P6, R3, R24, R4 ;  /* 0x000000180383d210 */ /* 0x000fc80007e1e004 */
[----:B------:R-:W-:Y:S01]  /*125b0*/  @!P5 IADD3.X R151, R6, R36, R7, P0, P6 ;  /* 0x000000240697d210 */ /* 0x000fe200007ec407 */
[----:B------:R0:W-:Y:S01]  /*125c0*/  @!P2 STG.E.U8 desc[UR24][R26.64+0x1], R176 ;  /* 0x000001b01a00a986 */ /* 0x0001e2000c101118 */
[----:B------:R-:W-:Y:S02]  /*125d0*/  ISETP.LT.OR P5, PT, R34, 0x3a, !P3 ;  /* 0x0000003a2200780c */ /* 0x000fe40005fa1670 */
[C---:B------:R-:W-:Y:S02]  /*125e0*/  LOP3.LUT P6, RZ, R25.reuse, 0x800000, RZ, 0xc0, !PT ;  /* 0x0080000019ff7812 */ /* 0x040fe400078cc0ff */
[----:B------:R-:W-:-:S09]  /*125f0*/  LOP3.LUT R25, R25, 0xfdffffff, RZ, 0xc0, !PT ;  /* 0xfdffffff19197812 */ /* 0x000fd200078ec0ff */
[----:B------:R-:W-:Y:S02]  /*12600*/  @!P5 IADD3 R148, P0, P2, R3, R24, R4 ;  /* 0x000000180394d210 */ /* 0x000fe40007a1e004 */
[----:B------:R-:W-:Y:S01]  /*12610*/  @!P6 STG.E.U8 desc[UR24][R138.64+0x8], R175 ;  /* 0x000008af8a00e986 */ /* 0x000fe2000c101118 */
[----:B------:R-:W-:Y:S02]  /*12620*/  @P5 LOP3.LUT R25, R25, 0x2000000, RZ, 0xfc, !PT ;  /* 0x0200000019195812 */ /* 0x000fe400078efcff */
[----:B------:R-:W-:Y:S01]  /*12630*/  @!P5 IADD3.X R153, R6, R36, R7, P0, P2 ;  /* 0x000000240699d210 */ /* 0x000fe200007e4407 */
[----:B------:R-:W-:Y:S01]  /*12640*/  @!P1 STG.E.U8 desc[UR24][R128.64+0x9], R174 ;  /* 0x000009ae80009986 */ /* 0x000fe2000c101118 */
[----:B------:R-:W-:Y:S02]  /*12650*/  ISETP.LT.OR P6, PT, R34, 0x41, !P3 ;  /* 0x000000412200780c */ /* 0x000fe40005fc1670 */
[----:B------:R-:W-:Y:S02]  /*12660*/  LOP3.LUT P5, RZ, R0, 0x800000, RZ, 0xc0, !PT ;  /* 0x0080000000ff7812 */ /* 0x000fe400078ac0ff */
[----:B------:R-:W-:-:S02]  /*12670*/  LOP3.LUT R25, R25, 0xfeffffff, RZ, 0xc0, !PT ;  /* 0xfeffffff19197812 */ /* 0x000fc400078ec0ff */
[----:B------:R-:W-:Y:S02]  /*12680*/  ISETP.LT.OR P1, PT, R34, 0x49, !P3 ;  /* 0x000000492200780c */ /* 0x000fe40005f21670 */
[----:B------:R-:W-:-:S05]  /*12690*/  LOP3.LUT R0, R0, 0xffbfffff, RZ, 0xc0, !PT ;  /* 0xffbfffff00007812 */ /* 0x000fca00078ec0ff */
[----:B------:R-:W-:Y:S02]  /*126a0*/  @!P6 IADD3 R150, P0, P2, R3, R24, R4 ;  /* 0x000000180396e210 */ /* 0x000fe40007a1e004 */
[----:B0-----:R-:W0:Y:S01]  /*126b0*/  @!P5 LDC.64 R26, c[0x0][0x5c0] ;  /* 0x00017000ff1adb82 */ /* 0x001e220000000a00 */
[----:B------:R-:W-:Y:S02]  /*126c0*/  @P6 LOP3.LUT R25, R25, 0x1000000, RZ, 0xfc, !PT ;  /* 0x0100000019196812 */ /* 0x000fe400078efcff */
[----:B------:R-:W-:Y:S02]  /*126d0*/  @!P6 IADD3.X R157, R6, R36, R7, P0, P2 ;  /* 0x00000024069de210 */ /* 0x000fe400007e4407 */
[----:B------:R-:W-:Y:S02]  /*126e0*/  ISETP.LT.OR P6, PT, R34, 0x42, !P3 ;  /* 0x000000422200780c */ /* 0x000fe40005fc1670 */
[----:B------:R-:W-:-:S11]  /*126f0*/  LOP3.LUT R25, R25, 0xff7fffff, RZ, 0xc0, !PT ;  /* 0xff7fffff19197812 */ /* 0x000fd600078ec0ff */
[--C-:B------:R-:W-:Y:S02]  /*12700*/  @!P6 IADD3 R162, P0, P2, R3, R24, R4.reuse ;  /* 0x0000001803a2e210 */ /* 0x100fe40007a1e004 */
[----:B------:R-:W-:Y:S02]  /*12710*/  @P6 LOP3.LUT R25, R25, 0x800000, RZ, 0xfc, !PT ;  /* 0x0080000019196812 */ /* 0x000fe400078efcff */
[C-C-:B------:R-:W-:Y:S02]  /*12720*/  @!P6 IADD3.X R165, R6.reuse, R36, R7.reuse, P0, P2 ;  /* 0x0000002406a5e210 */ /* 0x140fe400007e4407 */
[----:B------:R-:W-:Y:S02]  /*12730*/  @!P1 IADD3 R159, P2, P6, R3, R24, R4 ;  /* 0x00000018039f9210 */ /* 0x000fe40007e5e004 */
[----:B0-----:R-:W-:Y:S02]  /*12740*/  @!P5 IADD3 R26, P0, R37, R26, RZ ;  /* 0x0000001a251ad210 */ /* 0x001fe40007f1e0ff */
[----:B------:R-:W-:-:S02]  /*12750*/  @!P1 IADD3.X R164, R6, R36, R7, P2, P6 ;  /* 0x0000002406a49210 */ /* 0x000fc400017ec407 */
[C---:B------:R-:W-:Y:S01]  /*12760*/  LOP3.LUT P6, RZ, R32.reuse, 0x2000, RZ, 0xc0, !PT ;  /* 0x0000200020ff7812 */ /* 0x040fe200078cc0ff */
[----:B------:R-:W-:Y:S01]  /*12770*/  @!P5 IMAD.X R27, R93, 0x1, R27, P0 ;  /* 0x000000015d1bd824 */ /* 0x000fe200000e061b */
[----:B------:R-:W-:Y:S02]  /*12780*/  LOP3.LUT R25, R25, 0xffbfffff, RZ, 0xc0, !PT ;  /* 0xffbfffff19197812 */ /* 0x000fe400078ec0ff */
[----:B------:R-:W-:Y:S02]  /*12790*/  F2FP.SATFINITE.E4M3.F32.PACK_AB_MERGE_C R37, RZ, R171, RZ ;  /* 0x000000abff25723e */ /* 0x000fe400048070ff */
[----:B------:R0:W-:Y:S01]  /*127a0*/  @!P5 STG.E.U8 desc[UR24][R26.64+0x8], R173 ;  /* 0x000008ad1a00d986 */ /* 0x0001e2000c101118 */
[----:B------:R-:W-:Y:S02]  /*127b0*/  @P1 LOP3.LUT R25, R25, 0x400000, RZ, 0xfc, !PT ;  /* 0x0040000019191812 */ /* 0x000fe400078efcff */
[----:B------:R-:W-:Y:S02]  /*127c0*/  LOP3.LUT P1, RZ, R32, 0x20000, RZ, 0xc0, !PT ;  /* 0x0002000020ff7812 */ /* 0x000fe4000782c0ff */
[----:B------:R-:W-:-:S02]  /*127d0*/  LOP3.LUT R25, R25, 0xffdfffff, RZ, 0xc0, !PT ;  /* 0xffdfffff19197812 */ /* 0x000fc400078ec0ff */
[----:B------:R-:W-:Y:S02]  /*127e0*/  @P6 LOP3.LUT R0, R0, 0x400000, RZ, 0xfc, !PT ;  /* 0x0040000000006812 */ /* 0x000fe400078efcff */
[----:B------:R-:W-:Y:S01]  /*127f0*/  ISETP.LT.OR P6, PT, R34, 0x4a, !P3 ;  /* 0x0000004a2200780c */ /* 0x000fe20005fc1670 */
[----:B0-----:R-:W0:-:S12]  /*12800*/  @!P4 LDC.64 R26, c[0x0][0x5c0] ;  /* 0x00017000ff1acb82 */ /* 0x001e180000000a00 */
[----:B------:R-:W-:Y:S02]  /*12810*/  @!P6 IADD3 R156, P0, P2, R3, R24, R4 ;  /* 0x00000018039ce210 */ /* 0x000fe40007a1e004 */
[----:B------:R-:W-:Y:S02]  /*12820*/  @P6 LOP3.LUT R25, R25, 0x200000, RZ, 0xfc, !PT ;  /* 0x0020000019196812 */ /* 0x000fe400078efcff */
[----:B------:R-:W-:Y:S02]  /*12830*/  @!P6 IADD3.X R161, R6, R36, R7, P0, P2 ;  /* 0x0000002406a1e210 */ /* 0x000fe400007e4407 */
[----:B------:R-:W-:Y:S02]  /*12840*/  ISETP.LT.OR P6, PT, R34, 0x51, !P3 ;  /* 0x000000512200780c */ /* 0x000fe40005fc1670 */
[C---:B------:R-:W-:Y:S02]  /*12850*/  LOP3.LUT P5, RZ, R25.reuse, 0x8, RZ, 0xc0, !PT ;  /* 0x0000000819ff7812 */ /* 0x040fe400078ac0ff */
[----:B------:R-:W-:-:S02]  /*12860*/  LOP3.LUT R25, R25, 0xffefffff, RZ, 0xc0, !PT ;  /* 0xffefffff19197812 */ /* 0x000fc400078ec0ff */
[----:B0-----:R-:W-:-:S05]  /*12870*/  @!P4 IADD3 R26, P0, R90, R26, RZ ;  /* 0x0000001a5a1ac210 */ /* 0x001fca0007f1e0ff */
[----:B------:R-:W-:Y:S02]  /*12880*/  @!P4 IMAD.X R27, R102, 0x1, R27, P0 ;  /* 0x00000001661bc824 */ /* 0x000fe400000e061b */
[----:B------:R-:W-:Y:S02]  /*12890*/  @!P6 IADD3 R155, P0, P2, R3, R24, R4 ;  /* 0x00000018039be210 */ /* 0x000fe40007a1e004 */
[----:B------:R-:W-:Y:S01]  /*128a0*/  @P6 LOP3.LUT R25, R25, 0x100000, RZ, 0xfc, !PT ;  /* 0x0010000019196812 */ /* 0x000fe200078efcff */
[----:B------:R0:W-:Y:S01]  /*128b0*/  @!P4 STG.E.U8 desc[UR24][R26.64+0x9], R172 ;  /* 0x000009ac1a00c986 */ /* 0x0001e2000c101118 */
[----:B------:R-:W-:Y:S02]  /*128c0*/  ISETP.LT.OR P4, PT, R34, 0x52, !P3 ;  /* 0x000000522200780c */ /* 0x000fe40005f81670 */
[----:B------:R-:W-:Y:S02]  /*128d0*/  @!P6 IADD3.X R160, R6, R36, R7, P0, P2 ;  /* 0x0000002406a0e210 */ /* 0x000fe400007e4407 */
[----:B------:R-:W-:-:S02]  /*128e0*/  LOP3.LUT R25, R25, 0xfff7ffff, RZ, 0xc0, !PT ;  /* 0xfff7ffff19197812 */ /* 0x000fc400078ec0ff */
[C---:B------:R-:W-:Y:S02]  /*128f0*/  LOP3.LUT P6, RZ, R0.reuse, 0x400000, RZ, 0xc0, !PT ;  /* 0x0040000000ff7812 */ /* 0x040fe400078cc0ff */
[----:B------:R-:W-:Y:S01]  /*12900*/  LOP3.LUT R0, R0, 0xffdfffff, RZ, 0xc0, !PT ;  /* 0xffdfffff00007812 */ /* 0x000fe200078ec0ff */
[----:B0-----:R-:W0:Y:S04]  /*12910*/  @!P5 LDC.64 R26, c[0x0][0x5c0] ;  /* 0x00017000ff1adb82 */ /* 0x001e280000000a00 */
[----:B------:R-:W-:Y:S02]  /*12920*/  @!P4 IADD3 R158, P0, P2, R3, R24, R4 ;  /* 0x00000018039ec210 */ /* 0x000fe40007a1e004 */
[----:B------:R-:W-:Y:S02]  /*12930*/  @P4 LOP3.LUT R25, R25, 0x80000, RZ, 0xfc, !PT ;  /* 0x0008000019194812 */ /* 0x000fe400078efcff */
[----:B------:R-:W-:-:S02]  /*12940*/  @!P4 IADD3.X R163, R6, R36, R7, P0, P2 ;  /* 0x0000002406a3c210 */ /* 0x000fc400007e4407 */
[C---:B------:R-:W-:Y:S01]  /*12950*/  ISETP.LT.OR P4, PT, R34.reuse, 0x59, !P3 ;  /* 0x000000592200780c */ /* 0x040fe20005f81670 */
[----:B------:R1:W-:Y:S01]  /*12960*/  @!P6 STG.E.U8 desc[UR24][R144.64+0x10], R37 ;  /* 0x000010259000e986 */ /* 0x0003e2000c101118 */
[----:B------:R-:W-:Y:S02]  /*12970*/  ISETP.LT.OR P3, PT, R34, 0x5a, !P3 ;  /* 0x0000005a2200780c */ /* 0x000fe40005f61670 */
[----:B------:R-:W-:Y:S01]  /*12980*/  LOP3.LUT R25, R25, 0xfffbffff, RZ, 0xc0, !PT ;  /* 0xfffbffff19197812 */ /* 0x000fe200078ec0ff */
[----:B------:R3:W-:Y:S01]  /*12990*/  @!P1 STG.E.U8 desc[UR24][R142.64+0x11], R170 ;  /* 0x000011aa8e009986 */ /* 0x0007e2000c101118 */
[----:B------:R-:W-:-:S07]  /*129a0*/  LOP3.LUT P6, RZ, R32, 0x1000000, RZ, 0xc0, !PT ;  /* 0x0100000020ff7812 */ /* 0x000fce00078cc0ff */
[--C-:B-1----:R-:W-:Y:S02]  /*129b0*/  @!P4 IADD3 R144, P0, P2, R3, R24, R4.reuse ;  /* 0x000000180390c210 */ /* 0x102fe40007a1e004 */
[----:B------:R-:W-:Y:S02]  /*129c0*/  @P4 LOP3.LUT R25, R25, 0x40000, RZ, 0xfc, !PT ;  /* 0x0004000019194812 */ /* 0x000fe400078efcff */
[C-C-:B------:R-:W-:Y:S02]  /*129d0*/  @!P4 IADD3.X R145, R6.reuse, R36, R7.reuse, P0, P2 ;  /* 0x000000240691c210 */ /* 0x140fe400007e4407 */
[----:B------:R-:W-:Y:S02]  /*129e0*/  @!P3 IADD3 R171, P0, P2, R3, R24, R4 ;  /* 0x0000001803abb210 */ /* 0x000fe40007a1e004 */
[----:B------:R-:W-:Y:S02]  /*129f0*/  LOP3.LUT R25, R25, 0xfffdffff, RZ, 0xc0, !PT ;  /* 0xfffdffff19197812 */ /* 0x000fe400078ec0ff */
[----:B------:R-:W-:-:S02]  /*12a00*/  @!P3 IADD3.X R174, R6, R36, R7, P0, P2 ;  /* 0x0000002406aeb210 */ /* 0x000fc400007e4407 */
[----:B------:R-:W-:Y:S02]  /*12a10*/  ISETP.GE.AND P0, PT, R35, 0x109, PT ;  /* 0x000001092300780c */ /* 0x000fe40003f06270 */
[----:B------:R-:W-:Y:S02]  /*12a20*/  @P3 LOP3.LUT R25, R25, 0x20000, RZ, 0xfc, !PT ;  /* 0x0002000019193812 */ /* 0x000fe400078efcff */
[----:B------:R-:W-:Y:S02]  /*12a30*/  ISETP.LT.OR P1, PT, R34, 0x1, !P0 ;  /* 0x000000012200780c */ /* 0x000fe40004721670 */
[----:B------:R-:W-:Y:S02]  /*12a40*/  @P6 LOP3.LUT R0, R0, 0x200000, RZ, 0xfc, !PT ;  /* 0x0020000000006812 */ /* 0x000fe400078efcff */
[----:B------:R-:W-:Y:S02]  /*12a50*/  LOP3.LUT P6, RZ, R25, 0x4, RZ, 0xc0, !PT ;  /* 0x0000000419ff7812 */ /* 0x000fe400078cc0ff */
[----:B------:R-:W-:-:S02]  /*12a60*/  ISETP.LT.OR P4, PT, R34, 0x2, !P0 ;  /* 0x000000022200780c */ /* 0x000fc40004781670 */
[----:B------:R-:W-:-:S05]  /*12a70*/  F2FP.SATFINITE.E4M3.F32.PACK_AB_MERGE_C R35, RZ, R168, RZ ;  /* 0x000000a8ff23723e */ /* 0x000fca00048070ff */
[----:B---3--:R-:W-:-:S04]  /*12a80*/  @!P1 IADD3 R170, P2, P3, R3, R24, R2 ;  /* 0x0000001803aa9210 */ /* 0x008fc80007b5e002 */
[----:B------:R-:W-:Y:S02]  /*12a90*/  @!P1 IADD3.X R173, R6, R36, R5, P2, P3 ;  /* 0x0000002406ad9210 */ /* 0x000fe400017e6405 */
[----:B0-----:R-:W-:Y:S02]  /*12aa0*/  @!P5 IADD3 R26, P2, R114, R26, RZ ;  /* 0x0000001a721ad210 */ /* 0x001fe40007f5e0ff */
[----:B------:R-:W-:-:S03]  /*12ab0*/  LOP3.LUT P1, RZ, R32, 0x800000, RZ, 0xc0, !PT ;  /* 0x0080000020ff7812 */ /* 0x000fc6000782c0ff */
[----:B------:R-:W-:Y:S01]  /*12ac0*/  @!P5 IMAD.X R27, R116, 0x1, R27, P2 ;  /* 0x00000001741bd824 */ /* 0x000fe200010e061b */
[----:B------:R-:W-:-:S04]  /*12ad0*/  @!P4 IADD3 R167, P2, P3, R3, R24, R2 ;  /* 0x0000001803a7c210 */ /* 0x000fc80007b5e002 */
[----:B------:R0:W-:Y:S01]  /*12ae0*/  @!P5 STG.E.U8 desc[UR24][R26.64+0x10], R169 ;  /* 0x000010a91a00d986 */ /* 0x0001e2000c101118 */
[----:B------:R-:W-:Y:S02]  /*12af0*/  @!P4 IADD3.X R172, R6, R36, R5, P2, P3 ;  /* 0x0000002406acc210 */ /* 0x000fe400017e6405 */
[----:B------:R-:W-:Y:S01]  /*12b00*/  ISETP.LT.OR P5, PT, R34, 0x9, !P0 ;  /* 0x000000092200780c */ /* 0x000fe200047a1670 */
[----:B0-----:R-:W0:-:S12]  /*12b10*/  @!P6 LDC.64 R26, c[0x0][0x5c0] ;  /* 0x00017000ff1aeb82 */ /* 0x001e180000000a00 */
[----:B------:R-:W-:-:S04]  /*12b20*/  @!P5 IADD3 R166, P3, P4, R3, R24, R2 ;  /* 0x0000001803a6d210 */ /* 0x000fc80007c7e002 */
[----:B------:R-:W-:Y:S02]  /*12b30*/  @!P5 IADD3.X R169, R6, R36, R5, P3, P4 ;  /* 0x0000002406a9d210 */ /* 0x000fe40001fe8405 */
[C---:B------:R-:W-:Y:S02]  /*12b40*/  LOP3.LUT P4, RZ, R25.reuse, 0x10, RZ, 0xc0, !PT ;  /* 0x0000001019ff7812 */ /* 0x040fe4000788c0ff */
[----:B------:R-:W-:Y:S02]  /*12b50*/  LOP3.LUT P5, RZ, R25, 0x20, RZ, 0xc0, !PT ;  /* 0x0000002019ff7812 */ /* 0x000fe400078ac0ff */
[----:B0-----:R-:W-:Y:S02]  /*12b60*/  @!P6 IADD3 R26, P2, R87, R26, RZ ;  /* 0x0000001a571ae210 */ /* 0x001fe40007f5e0ff */
[----:B------:R-:W-:-:S03]  /*12b70*/  F2FP.SATFINITE.E4M3.F32.PACK_AB_MERGE_C R87, RZ, R18, RZ ;  /* 0x00000012ff57723e */ /* 0x000fc600048070ff */
[----:B------:R-:W-:-:S05]  /*12b80*/  @!P6 IMAD.X R27, R101, 0x1, R27, P2 ;  /* 0x00000001651be824 */ /* 0x000fca00010e061b */
[----:B------:R0:W-:Y:S01]  /*12b90*/  @!P6 STG.E.U8 desc[UR24][R26.64+0x11], R35 ;  /* 0x000011231a00e986 */ /* 0x0001e2000c101118 */
[----:B------:R-:W-:Y:S02]  /*12ba0*/  ISETP.LT.OR P6, PT, R34, 0xa, !P0 ;  /* 0x0000000a2200780c */ /* 0x000fe400047c1670 */
[----:B0-----:R-:W-:-:S11]  /*12bb0*/  F2FP.SATFINITE.E4M3.F32.PACK_AB_MERGE_C R27, RZ, R22, RZ ;  /* 0x00000016ff1b723e */ /* 0x001fd600048070ff */
[----:B------:R-:W-:-:S04]  /*12bc0*/  @!P6 IADD3 R143, P2, P3, R3, R24, R2 ;  /* 0x00000018038fe210 */ /* 0x000fc80007b5e002 */
[----:B------:R-:W-:Y:S02]  /*12bd0*/  @!P6 IADD3.X R142, R6, R36, R5, P2, P3 ;  /* 0x00000024068ee210 */ /* 0x000fe400017e6405 */
[----:B------:R-:W-:-:S13]  /*12be0*/  ISETP.LT.OR P6, PT, R34, 0x11, !P0 ;  /* 0x000000112200780c */ /* 0x000fda00047c1670 */
[----:B------:R-:W-:-:S04]  /*12bf0*/  @!P6 IADD3 R139, P2, P3, R3, R24, R2 ;  /* 0x00000018038be210 */ /* 0x000fc80007b5e002 */
[----:B------:R-:W-:Y:S02]  /*12c00*/  @!P6 IADD3.X R138, R6, R36, R5, P2, P3 ;  /* 0x00000024068ae210 */ /* 0x000fe400017e6405 */
[----:B------:R-:W-:-:S13]  /*12c10*/  LOP3.LUT P6, RZ, R0, 0x200000, RZ, 0xc0, !PT ;  /* 0x0020000000ff7812 */ /* 0x000fda00078cc0ff */
[----:B------:R0:W-:Y:S01]  /*12c20*/  @!P6 STG.E.U8 desc[UR24][R146.64+0x18], R23 ;  /* 0x000018179200e986 */ /* 0x0001e2000c101118 */
[----:B------:R-:W-:-:S03]  /*12c30*/  ISETP.LT.OR P6, PT, R34, 0x12, !P0 ;  /* 0x000000122200780c */ /* 0x000fc600047c1670 */
[----:B------:R1:W-:Y:S01]  /*12c40*/  @!P1 STG.E.U8 desc[UR24][R136.64+0x19], R27 ;  /* 0x0000191b88009986 */ /* 0x0003e2000c101118 */
[----:B------:R-:W-:Y:S01]  /*12c50*/  ISETP.LT.OR P1, PT, R34, 0x19, !P0 ;  /* 0x000000192200780c */ /* 0x000fe20004721670 */
[----:B0-----:R-:W0:Y:S08]  /*12c60*/  @!P4 LDC.64 R22, c[0x0][0x5c0] ;  /* 0x00017000ff16cb82 */ /* 0x001e300000000a00 */
[----:B------:R-:W-:-:S02]  /*12c70*/  @!P6 IADD3 R129, P3, P2, R3, R24, R2 ;  /* 0x000000180381e210 */ /* 0x000fc40007a7e002 */
[----:B-1----:R-:W-:Y:S02]  /*12c80*/  F2FP.SATFINITE.E4M3.F32.PACK_AB_MERGE_C R27, RZ, R20, RZ ;  /* 0x00000014ff1b723e */ /* 0x002fe400048070ff */
[--C-:B------:R-:W-:Y:S02]  /*12c90*/  @!P6 IADD3.X R128, R6, R36, R5.reuse, P3, P2 ;  /* 0x000000240680e210 */ /* 0x100fe40001fe4405 */
[----:B------:R-:W-:Y:S02]  /*12ca0*/  @!P1 IADD3 R127, P3, P2, R3, R24, R2 ;  /* 0x00000018037f9210 */ /* 0x000fe40007a7e002 */
[----:B------:R-:W-:Y:S02]  /*12cb0*/  LOP3.LUT P6, RZ, R0, 0x1, RZ, 0xc0, !PT ;  /* 0x0000000100ff7812 */ /* 0x000fe400078cc0ff */
[----:B------:R-:W-:Y:S02]  /*12cc0*/  @!P1 IADD3.X R121, R6, R36, R5, P3, P2 ;  /* 0x0000002406799210 */ /* 0x000fe40001fe4405 */
[----:B------:R-:W-:-:S02]  /*12cd0*/  LOP3.LUT R0, R0, 0xffefffff, RZ, 0xc0, !PT ;  /* 0xffefffff00007812 */ /* 0x000fc400078ec0ff */
[----:B------:R-:W-:-:S07]  /*12ce0*/  LOP3.LUT P1, RZ, R32, 0x80000000, RZ, 0xc0, !PT ;  /* 0x8000000020ff7812 */ /* 0x000fce000782c0ff */
[----:B------:R-:W-:Y:S02]  /*12cf0*/  @P6 LOP3.LUT R0, R0, 0x100000, RZ, 0xfc, !PT ;  /* 0x0010000000006812 */ /* 0x000fe400078efcff */
[----:B0-----:R-:W-:Y:S02]  /*12d00*/  @!P4 IADD3 R22, P2, R33, R22, RZ ;  /* 0x000000162116c210 */ /* 0x001fe40007f5e0ff */
[----:B------:R-:W-:-:S03]  /*12d10*/  ISETP.LT.OR P6, PT, R34, 0x1a, !P0 ;  /* 0x0000001a2200780c */ /* 0x000fc600047c1670 */
[----:B------:R-:W-:-:S05]  /*12d20*/  @!P4 IMAD.X R23, R92, 0x1, R23, P2 ;  /* 0x000000015c17c824 */ /* 0x000fca00010e0617 */
[----:B------:R0:W-:Y:S05]  /*12d30*/  @!P4 STG.E.U8 desc[UR24][R22.64+0x18], R21 ;  /* 0x000018151600c986 */ /* 0x0001ea000c101118 */
[----:B------:R-:W-:-:S04]  /*12d40*/  @!P6 IADD3 R120, P3, P2, R3, R24, R2 ;  /* 0x000000180378e210 */ /* 0x000fc80007a7e002 */
[----:B------:R-:W-:Y:S02]  /*12d50*/  @!P6 IADD3.X R116, R6, R36, R5, P3, P2 ;  /* 0x000000240674e210 */ /* 0x000fe40001fe4405 */
[----:B------:R-:W-:Y:S01]  /*12d60*/  ISETP.LT.OR P6, PT, R34, 0x21, !P0 ;  /* 0x000000212200780c */ /* 0x000fe200047c1670 */
[----:B0-----:R-:W0:-:S12]  /*12d70*/  @!P5 LDC.64 R22, c[0x0][0x5c0] ;  /* 0x00017000ff16db82 */ /* 0x001e180000000a00 */
[----:B------:R-:W-:-:S04]  /*12d80*/  @!P6 IADD3 R115, P3, P2, R3, R24, R2 ;  /* 0x000000180373e210 */ /* 0x000fc80007a7e002 */
[----:B------:R-:W-:Y:S02]  /*12d90*/  @!P6 IADD3.X R114, R6, R36, R5, P3, P2 ;  /* 0x000000240672e210 */ /* 0x000fe40001fe4405 */
[----:B------:R-:W-:Y:S02]  /*12da0*/  LOP3.LUT P6, RZ, R0, 0x100000, RZ, 0xc0, !PT ;  /* 0x0010000000ff7812 */ /* 0x000fe400078cc0ff */
[----:B0-----:R-:W-:-:S05]  /*12db0*/  @!P5 IADD3 R22, P4, R86, R22, RZ ;  /* 0x000000165616d210 */ /* 0x001fca0007f9e0ff */
[----:B------:R-:W-:Y:S01]  /*12dc0*/  @!P5 IMAD.X R23, R100, 0x1, R23, P4 ;  /* 0x000000016417d824 */ /* 0x000fe200020e0617 */
[----:B------:R-:W-:-:S04]  /*12dd0*/  LOP3.LUT P4, RZ, R25, 0x4000000, RZ, 0xc0, !PT ;  /* 0x0400000019ff7812 */ /* 0x000fc8000788c0ff */
[----:B------:R-:W-:Y:S01]  /*12de0*/  @!P5 STG.E.U8 desc[UR24][R22.64+0x19], R27 ;  /* 0x0000191b1600d986 */ /* 0x000fe2000c101118 */
[----:B------:R-:W-:-:S03]  /*12df0*/  ISETP.LT.OR P5, PT, R34, 0x22, !P0 ;  /* 0x000000222200780c */ /* 0x000fc600047a1670 */
[----:B------:R0:W-:Y:S01]  /*12e00*/  @!P6 STG.E.U8 desc[UR24][R134.64+0x20], R19 ;  /* 0x000020138600e986 */ /* 0x0001e2000c101118 */
[----:B------:R-:W-:-:S03]  /*12e10*/  ISETP.LT.OR P6, PT, R34, 0x32, !P0 ;  /* 0x000000322200780c */ /* 0x000fc600047c1670 */
[----:B------:R-:W-:Y:S01]  /*12e20*/  @!P1 STG.E.U8 desc[UR24][R118.64+0x21], R87 ;  /* 0x0000215776009986 */ /* 0x000fe2000c101118 */
[----:B------:R-:W-:-:S05]  /*12e30*/  ISETP.LT.OR P1, PT, R34, 0x31, !P0 ;  /* 0x000000312200780c */ /* 0x000fca0004721670 */
[----:B------:R-:W-:Y:S01]  /*12e40*/  @!P5 IADD3 R103, P3, P2, R3, R24, R2 ;  /* 0x000000180367d210 */ /* 0x000fe20007a7e002 */
[----:B0-----:R-:W0:Y:S03]  /*12e50*/  @!P4 LDC.64 R18, c[0x0][0x5c0] ;  /* 0x00017000ff12cb82 */ /* 0x001e260000000a00 */
[----:B------:R-:W-:Y:S02]  /*12e60*/  @!P5 IADD3.X R22, R6, R36, R5, P3, P2 ;  /* 0x000000240616d210 */ /* 0x000fe40001fe4405 */
[----:B------:R-:W-:-:S13]  /*12e70*/  ISETP.LT.OR P5, PT, R34, 0x29, !P0 ;  /* 0x000000292200780c */ /* 0x000fda00047a1670 */
[----:B------:R-:W-:-:S04]  /*12e80*/  @!P5 IADD3 R20, P3, P2, R3, R24, R2 ;  /* 0x000000180314d210 */ /* 0x000fc80007a7e002 */
[----:B------:R-:W-:Y:S02]  /*12e90*/  @!P5 IADD3.X R21, R6, R36, R5, P3, P2 ;  /* 0x000000240615d210 */ /* 0x000fe40001fe4405 */
[----:B------:R-:W-:-:S13]  /*12ea0*/  ISETP.LT.OR P5, PT, R34, 0x2a, !P0 ;  /* 0x0000002a2200780c */ /* 0x000fda00047a1670 */
[----:B------:R-:W-:-:S04]  /*12eb0*/  @!P5 IADD3 R23, P3, P2, R3, R24, R2 ;  /* 0x000000180317d210 */ /* 0x000fc80007a7e002 */
[----:B------:R-:W-:Y:S02]  /*12ec0*/  @!P5 IADD3.X R26, R6, R36, R5, P3, P2 ;  /* 0x00000024061ad210 */ /* 0x000fe40001fe4405 */
[C---:B------:R-:W-:Y:S02]  /*12ed0*/  LOP3.LUT P5, RZ, R0.reuse, 0x100, RZ, 0xc0, !PT ;  /* 0x0000010000ff7812 */ /* 0x040fe400078ac0ff */
[----:B------:R-:W-:Y:S02]  /*12ee0*/  LOP3.LUT R0, R0, 0xfff7ffff, RZ, 0xc0, !PT ;  /* 0xfff7ffff00007812 */ /* 0x000fe400078ec0ff */
[----:B------:R-:W-:-:S04]  /*12ef0*/  @!P1 IADD3 R27, P3, P2, R3, R24, R2 ;  /* 0x00000018031b9210 */ /* 0x000fc80007a7e002 */
[----:B------:R-:W-:Y:S02]  /*12f00*/  @!P1 IADD3.X R33, R6, R36, R5, P3, P2 ;  /* 0x0000002406219210 */ /* 0x000fe40001fe4405 */
[----:B0-----:R-:W-:Y:S02]  /*12f10*/  @!P4 IADD3 R18, P2, R117, R18, RZ ;  /* 0x000000127512c210 */ /* 0x001fe40007f5e0ff */
[----:B------:R-:W-:Y:S02]  /*12f20*/  F2FP.SATFINITE.E4M3.F32.PACK_AB_MERGE_C R117, RZ, R14, RZ ;  /* 0x0000000eff75723e */ /* 0x000fe400048070ff */
[----:B------:R-:W-:Y:S01]  /*12f30*/  @P5 LOP3.LUT R0, R0, 0x80000, RZ, 0xfc, !PT ;  /* 0x0008000000005812 */ /* 0x000fe200078efcff */
[----:B------:R-:W-:Y:S01]  /*12f40*/  @!P4 IMAD.X R19, R122, 0x1, R19, P2 ;  /* 0x000000017a13c824 */ /* 0x000fe200010e0613 */
[----:B------:R-:W-:Y:S02]  /*12f50*/  ISETP.LT.OR P5, PT, R34, 0x39, !P0 ;  /* 0x000000392200780c */ /* 0x000fe400047a1670 */
[----:B------:R-:W-:-:S02]  /*12f60*/  LOP3.LUT R0, R0, 0xfffbffff, RZ, 0xc0, !PT ;  /* 0xfffbffff00007812 */ /* 0x000fc400078ec0ff */
[----:B------:R0:W-:Y:S01]  /*12f70*/  @!P4 STG.E.U8 desc[UR24][R18.64+0x20], R17 ;  /* 0x000020111200c986 */ /* 0x0001e2000c101118 */
[--C-:B------:R-:W-:Y:S02]  /*12f80*/  @!P6 IADD3 R35, P3, P2, R3, R24, R2.reuse ;  /* 0x000000180323e210 */ /* 0x100fe40007a7e002 */
[----:B------:R-:W-:Y:S02]  /*12f90*/  @P1 LOP3.LUT R0, R0, 0x40000, RZ, 0xfc, !PT ;  /* 0x0004000000001812 */ /* 0x000fe400078efcff */
[----:B------:R-:W-:Y:S02]  /*12fa0*/  LOP3.LUT P1, RZ, R25, 0x8000000, RZ, 0xc0, !PT ;  /* 0x0800000019ff7812 */ /* 0x000fe4000782c0ff */
[----:B------:R-:W-:Y:S02]  /*12fb0*/  @!P6 IADD3.X R37, R6, R36, R5, P3, P2 ;  /* 0x000000240625e210 */ /* 0x000fe40001fe4405 */
[----:B------:R-:W-:Y:S02]  /*12fc0*/  LOP3.LUT P6, RZ, R0, 0x40, RZ, 0xc0, !PT ;  /* 0x0000004000ff7812 */ /* 0x000fe400078cc0ff */
[----:B0-----:R-:W-:-:S04]  /*12fd0*/  @!P5 IADD3 R17, P3, P2, R3, R24, R2 ;  /* 0x000000180311d210 */ /* 0x001fc80007a7e002 */
[----:B------:R-:W-:-:S03]  /*12fe0*/  @!P5 IADD3.X R86, R6, R36, R5, P3, P2 ;  /* 0x000000240656d210 */ /* 0x000fc60001fe4405 */
[----:B------:R-:W0:Y:S01]  /*12ff0*/  @!P1 LDC.64 R18, c[0x0][0x5c0] ;  /* 0x00017000ff129b82 */ /* 0x000e220000000a00 */
[C---:B------:R-:W-:Y:S02]  /*13000*/  LOP3.LUT P5, RZ, R0.reuse, 0x80000, RZ, 0xc0, !PT ;  /* 0x0008000000ff7812 */ /* 0x040fe400078ac0ff */
[----:B------:R-:W-:Y:S02]  /*13010*/  LOP3.LUT R0, R0, 0xffff7fff, RZ, 0xc0, !PT ;  /* 0xffff7fff00007812 */ /* 0x000fe400078ec0ff */
[----:B0-----:R-:W-:-:S05]  /*13020*/  @!P1 IADD3 R18, P4, R123, R18, RZ ;  /* 0x000000127b129210 */ /* 0x001fca0007f9e0ff */
[----:B------:R-:W-:Y:S01]  /*13030*/  @!P1 IMAD.X R19, R126, 0x1, R19, P4 ;  /* 0x000000017e139824 */ /* 0x000fe200020e0613 */
[----:B------:R-:W-:-:S04]  /*13040*/  ISETP.LT.OR P4, PT, R34, 0x41, !P0 ;  /* 0x000000412200780c */ /* 0x000fc80004781670 */
[----:B------:R0:W-:Y:S01]  /*13050*/  @!P1 STG.E.U8 desc[UR24][R18.64+0x21], R91 ;  /* 0x0000215b12009986 */ /* 0x0001e2000c101118 */
[----:B------:R-:W-:-:S03]  /*13060*/  ISETP.LT.OR P1, PT, R34, 0x3a, !P0 ;  /* 0x0000003a2200780c */ /* 0x000fc60004721670 */
[----:B------:R-:W-:Y:S04]  /*13070*/  @!P5 STG.E.U8 desc[UR24][R132.64+0x28], R15 ;  /* 0x0000280f8400d986 */ /* 0x000fe8000c101118 */
[----:B------:R1:W-:Y:S06]  /*13080*/  @!P6 STG.E.U8 desc[UR24][R112.64+0x29], R117 ;  /* 0x000029757000e986 */ /* 0x0003ec000c101118 */
[----:B0-----:R-:W-:-:S04]  /*13090*/  @!P1 IADD3 R19, P3, P2, R3, R24, R2 ;  /* 0x0000001803139210 */ /* 0x001fc80007a7e002 */
[C-C-:B------:R-:W-:Y:S02]  /*130a0*/  @!P1 IADD3.X R87, R6.reuse, R36, R5.reuse, P3, P2 ;  /* 0x0000002406579210 */ /* 0x140fe40001fe4405 */
[----:B------:R-:W-:Y:S02]  /*130b0*/  @!P4 IADD3 R16, P3, P2, R3, R24, R2 ;  /* 0x000000180310c210 */ /* 0x000fe40007a7e002 */
[----:B------:R-:W-:Y:S02]  /*130c0*/  LOP3.LUT P1, RZ, R25, 0x80000000, RZ, 0xc0, !PT ;  /* 0x8000000019ff7812 */ /* 0x000fe4000782c0ff */
[----:B------:R-:W-:Y:S02]  /*130d0*/  @!P4 IADD3.X R18, R6, R36, R5, P3, P2 ;  /* 0x000000240612c210 */ /* 0x000fe40001fe4405 */
[----:B------:R-:W-:Y:S02]  /*130e0*/  ISETP.LT.OR P2, PT, R34, 0x42, !P0 ;  /* 0x000000422200780c */ /* 0x000fe40004741670 */
[----:B-1----:R-:W-:-:S02]  /*130f0*/  F2FP.SATFINITE.E4M3.F32.PACK_AB_MERGE_C R113, RZ, R12, RZ ;  /* 0x0000000cff71723e */ /* 0x002fc400048070ff */
[----:B------:R-:W-:Y:S02]  /*13100*/  F2FP.SATFINITE.E4M3.F32.PACK_AB_MERGE_C R117, RZ, R10, RZ ;  /* 0x0000000aff75723e */ /* 0x000fe400048070ff */
[----:B------:R-:W-:-:S07]  /*13110*/  P2R R112, PR, RZ, 0x1 ;  /* 0x00000001ff707803 */ /* 0x000fce0000000000 */
[----:B------:R-:W-:Y:S02]  /*13120*/  @!P2 IADD3 R90, P4, P3, R3, R24, R2 ;  /* 0x00000018035aa210 */ /* 0x000fe40007b9e002 */
[----:B------:R-:W-:Y:S02]  /*13130*/  @P2 LOP3.LUT R0, R0, 0x8000, RZ, 0xfc, !PT ;  /* 0x0000800000002812 */ /* 0x000fe400078efcff */
[----:B------:R-:W-:Y:S02]  /*13140*/  @!P2 IADD3.X R91, R6, R36, R5, P4, P3 ;  /* 0x00000024065ba210 */ /* 0x000fe400027e6405 */
[----:B------:R-:W-:Y:S02]  /*13150*/  LOP3.LUT P2, RZ, R32, 0x1, RZ, 0xc0, !PT ;  /* 0x0000000120ff7812 */ /* 0x000fe4000784c0ff */
[----:B------:R-:W-:Y:S02]  /*13160*/  ISETP.LT.OR P3, PT, R34, 0x49, !P0 ;  /* 0x000000492200780c */ /* 0x000fe40004761670 */
[----:B------:R-:W-:-:S09]  /*13170*/  LOP3.LUT R0, R0, 0xffffdfff, RZ, 0xc0, !PT ;  /* 0xffffdfff00007812 */ /* 0x000fd200078ec0ff */
[----:B------:R-:W0:Y:S02]  /*13180*/  @!P2 LDC.64 R14, c[0x0][0x5c0] ;  /* 0x00017000ff0eab82 */ /* 0x000e240000000a00 */
[----:B------:R-:W-:Y:S02]  /*13190*/  @!P3 IADD3 R92, P5, P4, R3, R24, R2 ;  /* 0x00000018035cb210 */ /* 0x000fe40007cbe002 */
[----:B------:R-:W-:Y:S02]  /*131a0*/  @P3 LOP3.LUT R0, R0, 0x2000, RZ, 0xfc, !PT ;  /* 0x0000200000003812 */ /* 0x000fe400078efcff */
[----:B------:R-:W-:Y:S02]  /*131b0*/  @!P3 IADD3.X R93, R6, R36, R5, P5, P4 ;  /* 0x00000024065db210 */ /* 0x000fe40002fe8405 */
[----:B------:R-:W-:Y:S02]  /*131c0*/  LOP3.LUT R0, R0, 0xfffeffff, RZ, 0xc0, !PT ;  /* 0xfffeffff00007812 */ /* 0x000fe400078ec0ff */
[----:B0-----:R-:W-:-:S05]  /*131d0*/  @!P2 IADD3 R14, P4, R124, R14, RZ ;  /* 0x0000000e7c0ea210 */ /* 0x001fca0007f9e0ff */
[----:B------:R-:W-:Y:S01]  /*131e0*/  @!P2 IMAD.X R15, R125, 0x1, R15, P4 ;  /* 0x000000017d0fa824 */ /* 0x000fe200020e060f */
[----:B------:R-:W-:-:S04]  /*131f0*/  ISETP.LT.OR P4, PT, R34, 0x4a, !P0 ;  /* 0x0000004a2200780c */ /* 0x000fc80004781670 */
[----:B------:R0:W-:Y:S09]  /*13200*/  @!P2 STG.E.U8 desc[UR24][R14.64+0x28], R13 ;  /* 0x0000280d0e00a986 */ /* 0x0001f2000c101118 */
[----:B------:R-:W-:Y:S02]  /*13210*/  @!P4 IADD3 R100, P6, P5, R3, R24, R2 ;  /* 0x000000180364c210 */ /* 0x000fe40007dde002 */
[----:B------:R-:W-:Y:S01]  /*13220*/  @P4 LOP3.LUT R0, R0, 0x10000, RZ, 0xfc, !PT ;  /* 0x0001000000004812 */ /* 0x000fe200078efcff */
[----:B0-----:R-:W0:Y:S01]  /*13230*/  @!P1 LDC.64 R14, c[0x0][0x5c0] ;  /* 0x00017000ff0e9b82 */ /* 0x001e220000000a00 */
[----:B------:R-:W-:-:S02]  /*13240*/  @!P4 IADD3.X R101, R6, R36, R5, P6, P5 ;  /* 0x000000240665c210 */ /* 0x000fc400037ea405 */
[----:B------:R-:W-:Y:S02]  /*13250*/  ISETP.LT.OR P5, PT, R34, 0x51, !P0 ;  /* 0x000000512200780c */ /* 0x000fe400047a1670 */
[----:B------:R-:W-:Y:S02]  /*13260*/  LOP3.LUT R0, R0, 0xfffdffff, RZ, 0xc0, !PT ;  /* 0xfffdffff00007812 */ /* 0x000fe400078ec0ff */
[----:B------:R-:W-:-:S09]  /*13270*/  LOP3.LUT P4, RZ, R25, 0x40000000, RZ, 0xc0, !PT ;  /* 0x4000000019ff7812 */ /* 0x000fd2000788c0ff */
[----:B------:R-:W-:Y:S02]  /*13280*/  @!P5 IADD3 R102, P3, P6, R3, R24, R2 ;  /* 0x000000180366d210 */ /* 0x000fe40007e7e002 */
[----:B------:R-:W-:Y:S02]  /*13290*/  @P5 LOP3.LUT R0, R0, 0x20000, RZ, 0xfc, !PT ;  /* 0x0002000000005812 */ /* 0x000fe400078efcff */
[----:B------:R-:W-:Y:S02]  /*132a0*/  @!P5 IADD3.X R13, R6, R36, R5, P3, P6 ;  /* 0x00000024060dd210 */ /* 0x000fe40001fec405 */
[----:B------:R-:W-:Y:S02]  /*132b0*/  ISETP.LT.OR P6, PT, R34, 0x52, !P0 ;  /* 0x000000522200780c */ /* 0x000fe400047c1670 */
[----:B0-----:R-:W-:Y:S02]  /*132c0*/  @!P1 IADD3 R14, P2, R130, R14, RZ ;  /* 0x0000000e820e9210 */ /* 0x001fe40007f5e0ff */
[----:B------:R-:W-:-:S02]  /*132d0*/  LOP3.LUT P5, RZ, R0, 0x400, RZ, 0xc0, !PT ;  /* 0x0000040000ff7812 */ /* 0x000fc400078ac0ff */
[----:B------:R-:W-:Y:S01]  /*132e0*/  LOP3.LUT P0, RZ, R25, 0x20000000, RZ, 0xc0, !PT ;  /* 0x2000000019ff7812 */ /* 0x000fe2000780c0ff */
[----:B------:R-:W-:Y:S01]  /*132f0*/  @!P1 IMAD.X R15, R141, 0x1, R15, P2 ;  /* 0x000000018d0f9824 */ /* 0x000fe200010e060f */
[----:B------:R-:W-:-:S04]  /*13300*/  LOP3.LUT P3, RZ, R0, 0x200, RZ, 0xc0, !PT ;  /* 0x0000020000ff7812 */ /* 0x000fc8000786c0ff */
[----:B------:R0:W-:Y:S02]  /*13310*/  @!P1 STG.E.U8 desc[UR24][R14.64+0x29], R113 ;  /* 0x000029710e009986 */ /* 0x0001e4000c101118 */
[----:B0-----:R-:W-:Y:S02]  /*13320*/  @!P6 IADD3 R14, P1, P2, R3, R24, R2 ;  /* 0x00000018030ee210 */ /* 0x001fe40007a3e002 */
[----:B------:R-:W-:Y:S02]  /*13330*/  P2R R15, PR, RZ, 0x40 ;  /* 0x00000040ff0f7803 */ /* 0x000fe40000000000 */
[----:B------:R-:W-:Y:S02]  /*13340*/  @!P6 IADD3.X R12, R6, R36, R5, P1, P2 ;  /* 0x00000024060ce210 */ /* 0x000fe40000fe4405 */
[----:B------:R-:W-:Y:S02]  /*13350*/  LOP3.LUT P6, RZ, R0, 0x800, RZ, 0xc0, !PT ;  /* 0x0000080000ff7812 */ /* 0x000fe400078cc0ff */
[----:B------:R-:W-:-:S02]  /*13360*/  LOP3.LUT P1, RZ, R25, 0x10000000, RZ, 0xc0, !PT ;  /* 0x1000000019ff7812 */ /* 0x000fc4000782c0ff */
[----:B------:R-:W-:-:S09]  /*13370*/  LOP3.LUT P2, RZ, R0, 0x80, RZ, 0xc0, !PT ;  /* 0x0000008000ff7812 */ /* 0x000fd2000784c0ff */
[----:B------:R0:W-:Y:S01]  /*13380*/  @!P6 STG.E.U8 desc[UR24][R110.64+0x30], R11 ;  /* 0x0000300b6e00e986 */ /* 0x0001e2000c101118 */
[----:B------:R-:W-:-:S03]  /*13390*/  LOP3.LUT P6, RZ, R0, 0x20, RZ, 0xc0, !PT ;  /* 0x0000002000ff7812 */ /* 0x000fc600078cc0ff */
[----:B------:R1:W-:Y:S01]  /*133a0*/  @!P5 STG.E.U8 desc[UR24][R106.64+0x31], R117 ;  /* 0x000031756a00d986 */ /* 0x0003e2000c101118 */
[----:B0-----:R-:W-:Y:S01]  /*133b0*/  F2FP.SATFINITE.E4M3.F32.PACK_AB_MERGE_C R111, RZ, R8, RZ ;  /* 0x00000008ff6f723e */ /* 0x001fe200048070ff */
[----:B--2---:R-:W-:Y:S01]  /*133c0*/  FMUL R8, R223, UR17 ;  /* 0x00000011df087c20 */ /* 0x004fe20008400000 */
[----:B------:R-:W0:Y:S01]  /*133d0*/  @!P4 LDC.64 R10, c[0x0][0x5c0] ;  /* 0x00017000ff0acb82 */ /* 0x000e220000000a00 */
[----:B-1----:R-:W-:Y:S01]  /*133e0*/  FMUL R107, R227, UR17 ;  /* 0x00000011e36b7c20 */ /* 0x002fe20008400000 */
[----:B------:R-:W-:Y:S02]  /*133f0*/  P2R R106, PR, RZ, 0x40 ;  /* 0x00000040ff6a7803 */ /* 0x000fe40000000000 */
[----:B------:R-:W-:Y:S01]  /*13400*/  F2FP.SATFINITE.E4M3.F32.PACK_AB_MERGE_C R113, RZ, R8, RZ ;  /* 0x00000008ff71723e */ /* 0x000fe200048070ff */
[----:B------:R-:W-:Y:S01]  /*13410*/  FMUL R8, R226, UR17 ;  /* 0x00000011e2087c20 */ /* 0x000fe20008400000 */
[----:B------:R-:W-:Y:S01]  /*13420*/  LOP3.LUT P6, RZ, R25, 0x2000000, RZ, 0xc0, !PT ;  /* 0x0200000019ff7812 */ /* 0x000fe200078cc0ff */
[----:B------:R-:W2:Y:S04]  /*13430*/  LDL.LU R226, [R1+0x18] ;  /* 0x0000180001e27983 */ /* 0x000ea80000300800 */
[----:B------:R-:W3:Y:S04]  /*13440*/  LDL.LU R223, [R1+0x1c] ;  /* 0x00001c0001df7983 */ /* 0x000ee80000300800 */
[----:B------:R-:W3:Y:S01]  /*13450*/  LDL.LU R227, [R1+0x20] ;  /* 0x0000200001e37983 */ /* 0x000ee20000300800 */
[----:B0-----:R-:W-:-:S05]  /*13460*/  @!P4 IADD3 R10, P5, R149, R10, RZ ;  /* 0x0000000a950ac210 */ /* 0x001fca0007fbe0ff */
[----:B------:R-:W-:Y:S01]  /*13470*/  @!P4 IMAD.X R11, R154, 0x1, R11, P5 ;  /* 0x000000019a0bc824 */ /* 0x000fe200028e060b */
[----:B------:R-:W-:Y:S02]  /*13480*/  F2FP.SATFINITE.E4M3.F32.PACK_AB_MERGE_C R117, RZ, R8, RZ ;  /* 0x00000008ff75723e */ /* 0x000fe400048070ff */
[----:B------:R-:W-:Y:S02]  /*13490*/  F2FP.SATFINITE.E4M3.F32.PACK_AB_MERGE_C R107, RZ, R107, RZ ;  /* 0x0000006bff6b723e */ /* 0x000fe400048070ff */
[----:B------:R0:W-:Y:S01]  /*134a0*/  @!P4 STG.E.U8 desc[UR24][R10.64+0x30], R9 ;  /* 0x000030090a00c986 */ /* 0x0001e2000c101118 */
[----:B------:R-:W-:Y:S01]  /*134b0*/  LOP3.LUT P5, RZ, R0, 0x10, RZ, 0xc0, !PT ;  /* 0x0000001000ff7812 */ /* 0x000fe200078ac0ff */
[----:B0-----:R-:W0:Y:S08]  /*134c0*/  @!P0 LDC.64 R10, c[0x0][0x5c0] ;  /* 0x00017000ff0a8b82 */ /* 0x001e300000000a00 */
[----:B------:R-:W1:Y:S01]  /*134d0*/  @!P1 LDC.64 R8, c[0x0][0x5c0] ;  /* 0x00017000ff089b82 */ /* 0x000e620000000a00 */
[----:B0-----:R-:W-:-:S05]  /*134e0*/  @!P0 IADD3 R10, P4, R140, R10, RZ ;  /* 0x0000000a8c0a8210 */ /* 0x001fca0007f9e0ff */
[----:B------:R-:W-:Y:S01]  /*134f0*/  @!P0 IMAD.X R11, R152, 0x1, R11, P4 ;  /* 0x00000001980b8824 */ /* 0x000fe200020e060b */
[----:B------:R-:W-:-:S04]  /*13500*/  LOP3.LUT P4, RZ, R25, 0x1000000, RZ, 0xc0, !PT ;  /* 0x0100000019ff7812 */ /* 0x000fc8000788c0ff */
[----:B------:R4:W-:Y:S04]  /*13510*/  @!P0 STG.E.U8 desc[UR24][R10.64+0x31], R111 ;  /* 0x0000316f0a008986 */ /* 0x0009e8000c101118 */
[----:B------:R-:W-:Y:S01]  /*13520*/  @!P3 STG.E.U8 desc[UR24][R108.64+0x38], R113 ;  /* 0x000038716c00b986 */ /* 0x000fe2000c101118 */
[----:B----4-:R-:W-:Y:S01]  /*13530*/  FMUL R10, R224, UR17 ;  /* 0x00000011e00a7c20 */ /* 0x010fe20008400000 */
[----:B-1----:R-:W-:Y:S02]  /*13540*/  @!P1 IADD3 R8, P0, R131, R8, RZ ;  /* 0x0000000883089210 */ /* 0x002fe40007f1e0ff */
[----:B------:R-:W4:Y:S01]  /*13550*/  LDL.LU R224, [R1+0x24] ;  /* 0x0000240001e07983 */ /* 0x000f220000300800 */
[----:B------:R-:W-:Y:S02]  /*13560*/  LOP3.LUT P3, RZ, R25, 0x800000, RZ, 0xc0, !PT ;  /* 0x0080000019ff7812 */ /* 0x000fe4000786c0ff */
[----:B------:R-:W-:Y:S01]  /*13570*/  F2FP.SATFINITE.E4M3.F32.PACK_AB_MERGE_C R11, RZ, R10, RZ ;  /* 0x0000000aff0b723e */ /* 0x000fe200048070ff */
[----:B------:R-:W-:Y:S01]  /*13580*/  FMUL R10, R222, UR17 ;  /* 0x00000011de0a7c20 */ /* 0x000fe20008400000 */
[----:B------:R0:W-:Y:S04]  /*13590*/  @!P2 STG.E.U8 desc[UR24][R104.64+0x39], R117 ;  /* 0x000039756800a986 */ /* 0x0001e8000c101118 */
[----:B0-----:R-:W-:Y:S01]  /*135a0*/  F2FP.SATFINITE.E4M3.F32.PACK_AB_MERGE_C R105, RZ, R10, RZ ;  /* 0x0000000aff69723e */ /* 0x001fe200048070ff */
[----:B------:R-:W-:-:S02]  /*135b0*/  FMUL R10, R225, UR17 ;  /* 0x00000011e10a7c20 */ /* 0x000fc40008400000 */
[----:B------:R-:W4:Y:S01]  /*135c0*/  LDL.LU R225, [R1+0x28] ;  /* 0x0000280001e17983 */ /* 0x000f220000300800 */
[----:B------:R-:W-:-:S05]  /*135d0*/  @!P1 IMAD.X R9, R151, 0x1, R9, P0 ;  /* 0x0000000197099824 */ /* 0x000fca00000e0609 */
[----:B------:R0:W-:Y:S02]  /*135e0*/  @!P1 STG.E.U8 desc[UR24][R8.64+0x38], R107 ;  /* 0x0000386b08009986 */ /* 0x0001e4000c101118 */
[----:B0-----:R-:W0:Y:S01]  /*135f0*/  @!P6 LDC.64 R8, c[0x0][0x5c0] ;  /* 0x00017000ff08eb82 */ /* 0x001e220000000a00 */
[----:B------:R-:W-:Y:S02]  /*13600*/  F2FP.SATFINITE.E4M3.F32.PACK_AB_MERGE_C R107, RZ, R10, RZ ;  /* 0x0000000aff6b723e */ /* 0x000fe400048070ff */
[----:B0-----:R-:W-:-:S05]  /*13610*/  @!P6 IADD3 R8, P1, R148, R8, RZ ;  /* 0x000000089408e210 */ /* 0x001fca0007f3e0ff */
[----:B------:R-:W-:-:S05]  /*13620*/  @!P6 IMAD.X R9, R153, 0x1, R9, P1 ;  /* 0x000000019909e824 */ /* 0x000fca00008e0609 */
[----:B------:R0:W-:Y:S01]  /*13630*/  @!P6 STG.E.U8 desc[UR24][R8.64+0x39], R11 ;  /* 0x0000390b0800e986 */ /* 0x0001e2000c101118 */
[----:B------:R-:W-:Y:S01]  /*13640*/  ISETP.NE.AND P6, PT, R106, RZ, PT ;  /* 0x000000ff6a00720c */ /* 0x000fe20003fc5270 */
[----:B0-----:R-:W0:-:S12]  /*13650*/  @!P4 LDC.64 R8, c[0x0][0x5c0] ;  /* 0x00017000ff08cb82 */ /* 0x001e180000000a00 */
[----:B------:R-:W-:Y:S04]  /*13660*/  @!P6 STG.E.U8 desc[UR24][R98.64+0x40], R105 ;  /* 0x000040696200e986 */ /* 0x000fe8000c101118 */
[----:B------:R1:W-:Y:S01]  /*13670*/  @!P5 STG.E.U8 desc[UR24][R96.64+0x41], R107 ;  /* 0x0000416b6000d986 */ /* 0x0003e2000c101118 */
[----:B--2---:R-:W-:-:S03]  /*13680*/  FMUL R10, R226, UR17 ;  /* 0x00000011e20a7c20 */ /* 0x004fc60008400000 */
[----:B------:R-:W2:Y:S02]  /*13690*/  LDL.LU R226, [R1+0x2c] ;  /* 0x00002c0001e27983 */ /* 0x000ea40000300800 */
[----:B------:R-:W-:Y:S01]  /*136a0*/  F2FP.SATFINITE.E4M3.F32.PACK_AB_MERGE_C R11, RZ, R10, RZ ;  /* 0x0000000aff0b723e */ /* 0x000fe200048070ff */
[----:B---3--:R-:W-:Y:S02]  /*136b0*/  FMUL R10, R223, UR17 ;  /* 0x00000011df0a7c20 */ /* 0x008fe40008400000 */
[----:B------:R-:W3:Y:S03]  /*136c0*/  LDL.LU R223, [R1+0x30] ;  /* 0x0000300001df7983 */ /* 0x000ee60000300800 */
[----:B-1----:R-:W-:Y:S01]  /*136d0*/  F2FP.SATFINITE.E4M3.F32.PACK_AB_MERGE_C R97, RZ, R10, RZ ;  /* 0x0000000aff61723e */ /* 0x002fe200048070ff */
[----:B------:R-:W-:Y:S02]  /*136e0*/  FMUL R10, R227, UR17 ;  /* 0x00000011e30a7c20 */ /* 0x000fe40008400000 */
[----:B------:R-:W3:Y:S03]  /*136f0*/  LDL.LU R227, [R1+0x34] ;  /* 0x0000340001e37983 */ /* 0x000ee60000300800 */
[----:B------:R-:W-:-:S02]  /*13700*/  F2FP.SATFINITE.E4M3.F32.PACK_AB_MERGE_C R99, RZ, R10, RZ ;  /* 0x0000000aff63723e */ /* 0x000fc400048070ff */
[----:B0-----:R-:W-:-:S05]  /*13710*/  @!P4 IADD3 R8, P5, R150, R8, RZ ;  /* 0x000000089608c210 */ /* 0x001fca0007fbe0ff */
[----:B------:R-:W-:-:S05]  /*13720*/  @!P4 IMAD.X R9, R157, 0x1, R9, P5 ;  /* 0x000000019d09c824 */ /* 0x000fca00028e0609 */
[----:B------:R0:W-:Y:S02]  /*13730*/  @!P4 STG.E.U8 desc[UR24][R8.64+0x40], R11 ;  /* 0x0000400b0800c986 */ /* 0x0001e4000c101118 */
[----:B0-----:R-:W0:Y:S01]  /*13740*/  @!P3 LDC.64 R8, c[0x0][0x5c0] ;  /* 0x00017000ff08bb82 */ /* 0x001e220000000a00 */
[----:B----4-:R-:W-:Y:S02]  /*13750*/  FMUL R10, R224, UR17 ;  /* 0x00000011e00a7c20 */ /* 0x010fe40008400000 */
[----:B------:R-:W4:Y:S03]  /*13760*/  LDL.LU R224, [R1+0x38] ;  /* 0x0000380001e07983 */ /* 0x000f260000300800 */
[----:B------:R-:W-:Y:S01]  /*13770*/  F2FP.SATFINITE.E4M3.F32.PACK_AB_MERGE_C R11, RZ, R10, RZ ;  /* 0x0000000aff0b723e */ /* 0x000fe200048070ff */
[----:B------:R-:W-:Y:S02]  /*13780*/  FMUL R10, R225, UR17 ;  /* 0x00000011e10a7c20 */ /* 0x000fe40008400000 */
[----:B------:R-:W4:Y:S01]  /*13790*/  LDL.LU R225, [R1+0x3c] ;  /* 0x00003c0001e17983 */ /* 0x000f220000300800 */
[----:B0-----:R-:W-:-:S03]  /*137a0*/  @!P3 IADD3 R8, P4, R162, R8, RZ ;  /* 0x00000008a208b210 */ /* 0x001fc60007f9e0ff */
[----:B------:R-:W4:Y:S02]  /*137b0*/  LDL.LU R222, [R1+0x40] ;  /* 0x0000400001de7983 */ /* 0x000f240000300800 */
[----:B------:R-:W-:-:S05]  /*137c0*/  @!P3 IMAD.X R9, R165, 0x1, R9, P4 ;  /* 0x00000001a509b824 */ /* 0x000fca00020e0609 */
[----:B------:R0:W-:Y:S02]  /*137d0*/  @!P3 STG.E.U8 desc[UR24][R8.64+0x41], R97 ;  /* 0x000041610800b986 */ /* 0x0001e4000c101118 */
[----:B0-----:R-:W-:Y:S02]  /*137e0*/  F2FP.SATFINITE.E4M3.F32.PACK_AB_MERGE_C R97, RZ, R10, RZ ;  /* 0x0000000aff61723e */ /* 0x001fe400048070ff */
[C---:B------:R-:W-:Y:S02]  /*137f0*/  LOP3.LUT P0, RZ, R0.reuse, 0x8, RZ, 0xc0, !PT ;  /* 0x0000000800ff7812 */ /* 0x040fe4000780c0ff */
[----:B------:R-:W-:-:S11]  /*13800*/  LOP3.LUT P2, RZ, R0, 0x4, RZ, 0xc0, !PT ;  /* 0x0000000400ff7812 */ /* 0x000fd6000784c0ff */
[----:B------:R-:W-:Y:S04]  /*13810*/  @!P0 STG.E.U8 desc[UR24][R94.64+0x48], R99 ;  /* 0x000048635e008986 */ /* 0x000fe8000c101118 */
[----:B------:R0:W-:Y:S01]  /*13820*/  @!P2 STG.E.U8 desc[UR24][R88.64+0x49], R11 ;  /* 0x0000490b5800a986 */ /* 0x0001e2000c101118 */
[----:B------:R-:W-:-:S13]  /*13830*/  LOP3.LUT P1, RZ, R25, 0x400000, RZ, 0xc0, !PT ;  /* 0x0040000019ff7812 */ /* 0x000fda000782c0ff */
[----:B------:R-:W1:Y:S01]  /*13840*/  @!P1 LDC.64 R8, c[0x0][0x5c0] ;  /* 0x00017000ff089b82 */ /* 0x000e620000000a00 */
[----:B--2---:R-:W-:Y:S02]  /*13850*/  FMUL R10, R226, UR17 ;  /* 0x00000011e20a7c20 */ /* 0x004fe40008400000 */
[----:B------:R-:W2:Y:S03]  /*13860*/  LDL.LU R226, [R1+0x44] ;  /* 0x0000440001e27983 */ /* 0x000ea60000300800 */
[----:B0-----:R-:W-:Y:S01]  /*13870*/  F2FP.SATFINITE.E4M3.F32.PACK_AB_MERGE_C R11, RZ, R10, RZ ;  /* 0x0000000aff0b723e */ /* 0x001fe200048070ff */
[----:B---3--:R-:W-:-:S05]  /*13880*/  FMUL R10, R223, UR17 ;  /* 0x00000011df0a7c20 */ /* 0x008fca0008400000 */
[----:B------:R-:W-:Y:S01]  /*13890*/  F2FP.SATFINITE.E4M3.F32.PACK_AB_MERGE_C R89, RZ, R10, RZ ;  /* 0x0000000aff59723e */ /* 0x000fe200048070ff */
[----:B------:R-:W-:Y:S02]  /*138a0*/  FMUL R10, R227, UR17 ;  /* 0x00000011e30a7c20 */ /* 0x000fe40008400000 */
[----:B------:R-:W3:Y:S01]  /*138b0*/  LDL.LU R227, [R1+0x48] ;  /* 0x0000480001e37983 */ /* 0x000ee20000300800 */
[----:B------:R-:W-:-:S04]  /*138c0*/  LOP3.LUT P6, RZ, R32, 0x20000000, RZ, 0xc0, !PT ;  /* 0x2000000020ff7812 */ /* 0x000fc800078cc0ff */
[----:B------:R-:W-:Y:S02]  /*138d0*/  P2R R88, PR, RZ, 0x40 ;  /* 0x00000040ff587803 */ /* 0x000fe40000000000 */
[----:B------:R-:W-:Y:S02]  /*138e0*/  LOP3.LUT P6, RZ, R25, 0x200000, RZ, 0xc0, !PT ;  /* 0x0020000019ff7812 */ /* 0x000fe400078cc0ff */
[----:B-1----:R-:W-:-:S05]  /*138f0*/  @!P1 IADD3 R8, P2, R159, R8, RZ ;  /* 0x000000089f089210 */ /* 0x002fca0007f5e0ff */
[----:B------:R-:W-:-:S05]  /*13900*/  @!P1 IMAD.X R9, R164, 0x1, R9, P2 ;  /* 0x00000001a4099824 */ /* 0x000fca00010e0609 */
[----:B------:R0:W-:Y:S02]  /*13910*/  @!P1 STG.E.U8 desc[UR24][R8.64+0x48], R97 ;  /* 0x0000486108009986 */ /* 0x0001e4000c101118 */
[----:B0-----:R-:W0:Y:S01]  /*13920*/  @!P6 LDC.64 R8, c[0x0][0x5c0] ;  /* 0x00017000ff08eb82 */ /* 0x001e220000000a00 */
[----:B------:R-:W-:Y:S02]  /*13930*/  LOP3.LUT P5, RZ, R0, 0x2, RZ, 0xc0, !PT ;  /* 0x0000000200ff7812 */ /* 0x000fe400078ac0ff */
[C---:B------:R-:W-:Y:S02]  /*13940*/  LOP3.LUT P4, RZ, R25.reuse, 0x100000, RZ, 0xc0, !PT ;  /* 0x0010000019ff7812 */ /* 0x040fe4000788c0ff */
[C---:B------:R-:W-:Y:S02]  /*13950*/  LOP3.LUT P0, RZ, R25.reuse, 0x80000, RZ, 0xc0, !PT ;  /* 0x0008000019ff7812 */ /* 0x040fe4000780c0ff */
[----:B------:R-:W-:Y:S02]  /*13960*/  LOP3.LUT P2, RZ, R25, 0x40000, RZ, 0xc0, !PT ;  /* 0x0004000019ff7812 */ /* 0x000fe4000784c0ff */
[----:B0-----:R-:W-:-:S05]  /*13970*/  @!P6 IADD3 R8, P1, R156, R8, RZ ;  /* 0x000000089c08e210 */ /* 0x001fca0007f3e0ff */
[----:B------:R-:W-:-:S05]  /*13980*/  @!P6 IMAD.X R9, R161, 0x1, R9, P1 ;  /* 0x00000001a109e824 */ /* 0x000fca00008e0609 */
[----:B------:R0:W-:Y:S04]  /*13990*/  @!P6 STG.E.U8 desc[UR24][R8.64+0x49], R11 ;  /* 0x0000490b0800e986 */ /* 0x0001e8000c101118 */
[----:B------:R-:W-:Y:S01]  /*139a0*/  @!P5 STG.E.U8 desc[UR24][R84.64+0x50], R89 ;  /* 0x000050595400d986 */ /* 0x000fe2000c101118 */
[----:B------:R-:W-:Y:S02]  /*139b0*/  LOP3.LUT P5, RZ, R25, 0x20000, RZ, 0xc0, !PT ;  /* 0x0002000019ff7812 */ /* 0x000fe400078ac0ff */
[----:B------:R-:W-:Y:S01]  /*139c0*/  F2FP.SATFINITE.E4M3.F32.PACK_AB_MERGE_C R25, RZ, R10, RZ ;  /* 0x0000000aff19723e */ /* 0x000fe200048070ff */
[----:B----4-:R-:W-:Y:S02]  /*139d0*/  FMUL R10, R224, UR17 ;  /* 0x00000011e00a7c20 */ /* 0x010fe40008400000 */
[----:B------:R-:W4:Y:S01]  /*139e0*/  LDL.LU R224, [R1+0x4c] ;  /* 0x00004c0001e07983 */ /* 0x000f220000300800 */
[----:B------:R-:W-:Y:S01]  /*139f0*/  LOP3.LUT P3, RZ, R32, 0x40000000, RZ, 0xc0, !PT ;  /* 0x4000000020ff7812 */ /* 0x000fe2000786c0ff */
[----:B0-----:R-:W0:Y:S02]  /*13a00*/  @!P4 LDC.64 R8, c[0x0][0x5c0] ;  /* 0x00017000ff08cb82 */ /* 0x001e240000000a00 */
[----:B------:R-:W4:Y:S01]  /*13a10*/  LDL.LU R223, [R1+0x50] ;  /* 0x0000500001df7983 */ /* 0x000f220000300800 */
[----:B------:R-:W-:Y:S01]  /*13a20*/  F2FP.SATFINITE.E4M3.F32.PACK_AB_MERGE_C R11, RZ, R10, RZ ;  /* 0x0000000aff0b723e */ /* 0x000fe200048070ff */
[----:B------:R-:W-:-:S02]  /*13a30*/  FMUL R10, R225, UR17 ;  /* 0x00000011e10a7c20 */ /* 0x000fc40008400000 */
[----:B------:R-:W4:Y:S06]  /*13a40*/  LDL.LU R225, [R1+0x54] ;  /* 0x0000540001e17983 */ /* 0x000f2c0000300800 */
[----:B------:R1:W-:Y:S02]  /*13a50*/  @!P3 STG.E.U8 desc[UR24][R82.64+0x51], R25 ;  /* 0x000051195200b986 */ /* 0x0003e4000c101118 */
[----:B-1----:R-:W-:Y:S01]  /*13a60*/  F2FP.SATFINITE.E4M3.F32.PACK_AB_MERGE_C R25, RZ, R10, RZ ;  /* 0x0000000aff19723e */ /* 0x002fe200048070ff */
[----:B------:R-:W-:-:S05]  /*13a70*/  FMUL R10, R222, UR17 ;  /* 0x00000011de0a7c20 */ /* 0x000fca0008400000 */
[----:B------:R-:W-:Y:S02]  /*13a80*/  F2FP.SATFINITE.E4M3.F32.PACK_AB_MERGE_C R83, RZ, R10, RZ ;  /* 0x0000000aff53723e */ /* 0x000fe400048070ff */
[----:B0-----:R-:W-:-:S05]  /*13a90*/  @!P4 IADD3 R8, P3, R155, R8, RZ ;  /* 0x000000089b08c210 */ /* 0x001fca0007f7e0ff */
[----:B------:R-:W-:-:S05]  /*13aa0*/  @!P4 IMAD.X R9, R160, 0x1, R9, P3 ;  /* 0x00000001a009c824 */ /* 0x000fca00018e0609 */
[----:B------:R0:W-:Y:S02]  /*13ab0*/  @!P4 STG.E.U8 desc[UR24][R8.64+0x50], R11 ;  /* 0x0000500b0800c986 */ /* 0x0001e4000c101118 */
[----:B0-----:R-:W0:Y:S01]  /*13ac0*/  @!P0 LDC.64 R8, c[0x0][0x5c0] ;  /* 0x00017000ff088b82 */ /* 0x001e220000000a00 */
[----:B--2---:R-:W-:Y:S02]  /*13ad0*/  FMUL R10, R226, UR17 ;  /* 0x00000011e20a7c20 */ /* 0x004fe40008400000 */
[----:B------:R-:W2:Y:S03]  /*13ae0*/  LDL.LU R226, [R1+0x58] ;  /* 0x0000580001e27983 */ /* 0x000ea60000300800 */
[----:B------:R-:W-:Y:S01]  /*13af0*/  F2FP.SATFINITE.E4M3.F32.PACK_AB_MERGE_C R11, RZ, R10, RZ ;  /* 0x0000000aff0b723e */ /* 0x000fe200048070ff */
[----:B---3--:R-:W-:Y:S02]  /*13b00*/  FMUL R10, R227, UR17 ;  /* 0x00000011e30a7c20 */ /* 0x008fe40008400000 */
[----:B------:R-:W3:Y:S01]  /*13b10*/  LDL.LU R227, [R1+0x5c] ;  /* 0x00005c0001e37983 */ /* 0x000ee20000300800 */
[----:B0-----:R-:W-:-:S03]  /*13b20*/  @!P0 IADD3 R8, P6, R158, R8, RZ ;  /* 0x000000089e088210 */ /* 0x001fc60007fde0ff */
[----:B------:R-:W3:Y:S02]  /*13b30*/  LDL.LU R222, [R1+0x60] ;  /* 0x0000600001de7983 */ /* 0x000ee40000300800 */
[----:B------:R-:W-:Y:S01]  /*13b40*/  @!P0 IMAD.X R9, R163, 0x1, R9, P6 ;  /* 0x00000001a3098824 */ /* 0x000fe200030e0609 */
[----:B------:R-:W-:-:S04]  /*13b50*/  ISETP.NE.AND P6, PT, R88, RZ, PT ;  /* 0x000000ff5800720c */ /* 0x000fc80003fc5270 */
[----:B------:R0:W-:Y:S01]  /*13b60*/  @!P0 STG.E.U8 desc[UR24][R8.64+0x51], R25 ;  /* 0x0000511908008986 */ /* 0x0001e2000c101118 */
[----:B------:R-:W-:Y:S02]  /*13b70*/  LOP3.LUT P1, RZ, R32, 0x10000000, RZ, 0xc0, !PT ;  /* 0x1000000020ff7812 */ /* 0x000fe4000782c0ff */
[----:B0-----:R-:W-:-:S06]  /*13b80*/  F2FP.SATFINITE.E4M3.F32.PACK_AB_MERGE_C R25, RZ, R10, RZ ;  /* 0x0000000aff19723e */ /* 0x001fcc00048070ff */
[----:B------:R-:W-:Y:S01]  /*13b90*/  @!P6 STG.E.U8 desc[UR24][R80.64+0x58], R83 ;  /* 0x000058535000e986 */ /* 0x000fe2000c101118 */
[----:B------:R-:W0:Y:S04]  /*13ba0*/  @!P2 LDC.64 R8, c[0x0][0x5c0] ;  /* 0x00017000ff08ab82 */ /* 0x000e280000000a00 */
[----:B------:R1:W-:Y:S01]  /*13bb0*/  @!P1 STG.E.U8 desc[UR24][R78.64+0x59], R11 ;  /* 0x0000590b4e009986 */ /* 0x0003e2000c101118 */
[----:B----4-:R-:W-:-:S03]  /*13bc0*/  FMUL R10, R224, UR17 ;  /* 0x00000011e00a7c20 */ /* 0x010fc60008400000 */
[----:B------:R-:W4:Y:S02]  /*13bd0*/  LDL.LU R224, [R1+0x64] ;  /* 0x0000640001e07983 */ /* 0x000f240000300800 */
[----:B-1----:R-:W-:Y:S01]  /*13be0*/  F2FP.SATFINITE.E4M3.F32.PACK_AB_MERGE_C R11, RZ, R10, RZ ;  /* 0x0000000aff0b723e */ /* 0x002fe200048070ff */
[----:B------:R-:W-:-:S05]  /*13bf0*/  FMUL R10, R223, UR17 ;  /* 0x00000011df0a7c20 */ /* 0x000fca0008400000 */
[----:B------:R-:W-:Y:S01]  /*13c00*/  F2FP.SATFINITE.E4M3.F32.PACK_AB_MERGE_C R79, RZ, R10, RZ ;  /* 0x0000000aff4f723e */ /* 0x000fe200048070ff */
[----:B------:R-:W-:Y:S02]  /*13c10*/  FMUL R10, R225, UR17 ;  /* 0x00000011e10a7c20 */ /* 0x000fe40008400000 */
[----:B------:R-:W4:Y:S01]  /*13c20*/  LDL.LU R225, [R1+0x68] ;  /* 0x0000680001e17983 */ /* 0x000f220000300800 */
[----:B0-----:R-:W-:-:S05]  /*13c30*/  @!P2 IADD3 R8, P1, R144, R8, RZ ;  /* 0x000000089008a210 */ /* 0x001fca0007f3e0ff */
[----:B------:R-:W-:-:S05]  /*13c40*/  @!P2 IMAD.X R9, R145, 0x1, R9, P1 ;  /* 0x000000019109a824 */ /* 0x000fca00008e0609 */
[----:B------:R0:W-:Y:S02]  /*13c50*/  @!P2 STG.E.U8 desc[UR24][R8.64+0x58], R25 ;  /* 0x000058190800a986 */ /* 0x0001e4000c101118 */
[----:B0-----:R-:W-:Y:S01]  /*13c60*/  F2FP.SATFINITE.E4M3.F32.PACK_AB_MERGE_C R25, RZ, R10, RZ ;  /* 0x0000000aff19723e */ /* 0x001fe200048070ff */
[----:B------:R-:W0:Y:S02]  /*13c70*/  @!P5 LDC.64 R8, c[0x0][0x5c0] ;  /* 0x00017000ff08db82 */ /* 0x000e240000000a00 */
[----:B0-----:R-:W-:-:S05]  /*13c80*/  @!P5 IADD3 R8, P6, R171, R8, RZ ;  /* 0x00000008ab08d210 */ /* 0x001fca0007fde0ff */
[----:B------:R-:W-:-:S05]  /*13c90*/  @!P5 IMAD.X R9, R174, 0x1, R9, P6 ;  /* 0x00000001ae09d824 */ /* 0x000fca00030e0609 */
[----:B------:R0:W-:Y:S01]  /*13ca0*/  @!P5 STG.E.U8 desc[UR24][R8.64+0x59], R11 ;  /* 0x0000590b0800d986 */ /* 0x0001e2000c101118 */
[----:B--2---:R-:W-:-:S03]  /*13cb0*/  FMUL R10, R226, UR17 ;  /* 0x00000011e20a7c20 */ /* 0x004fc60008400000 */
[----:B------:R-:W2:Y:S04]  /*13cc0*/  LDL.LU R226, [R1+0x6c] ;  /* 0x00006c0001e27983 */ /* 0x000ea80000300800 */
[----:B------:R-:W2:Y:S01]  /*13cd0*/  LDL.LU R223, [R1+0x70] ;  /* 0x0000700001df7983 */ /* 0x000ea20000300800 */
[----:B0-----:R-:W-:Y:S01]  /*13ce0*/  F2FP.SATFINITE.E4M3.F32.PACK_AB_MERGE_C R11, RZ, R10, RZ ;  /* 0x0000000aff0b723e */ /* 0x001fe200048070ff */
[----:B---3--:R-:W-:Y:S02]  /*13cf0*/  FMUL R10, R227, UR17 ;  /* 0x00000011e30a7c20 */ /* 0x008fe40008400000 */
[----:B------:R-:W3:Y:S01]  /*13d00*/  LDL.LU R227, [R1+0x74] ;  /* 0x0000740001e37983 */ /* 0x000ee20000300800 */
[----:B------:R-:W-:Y:S02]  /*13d10*/  LOP3.LUT P3, RZ, R32, 0x8000000, RZ, 0xc0, !PT ;  /* 0x0800000020ff7812 */ /* 0x000fe4000786c0ff */
[----:B------:R-:W-:-:S02]  /*13d20*/  ISETP.NE.AND P0, PT, R112, RZ, PT ;  /* 0x000000ff7000720c */ /* 0x000fc40003f05270 */
[----:B------:R-:W-:-:S09]  /*13d30*/  LOP3.LUT P4, RZ, R32, 0x4000000, RZ, 0xc0, !PT ;  /* 0x0400000020ff7812 */ /* 0x000fd2000788c0ff */
[----:B------:R-:W-:Y:S01]  /*13d40*/  @!P3 STG.E.U8 desc[UR24][R76.64], R79 ;  /* 0x0000004f4c00b986 */ /* 0x000fe2000c101118 */
[----:B------:R-:W-:-:S03]  /*13d50*/  ISETP.LT.OR P3, PT, R34, 0x1, !P0 ;  /* 0x000000012200780c */ /* 0x000fc60004761670 */
[----:B------:R0:W-:Y:S10]  /*13d60*/  @!P4 STG.E.U8 desc[UR24][R74.64+0x1], R25 ;  /* 0x000001194a00c986 */ /* 0x0001f4000c101118 */
[----:B------:R-:W1:Y:S01]  /*13d70*/  @!P3 LDC.64 R8, c[0x0][0x5c0] ;  /* 0x00017000ff08bb82 */ /* 0x000e620000000a00 */
[----:B0-----:R-:W-:Y:S01]  /*13d80*/  F2FP.SATFINITE.E4M3.F32.PACK_AB_MERGE_C R25, RZ, R10, RZ ;  /* 0x0000000aff19723e */ /* 0x001fe200048070ff */
[----:B------:R-:W-:-:S05]  /*13d90*/  FMUL R10, R222, UR17 ;  /* 0x00000011de0a7c20 */ /* 0x000fca0008400000 */
[----:B------:R-:W-:Y:S02]  /*13da0*/  F2FP.SATFINITE.E4M3.F32.PACK_AB_MERGE_C R75, RZ, R10, RZ ;  /* 0x0000000aff4b723e */ /* 0x000fe400048070ff */
[----:B------:R-:W-:Y:S02]  /*13db0*/  ISETP.LT.OR P5, PT, R34, 0x2, !P0 ;  /* 0x000000022200780c */ /* 0x000fe400047a1670 */
[----:B-1----:R-:W-:Y:S01]  /*13dc0*/  @!P3 IADD3 R8, P4, R170, R8, RZ ;  /* 0x00000008aa08b210 */ /* 0x002fe20007f9e0ff */
[----:B----4-:R-:W-:Y:S02]  /*13dd0*/  FMUL R10, R224, UR17 ;  /* 0x00000011e00a7c20 */ /* 0x010fe40008400000 */
[----:B------:R-:W4:Y:S02]  /*13de0*/  LDL.LU R224, [R1+0x78] ;  /* 0x0000780001e07983 */ /* 0x000f240000300800 */
[----:B------:R-:W-:-:S05]  /*13df0*/  @!P3 IMAD.X R9, R173, 0x1, R9, P4 ;  /* 0x00000001ad09b824 */ /* 0x000fca00020e0609 */
[----:B------:R0:W-:Y:S02]  /*13e00*/  @!P3 STG.E.U8 desc[UR24][R8.64], R11 ;  /* 0x0000000b0800b986 */ /* 0x0001e4000c101118 */
[----:B0-----:R-:W-:Y:S01]  /*13e10*/  F2FP.SATFINITE.E4M3.F32.PACK_AB_MERGE_C R11, RZ, R10, RZ ;  /* 0x0000000aff0b723e */ /* 0x001fe200048070ff */
[----:B------:R-:W-:Y:S01]  /*13e20*/  FMUL R10, R225, UR17 ;  /* 0x00000011e10a7c20 */ /* 0x000fe20008400000 */
[----:B------:R-:W0:Y:S01]  /*13e30*/  @!P5 LDC.64 R8, c[0x0][0x5c0] ;  /* 0x00017000ff08db82 */ /* 0x000e220000000a00 */
[----:B------:R-:W4:Y:S04]  /*13e40*/  LDL.LU R225, [R1+0x7c] ;  /* 0x00007c0001e17983 */ /* 0x000f280000300800 */
[----:B------:R-:W4:Y:S01]  /*13e50*/  LDL.LU R222, [R1+0x80] ;  /* 0x0000800001de7983 */ /* 0x000f220000300800 */
[----:B0-----:R-:W-:-:S05]  /*13e60*/  @!P5 IADD3 R8, P6, R167, R8, RZ ;  /* 0x00000008a708d210 */ /* 0x001fca0007fde0ff */
[----:B------:R-:W-:-:S05]  /*13e70*/  @!P5 IMAD.X R9, R172, 0x1, R9, P6 ;  /* 0x00000001ac09d824 */ /* 0x000fca00030e0609 */
[----:B------:R0:W-:Y:S02]  /*13e80*/  @!P5 STG.E.U8 desc[UR24][R8.64+0x1], R25 ;  /* 0x000001190800d986 */ /* 0x0001e4000c101118 */
[----:B0-----:R-:W-:Y:S02]  /*13e90*/  F2FP.SATFINITE.E4M3.F32.PACK_AB_MERGE_C R25, RZ, R10, RZ ;  /* 0x0000000aff19723e */ /* 0x001fe400048070ff */
[C---:B------:R-:W-:Y:S02]  /*13ea0*/  LOP3.LUT P1, RZ, R32.reuse, 0x2000000, RZ, 0xc0, !PT ;  /* 0x0200000020ff7812 */ /* 0x040fe4000782c0ff */
[----:B------:R-:W-:-:S11]  /*13eb0*/  LOP3.LUT P2, RZ, R32, 0x400000, RZ, 0xc0, !PT ;  /* 0x0040000020ff7812 */ /* 0x000fd6000784c0ff */
[----:B------:R-:W-:Y:S04]  /*13ec0*/  @!P1 STG.E.U8 desc[UR24][R72.64+0x8], R75 ;  /* 0x0000084b48009986 */ /* 0x000fe8000c101118 */
[----:B------:R0:W-:Y:S01]  /*13ed0*/  @!P2 STG.E.U8 desc[UR24][R70.64+0x9], R11 ;  /* 0x0000090b4600a986 */ /* 0x0001e2000c101118 */
[----:B--2---:R-:W-:-:S03]  /*13ee0*/  FMUL R10, R226, UR17 ;  /* 0x00000011e20a7c20 */ /* 0x004fc60008400000 */
[----:B------:R-:W2:Y:S02]  /*13ef0*/  LDL.LU R226, [R1+0x84] ;  /* 0x0000840001e27983 */ /* 0x000ea40000300800 */
[----:B0-----:R-:W-:Y:S01]  /*13f00*/  F2FP.SATFINITE.E4M3.F32.PACK_AB_MERGE_C R71, RZ, R10, RZ ;  /* 0x0000000aff47723e */ /* 0x001fe200048070ff */
[----:B------:R-:W-:-:S05]  /*13f10*/  FMUL R10, R223, UR17 ;  /* 0x00000011df0a7c20 */ /* 0x000fca0008400000 */
[----:B------:R-:W-:Y:S01]  /*13f20*/  F2FP.SATFINITE.E4M3.F32.PACK_AB_MERGE_C R73, RZ, R10, RZ ;  /* 0x0000000aff49723e */ /* 0x000fe200048070ff */
[----:B---3--:R-:W-:Y:S02]  /*13f30*/  FMUL R10, R227, UR17 ;  /* 0x00000011e30a7c20 */ /* 0x008fe40008400000 */
[----:B------:R-:W3:Y:S01]  /*13f40*/  LDL.LU R227, [R1+0x88] ;  /* 0x0000880001e37983 */ /* 0x000ee20000300800 */
[----:B------:R-:W-:-:S13]  /*13f50*/  ISETP.LT.OR P1, PT, R34, 0x9, !P0 ;  /* 0x000000092200780c */ /* 0x000fda0004721670 */
[----:B------:R-:W0:Y:S01]  /*13f60*/  @!P1 LDC.64 R8, c[0x0][0x5c0] ;  /* 0x00017000ff089b82 */ /* 0x000e220000000a00 */
[----:B------:R-:W-:Y:S02]  /*13f70*/  ISETP.LT.OR P5, PT, R34, 0xa, !P0 ;  /* 0x0000000a2200780c */ /* 0x000fe400047a1670 */
[----:B0-----:R-:W-:-:S05]  /*13f80*/  @!P1 IADD3 R8, P2, R166, R8, RZ ;  /* 0x00000008a6089210 */ /* 0x001fca0007f5e0ff */
[----:B------:R-:W-:-:S05]  /*13f90*/  @!P1 IMAD.X R9, R169, 0x1, R9, P2 ;  /* 0x00000001a9099824 */ /* 0x000fca00010e0609 */
[----:B------:R0:W-:Y:S02]  /*13fa0*/  @!P1 STG.E.U8 desc[UR24][R8.64+0x8], R25 ;  /* 0x0000081908009986 */ /* 0x0001e4000c101118 */
[----:B0-----:R-:W0:Y:S01]  /*13fb0*/  @!P5 LDC.64 R8, c[0x0][0x5c0] ;  /* 0x00017000ff08db82 */ /* 0x001e220000000a00 */
[----:B----4-:R-:W-:Y:S02]  /*13fc0*/  FMUL R25, R224, UR17 ;  /* 0x00000011e0197c20 */ /* 0x010fe40008400000 */
[----:B------:R-:W4:Y:S04]  /*13fd0*/  LDL.LU R224, [R1+0x8c] ;  /* 0x00008c0001e07983 */ /* 0x000f280000300800 */
[----:B------:R-:W4:Y:S01]  /*13fe0*/  LDL.LU R223, [R1+0x90] ;  /* 0x0000900001df7983 */ /* 0x000f220000300800 */
[----:B0-----:R-:W-:-:S05]  /*13ff0*/  @!P5 IADD3 R8, P6, R143, R8, RZ ;  /* 0x000000088f08d210 */ /* 0x001fca0007fde0ff */
[----:B------:R-:W-:-:S05]  /*14000*/  @!P5 IMAD.X R9, R142, 0x1, R9, P6 ;  /* 0x000000018e09d824 */ /* 0x000fca00030e0609 */
[----:B------:R0:W-:Y:S02]  /*14010*/  @!P5 STG.E.U8 desc[UR24][R8.64+0x9], R71 ;  /* 0x000009470800d986 */ /* 0x0001e4000c101118 */
[----:B0-----:R-:W-:Y:S01]  /*14020*/  F2FP.SATFINITE.E4M3.F32.PACK_AB_MERGE_C R71, RZ, R25, RZ ;  /* 0x00000019ff47723e */ /* 0x001fe200048070ff */
[----:B------:R-:W-:Y:S02]  /*14030*/  FMUL R25, R225, UR17 ;  /* 0x00000011e1197c20 */ /* 0x000fe40008400000 */
[----:B------:R-:W4:Y:S01]  /*14040*/  LDL.LU R225, [R1+0x94] ;  /* 0x0000940001e17983 */ /* 0x000f220000300800 */
[C---:B------:R-:W-:Y:S02]  /*14050*/  LOP3.LUT P4, RZ, R32.reuse, 0x200000, RZ, 0xc0, !PT ;  /* 0x0020000020ff7812 */ /* 0x040fe4000788c0ff */
[----:B------:R-:W-:Y:S02]  /*14060*/  LOP3.LUT P3, RZ, R32, 0x100000, RZ, 0xc0, !PT ;  /* 0x0010000020ff7812 */ /* 0x000fe4000786c0ff */
[----:B------:R-:W-:-:S09]  /*14070*/  F2FP.SATFINITE.E4M3.F32.PACK_AB_MERGE_C R75, RZ, R10, RZ ;  /* 0x0000000aff4b723e */ /* 0x000fd200048070ff */
[----:B------:R-:W-:Y:S01]  /*14080*/  @!P4 STG.E.U8 desc[UR24][R68.64+0x10], R73 ;  /* 0x000010494400c986 */ /* 0x000fe2000c101118 */
[----:B------:R-:W-:-:S03]  /*14090*/  ISETP.LT.OR P4, PT, R34, 0x11, !P0 ;  /* 0x000000112200780c */ /* 0x000fc60004781670 */
[----:B------:R0:W-:Y:S10]  /*140a0*/  @!P3 STG.E.U8 desc[UR24][R66.64+0x11], R75 ;  /* 0x0000114b4200b986 */ /* 0x0001f4000c101118 */
[----:B------:R-:W1:Y:S01]  /*140b0*/  @!P4 LDC.64 R10, c[0x0][0x5c0] ;  /* 0x00017000ff0acb82 */ /* 0x000e620000000a00 */
[----:B0-----:R-:W-:Y:S01]  /*140c0*/  F2FP.SATFINITE.E4M3.F32.PACK_AB_MERGE_C R67, RZ, R25, RZ ;  /* 0x00000019ff43723e */ /* 0x001fe200048070ff */
[----:B------:R-:W-:-:S05]  /*140d0*/  FMUL R25, R222, UR17 ;  /* 0x00000011de197c20 */ /* 0x000fca0008400000 */
[----:B------:R-:W-:Y:S02]  /*140e0*/  F2FP.SATFINITE.E4M3.F32.PACK_AB_MERGE_C R69, RZ, R25, RZ ;  /* 0x00000019ff45723e */ /* 0x000fe400048070ff */
[----:B-1----:R-:W-:-:S05]  /*140f0*/  @!P4 IADD3 R10, P3, R139, R10, RZ ;  /* 0x0000000a8b0ac210 */ /* 0x002fca0007f7e0ff */
[----:B------:R-:W-:-:S05]  /*14100*/  @!P4 IMAD.X R11, R138, 0x1, R11, P3 ;  /* 0x000000018a0bc824 */ /* 0x000fca00018e060b */
[----:B------:R0:W-:Y:S01]  /*14110*/  @!P4 STG.E.U8 desc[UR24][R10.64+0x10], R71 ;  /* 0x000010470a00c986 */ /* 0x0001e2000c101118 */
[----:B--2---:R-:W-:-:S03]  /*14120*/  FMUL R25, R226, UR17 ;  /* 0x00000011e2197c20 */ /* 0x004fc60008400000 */
[----:B------:R-:W2:Y:S02]  /*14130*/  LDL.LU R226, [R1+0x98] ;  /* 0x0000980001e27983 */ /* 0x000ea40000300800 */
[----:B0-----:R-:W-:Y:S01]  /*14140*/  F2FP.SATFINITE.E4M3.F32.PACK_AB_MERGE_C R71, RZ, R25, RZ ;  /* 0x00000019ff47723e */ /* 0x001fe200048070ff */
[----:B---3--:R-:W-:Y:S02]  /*14150*/  FMUL R25, R227, UR17 ;  /* 0x00000011e3197c20 */ /* 0x008fe40008400000 */
[----:B------:R-:W3:Y:S01]  /*14160*/  LDL.LU R227, [R1+0x9c] ;  /* 0x00009c0001e37983 */ /* 0x000ee20000300800 */
[----:B------:R-:W-:Y:S02]  /*14170*/  ISETP.LT.OR P5, PT, R34, 0x12, !P0 ;  /* 0x000000122200780c */ /* 0x000fe400047a1670 */
[----:B------:R-:W-:Y:S01]  /*14180*/  LOP3.LUT P2, RZ, R32, 0x80000, RZ, 0xc0, !PT ;  /* 0x0008000020ff7812 */ /* 0x000fe2000784c0ff */
[----:B------:R-:W3:Y:S10]  /*14190*/  LDL.LU R222, [R1+0xa0] ;  /* 0x0000a00001de7983 */ /* 0x000ef40000300800 */
[----:B------:R-:W0:Y:S02]  /*141a0*/  @!P5 LDC.64 R8, c[0x0][0x5c0] ;  /* 0x00017000ff08db82 */ /* 0x000e240000000a00 */
[----:B0-----:R-:W-:-:S05]  /*141b0*/  @!P5 IADD3 R8, P6, R129, R8, RZ ;  /* 0x000000088108d210 */ /* 0x001fca0007fde0ff */
[----:B------:R-:W-:-:S05]  /*141c0*/  @!P5 IMAD.X R9, R128, 0x1, R9, P6 ;  /* 0x000000018009d824 */ /* 0x000fca00030e0609 */
[----:B------:R0:W-:Y:S01]  /*141d0*/  @!P5 STG.E.U8 desc[UR24][R8.64+0x11], R67 ;  /* 0x000011430800d986 */ /* 0x0001e2000c101118 */
[----:B------:R-:W-:-:S03]  /*141e0*/  ISETP.LT.OR P5, PT, R34, 0x1a, !P0 ;  /* 0x0000001a2200780c */ /* 0x000fc600047a1670 */
[----:B------:R-:W-:Y:S01]  /*141f0*/  @!P2 STG.E.U8 desc[UR24][R64.64+0x18], R69 ;  /* 0x000018454000a986 */ /* 0x000fe2000c101118 */
[----:B------:R-:W-:-:S09]  /*14200*/  ISETP.LT.OR P2, PT, R34, 0x19, !P0 ;  /* 0x000000192200780c */ /* 0x000fd20004741670 */
[----:B0-----:R-:W0:Y:S08]  /*14210*/  @!P5 LDC.64 R8, c[0x0][0x5c0] ;  /* 0x00017000ff08db82 */ /* 0x001e300000000a00 */
[----:B------:R-:W1:Y:S01]  /*14220*/  @!P2 LDC.64 R10, c[0x0][0x5c0] ;  /* 0x00017000ff0aab82 */ /* 0x000e620000000a00 */
[C---:B------:R-:W-:Y:S02]  /*14230*/  LOP3.LUT P1, RZ, R32.reuse, 0x40000, RZ, 0xc0, !PT ;  /* 0x0004000020ff7812 */ /* 0x040fe4000782c0ff */
[----:B------:R-:W-:-:S02]  /*14240*/  LOP3.LUT P3, RZ, R32, 0x10000, RZ, 0xc0, !PT ;  /* 0x0001000020ff7812 */ /* 0x000fc4000786c0ff */
[----:B------:R-:W-:Y:S02]  /*14250*/  F2FP.SATFINITE.E4M3.F32.PACK_AB_MERGE_C R25, RZ, R25, RZ ;  /* 0x00000019ff19723e */ /* 0x000fe400048070ff */
[----:B0-----:R-:W-:Y:S01]  /*14260*/  @!P5 IADD3 R120, P6, R120, R8, RZ ;  /* 0x000000087878d210 */ /* 0x001fe20007fde0ff */
[----:B----4-:R-:W-:-:S06]  /*14270*/  FMUL R8, R224, UR17 ;  /* 0x00000011e0087c20 */ /* 0x010fcc0008400000 */
[----:B------:R0:W-:Y:S01]  /*14280*/  @!P1 STG.E.U8 desc[UR24][R62.64+0x19], R71 ;  /* 0x000019473e009986 */ /* 0x0001e2000c101118 */
[----:B------:R-:W-:-:S03]  /*14290*/  LOP3.LUT P4, RZ, R32, 0x8000, RZ, 0xc0, !PT ;  /* 0x0000800020ff7812 */ /* 0x000fc6000788c0ff */
[----:B------:R-:W4:Y:S01]  /*142a0*/  LDL.LU R224, [R1+0xa4] ;  /* 0x0000a40001e07983 */ /* 0x000f220000300800 */
[----:B-1----:R-:W-:Y:S02]  /*142b0*/  @!P2 IADD3 R10, P1, R127, R10, RZ ;  /* 0x0000000a7f0aa210 */ /* 0x002fe40007f3e0ff */
[----:B0-----:R-:W-:Y:S01]  /*142c0*/  F2FP.SATFINITE.E4M3.F32.PACK_AB_MERGE_C R63, RZ, R8, RZ ;  /* 0x00000008ff3f723e */ /* 0x001fe200048070ff */
[----:B------:R-:W-:Y:S02]  /*142d0*/  FMUL R8, R223, UR17 ;  /* 0x00000011df087c20 */ /* 0x000fe40008400000 */
[----:B------:R-:W-:Y:S02]  /*142e0*/  @!P2 IMAD.X R11, R121, 0x1, R11, P1 ;  /* 0x00000001790ba824 */ /* 0x000fe400008e060b */
[----:B------:R-:W-:Y:S01]  /*142f0*/  @!P5 IMAD.X R121, R116, 0x1, R9, P6 ;  /* 0x000000017479d824 */ /* 0x000fe200030e0609 */
[----:B------:R-:W-:Y:S02]  /*14300*/  F2FP.SATFINITE.E4M3.F32.PACK_AB_MERGE_C R65, RZ, R8, RZ ;  /* 0x00000008ff41723e */ /* 0x000fe400048070ff */
[----:B------:R0:W-:Y:S04]  /*14310*/  @!P2 STG.E.U8 desc[UR24][R10.64+0x18], R25 ;  /* 0x000018190a00a986 */ /* 0x0001e8000c101118 */
[----:B------:R1:W-:Y:S04]  /*14320*/  @!P5 STG.E.U8 desc[UR24][R120.64+0x19], R63 ;  /* 0x0000193f7800d986 */ /* 0x0003e8000c101118 */
[----:B------:R-:W-:Y:S01]  /*14330*/  @!P3 STG.E.U8 desc[UR24][R60.64+0x20], R65 ;  /* 0x000020413c00b986 */ /* 0x000fe2000c101118 */
[----:B------:R-:W-:Y:S01]  /*14340*/  ISETP.LT.OR P3, PT, R34, 0x21, !P0 ;  /* 0x000000212200780c */ /* 0x000fe20004761670 */
[----:B------:R-:W-:-:S02]  /*14350*/  FMUL R8, R225, UR17 ;  /* 0x00000011e1087c20 */ /* 0x000fc40008400000 */
[----:B------:R-:W4:Y:S03]  /*14360*/  LDL.LU R225, [R1+0xa8] ;  /* 0x0000a80001e17983 */ /* 0x000f260000300800 */
[----:B0-----:R-:W-:Y:S01]  /*14370*/  F2FP.SATFINITE.E4M3.F32.PACK_AB_MERGE_C R25, RZ, R8, RZ ;  /* 0x00000008ff19723e */ /* 0x001fe200048070ff */
[----:B------:R-:W4:Y:S06]  /*14380*/  LDL.LU R223, [R1+0xac] ;  /* 0x0000ac0001df7983 */ /* 0x000f2c0000300800 */
[----:B------:R-:W0:Y:S01]  /*14390*/  @!P3 LDC.64 R8, c[0x0][0x5c0] ;  /* 0x00017000ff08bb82 */ /* 0x000e220000000a00 */
[----:B------:R3:W-:Y:S01]  /*143a0*/  @!P4 STG.E.U8 desc[UR24][R58.64+0x21], R25 ;  /* 0x000021193a00c986 */ /* 0x0007e2000c101118 */
[----:B0-----:R-:W-:-:S05]  /*143b0*/  @!P3 IADD3 R8, P4, R115, R8, RZ ;  /* 0x000000087308b210 */ /* 0x001fca0007f9e0ff */
[----:B------:R-:W-:Y:S01]  /*143c0*/  @!P3 IMAD.X R9, R114, 0x1, R9, P4 ;  /* 0x000000017209b824 */ /* 0x000fe200020e0609 */
[----:B------:R-:W-:Y:S01]  /*143d0*/  ISETP.LT.OR P4, PT, R34, 0x22, !P0 ;  /* 0x000000222200780c */ /* 0x000fe20004781670 */
[----:B--2---:R-:W-:Y:S02]  /*143e0*/  FMUL R10, R226, UR17 ;  /* 0x00000011e20a7c20 */ /* 0x004fe40008400000 */
[----:B------:R-:W2:Y:S03]  /*143f0*/  LDL.LU R226, [R1+0xb0] ;  /* 0x0000b00001e27983 */ /* 0x000ea60000300800 */
[----:B-1----:R-:W-:-:S07]  /*14400*/  F2FP.SATFINITE.E4M3.F32.PACK_AB_MERGE_C R63, RZ, R10, RZ ;  /* 0x0000000aff3f723e */ /* 0x002fce00048070ff */
[----:B------:R-:W0:Y:S02]  /*14410*/  @!P4 LDC.64 R10, c[0x0][0x5c0] ;  /* 0x00017000ff0acb82 */ /* 0x000e240000000a00 */
[----:B0-----:R-:W-:-:S05]  /*14420*/  @!P4 IADD3 R10, P6, R103, R10, RZ ;  /* 0x0000000a670ac210 */ /* 0x001fca0007fde0ff */
[----:B------:R-:W-:Y:S02]  /*14430*/  @!P4 IMAD.X R11, R22, 0x1, R11, P6 ;  /* 0x00000001160bc824 */ /* 0x000fe400030e060b */
[----:B---3--:R-:W-:Y:S02]  /*14440*/  FMUL R22, R227, UR17 ;  /* 0x00000011e3167c20 */ /* 0x008fe40008400000 */
[----:B------:R-:W3:Y:S01]  /*14450*/  LDL.LU R227, [R1+0xb4] ;  /* 0x0000b40001e37983 */ /* 0x000ee20000300800 */
[----:B------:R-:W-:Y:S02]  /*14460*/  LOP3.LUT P1, RZ, R32, 0x4000, RZ, 0xc0, !PT ;  /* 0x0000400020ff7812 */ /* 0x000fe4000782c0ff */
[----:B------:R-:W-:Y:S01]  /*14470*/  F2FP.SATFINITE.E4M3.F32.PACK_AB_MERGE_C R25, RZ, R22, RZ ;  /* 0x00000016ff19723e */ /* 0x000fe200048070ff */
[----:B------:R-:W-:Y:S01]  /*14480*/  FMUL R22, R222, UR17 ;  /* 0x00000011de167c20 */ /* 0x000fe20008400000 */
[----:B------:R0:W-:Y:S04]  /*14490*/  @!P3 STG.E.U8 desc[UR24][R8.64+0x20], R63 ;  /* 0x0000203f0800b986 */ /* 0x0001e8000c101118 */
[----:B------:R-:W-:Y:S01]  /*144a0*/  F2FP.SATFINITE.E4M3.F32.PACK_AB_MERGE_C R59, RZ, R22, RZ ;  /* 0x00000016ff3b723e */ /* 0x000fe200048070ff */
[----:B------:R1:W-:Y:S04]  /*144b0*/  @!P4 STG.E.U8 desc[UR24][R10.64+0x21], R25 ;  /* 0x000021190a00c986 */ /* 0x0003e8000c101118 */
[----:B------:R-:W-:Y:S01]  /*144c0*/  @!P1 STG.E.U8 desc[UR24][R56.64+0x28], R59 ;  /* 0x0000283b38009986 */ /* 0x000fe2000c101118 */
[----:B------:R-:W-:-:S02]  /*144d0*/  ISETP.LT.OR P1, PT, R34, 0x29, !P0 ;  /* 0x000000292200780c */ /* 0x000fc40004721670 */
[----:B------:R-:W-:-:S11]  /*144e0*/  LOP3.LUT P2, RZ, R32, 0x1000, RZ, 0xc0, !PT ;  /* 0x0000100020ff7812 */ /* 0x000fd6000784c0ff */
[----:B0-----:R-:W0:Y:S01]  /*144f0*/  @!P1 LDC.64 R8, c[0x0][0x5c0] ;  /* 0x00017000ff089b82 */ /* 0x001e220000000a00 */
[----:B------:R-:W-:Y:S01]  /*14500*/  ISETP.LT.OR P6, PT, R34, 0x2a, !P0 ;  /* 0x0000002a2200780c */ /* 0x000fe200047c1670 */
[----:B----4-:R-:W-:Y:S02]  /*14510*/  FMUL R22, R224, UR17 ;  /* 0x00000011e0167c20 */ /* 0x010fe40008400000 */
[----:B------:R-:W4:Y:S03]  /*14520*/  LDL.LU R224, [R1+0xb8] ;  /* 0x0000b80001e07983 */ /* 0x000f260000300800 */
[----:B------:R-:W-:-:S05]  /*14530*/  F2FP.SATFINITE.E4M3.F32.PACK_AB_MERGE_C R61, RZ, R22, RZ ;  /* 0x00000016ff3d723e */ /* 0x000fca00048070ff */
[----:B------:R-:W-:Y:S01]  /*14540*/  @!P2 STG.E.U8 desc[UR24][R54.64+0x29], R61 ;  /* 0x0000293d3600a986 */ /* 0x000fe2000c101118 */
[----:B0-----:R-:W-:-:S05]  /*14550*/  @!P1 IADD3 R20, P2, R20, R8, RZ ;  /* 0x0000000814149210 */ /* 0x001fca0007f5e0ff */
[----:B------:R-:W-:Y:S02]  /*14560*/  @!P1 IMAD.X R21, R21, 0x1, R9, P2 ;  /* 0x0000000115159824 */ /* 0x000fe400010e0609 */
[----:B------:R-:W-:Y:S02]  /*14570*/  FMUL R8, R225, UR17 ;  /* 0x00000011e1087c20 */ /* 0x000fe40008400000 */
[----:B------:R-:W4:Y:S03]  /*14580*/  LDL.LU R225, [R1+0xbc] ;  /* 0x0000bc0001e17983 */ /* 0x000f260000300800 */
[----:B-1----:R-:W-:Y:S01]  /*14590*/  F2FP.SATFINITE.E4M3.F32.PACK_AB_MERGE_C R11, RZ, R8, RZ ;  /* 0x00000008ff0b723e */ /* 0x002fe200048070ff */
[----:B------:R-:W-:Y:S01]  /*145a0*/  FMUL R10, R223, UR17 ;  /* 0x00000011df0a7c20 */ /* 0x000fe20008400000 */
[----:B------:R-:W0:Y:S01]  /*145b0*/  @!P6 LDC.64 R8, c[0x0][0x5c0] ;  /* 0x00017000ff08eb82 */ /* 0x000e220000000a00 */
[----:B------:R-:W4:Y:S04]  /*145c0*/  LDL.LU R222, [R1+0xc0] ;  /* 0x0000c00001de7983 */ /* 0x000f280000300800 */
[----:B------:R-:W-:Y:S01]  /*145d0*/  @!P1 STG.E.U8 desc[UR24][R20.64+0x28], R11 ;  /* 0x0000280b14009986 */ /* 0x000fe2000c101118 */
[----:B0-----:R-:W-:-:S02]  /*145e0*/  @!P6 IADD3 R8, P1, R23, R8, RZ ;  /* 0x000000081708e210 */ /* 0x001fc40007f3e0ff */
[----:B------:R-:W-:Y:S01]  /*145f0*/  F2FP.SATFINITE.E4M3.F32.PACK_AB_MERGE_C R23, RZ, R10, RZ ;  /* 0x0000000aff17723e */ /* 0x000fe200048070ff */
[----:B--2---:R-:W-:Y:S02]  /*14600*/  FMUL R10, R226, UR17 ;  /* 0x00000011e20a7c20 */ /* 0x004fe40008400000 */
[----:B------:R-:W2:Y:S03]  /*14610*/  LDL.LU R226, [R1+0xc4] ;  /* 0x0000c40001e27983 */ /* 0x000ea60000300800 */
[----:B------:R-:W-:Y:S01]  /*14620*/  F2FP.SATFINITE.E4M3.F32.PACK_AB_MERGE_C R25, RZ, R10, RZ ;  /* 0x0000000aff19723e */ /* 0x000fe200048070ff */
[----:B---3--:R-:W-:Y:S02]  /*14630*/  FMUL R10, R227, UR17 ;  /* 0x00000011e30a7c20 */ /* 0x008fe40008400000 */
[----:B------:R-:W3:Y:S01]  /*14640*/  LDL.LU R227, [R1+0xc8] ;  /* 0x0000c80001e37983 */ /* 0x000ee20000300800 */
[----:B------:R-:W-:Y:S01]  /*14650*/  LOP3.LUT P5, RZ, R32, 0x800, RZ, 0xc0, !PT ;  /* 0x0000080020ff7812 */ /* 0x000fe200078ac0ff */
[----:B------:R-:W-:-:S02]  /*14660*/  @!P6 IMAD.X R9, R26, 0x1, R9, P1 ;  /* 0x000000011a09e824 */ /* 0x000fc400008e0609 */
[----:B------:R-:W3:Y:S04]  /*14670*/  LDL.LU R223, [R1+0xcc] ;  /* 0x0000cc0001df7983 */ /* 0x000ee80000300800 */
[----:B------:R0:W-:Y:S06]  /*14680*/  @!P6 STG.E.U8 desc[UR24][R8.64+0x29], R23 ;  /* 0x000029170800e986 */ /* 0x0001ec000c101118 */
[----:B------:R-:W-:Y:S01]  /*14690*/  @!P5 STG.E.U8 desc[UR24][R52.64+0x30], R25 ;  /* 0x000030193400d986 */ /* 0x000fe2000c101118 */
[----:B------:R-:W-:-:S02]  /*146a0*/  ISETP.LT.OR P5, PT, R34, 0x32, !P0 ;  /* 0x000000322200780c */ /* 0x000fc400047a1670 */
[----:B------:R-:W-:-:S11]  /*146b0*/  LOP3.LUT P1, RZ, R0, 0x40000, RZ, 0xc0, !PT ;  /* 0x0004000000ff7812 */ /* 0x000fd6000782c0ff */
[----:B0-----:R-:W0:Y:S01]  /*146c0*/  @!P5 LDC.64 R8, c[0x0][0x5c0] ;  /* 0x00017000ff08db82 */ /* 0x001e220000000a00 */
[----:B------:R-:W-:-:S07]  /*146d0*/  F2FP.SATFINITE.E4M3.F32.PACK_AB_MERGE_C R21, RZ, R10, RZ ;  /* 0x0000000aff15723e */ /* 0x000fce00048070ff */
[----:B------:R-:W1:Y:S01]  /*146e0*/  @!P1 LDC.64 R10, c[0x0][0x5c0] ;  /* 0x00017000ff0a9b82 */ /* 0x000e620000000a00 */
[----:B------:R-:W-:Y:S01]  /*146f0*/  LOP3.LUT P3, RZ, R32, 0x400, RZ, 0xc0, !PT ;  /* 0x0000040020ff7812 */ /* 0x000fe2000786c0ff */
[----:B----4-:R-:W-:Y:S02]  /*14700*/  FMUL R20, R224, UR17 ;  /* 0x00000011e0147c20 */ /* 0x010fe40008400000 */
[----:B------:R-:W4:Y:S01]  /*14710*/  LDL.LU R224, [R1+0xd0] ;  /* 0x0000d00001e07983 */ /* 0x000f220000300800 */
[----:B0-----:R-:W-:-:S05]  /*14720*/  @!P5 IADD3 R8, P6, R35, R8, RZ ;  /* 0x000000082308d210 */ /* 0x001fca0007fde0ff */
[----:B------:R-:W-:Y:S01]  /*14730*/  @!P5 IMAD.X R9, R37, 0x1, R9, P6 ;  /* 0x000000012509d824 */ /* 0x000fe200030e0609 */
[----:B------:R-:W-:-:S03]  /*14740*/  ISETP.NE.AND P6, PT, R15, RZ, PT ;  /* 0x000000ff0f00720c */ /* 0x000fc60003fc5270 */
[----:B------:R0:W-:Y:S01]  /*14750*/  @!P3 STG.E.U8 desc[UR24][R50.64+0x31], R21 ;  /* 0x000031153200b986 */ /* 0x0001e2000c101118 */
[----:B-1----:R-:W-:Y:S02]  /*14760*/  @!P1 IADD3 R10, P3, R27, R10, RZ ;  /* 0x0000000a1b0a9210 */ /* 0x002fe40007f7e0ff */
[----:B------:R-:W-:-:S03]  /*14770*/  F2FP.SATFINITE.E4M3.F32.PACK_AB_MERGE_C R23, RZ, R20, RZ ;  /* 0x00000014ff17723e */ /* 0x000fc600048070ff */
[----:B------:R-:W-:Y:S02]  /*14780*/  @!P1 IMAD.X R11, R33, 0x1, R11, P3 ;  /* 0x00000001210b9824 */ /* 0x000fe400018e060b */
[----:B------:R-:W-:Y:S02]  /*14790*/  FMUL R15, R225, UR17 ;  /* 0x00000011e10f7c20 */ /* 0x000fe40008400000 */
[----:B------:R-:W4:Y:S03]  /*147a0*/  LDL.LU R225, [R1+0xd4] ;  /* 0x0000d40001e17983 */ /* 0x000f260000300800 */
[----:B0-----:R-:W-:Y:S01]  /*147b0*/  F2FP.SATFINITE.E4M3.F32.PACK_AB_MERGE_C R21, RZ, R15, RZ ;  /* 0x0000000fff15723e */ /* 0x001fe200048070ff */
[----:B------:R-:W-:-:S05]  /*147c0*/  FMUL R15, R222, UR17 ;  /* 0x00000011de0f7c20 */ /* 0x000fca0008400000 */
[----:B------:R-:W-:Y:S01]  /*147d0*/  F2FP.SATFINITE.E4M3.F32.PACK_AB_MERGE_C R25, RZ, R15, RZ ;  /* 0x0000000fff19723e */ /* 0x000fe200048070ff */
[----:B------:R0:W-:Y:S01]  /*147e0*/  @!P1 STG.E.U8 desc[UR24][R10.64+0x30], R23 ;  /* 0x000030170a009986 */ /* 0x0001e2000c101118 */
[----:B------:R-:W-:Y:S01]  /*147f0*/  LOP3.LUT P4, RZ, R32, 0x200, RZ, 0xc0, !PT ;  /* 0x0000020020ff7812 */ /* 0x000fe2000788c0ff */
[----:B--2---:R-:W-:Y:S02]  /*14800*/  FMUL R15, R226, UR17 ;  /* 0x00000011e20f7c20 */ /* 0x004fe40008400000 */
[----:B------:R-:W2:Y:S03]  /*14810*/  LDL.LU R226, [R1+0xd8] ;  /* 0x0000d80001e27983 */ /* 0x000ea60000300800 */
[----:B0-----:R-:W-:Y:S01]  /*14820*/  F2FP.SATFINITE.E4M3.F32.PACK_AB_MERGE_C R23, RZ, R15, RZ ;  /* 0x0000000fff17723e */ /* 0x001fe200048070ff */
[----:B---3--:R-:W-:Y:S02]  /*14830*/  FMUL R15, R227, UR17 ;  /* 0x00000011e30f7c20 */ /* 0x008fe40008400000 */
[----:B------:R-:W3:Y:S04]  /*14840*/  LDL.LU R227, [R1+0xdc] ;  /* 0x0000dc0001e37983 */ /* 0x000ee80000300800 */
[----:B------:R0:W-:Y:S04]  /*14850*/  @!P5 STG.E.U8 desc[UR24][R8.64+0x31], R21 ;  /* 0x000031150800d986 */ /* 0x0001e8000c101118 */
[----:B------:R-:W-:Y:S01]  /*14860*/  @!P4 STG.E.U8 desc[UR24][R48.64+0x38], R25 ;  /* 0x000038193000c986 */ /* 0x000fe2000c101118 */
[----:B------:R-:W-:-:S02]  /*14870*/  ISETP.LT.OR P4, PT, R34, 0x39, !P0 ;  /* 0x000000392200780c */ /* 0x000fc40004781670 */
[----:B------:R-:W-:Y:S01]  /*14880*/  LOP3.LUT P2, RZ, R32, 0x80, RZ, 0xc0, !PT ;  /* 0x0000008020ff7812 */ /* 0x000fe2000784c0ff */
[----:B------:R-:W3:Y:S10]  /*14890*/  LDL.LU R222, [R1+0xe0] ;  /* 0x0000e00001de7983 */ /* 0x000ef40000300800 */
[----:B------:R-:W1:Y:S02]  /*148a0*/  @!P4 LDC.64 R10, c[0x0][0x5c0] ;  /* 0x00017000ff0acb82 */ /* 0x000e640000000a00 */
[----:B------:R-:W-:Y:S01]  /*148b0*/  @!P2 STG.E.U8 desc[UR24][R46.64+0x39], R23 ;  /* 0x000039172e00a986 */ /* 0x000fe2000c101118 */
[----:B-1----:R-:W-:-:S05]  /*148c0*/  @!P4 IADD3 R10, P2, R17, R10, RZ ;  /* 0x0000000a110ac210 */ /* 0x002fca0007f5e0ff */
[----:B------:R-:W-:Y:S01]  /*148d0*/  @!P4 IMAD.X R11, R86, 0x1, R11, P2 ;  /* 0x00000001560bc824 */ /* 0x000fe200010e060b */
[----:B------:R-:W-:-:S13]  /*148e0*/  ISETP.LT.OR P2, PT, R34, 0x3a, !P0 ;  /* 0x0000003a2200780c */ /* 0x000fda0004741670 */
[----:B0-----:R-:W0:Y:S01]  /*148f0*/  @!P2 LDC.64 R8, c[0x0][0x5c0] ;  /* 0x00017000ff08ab82 */ /* 0x001e220000000a00 */
[----:B------:R-:W-:Y:S01]  /*14900*/  F2FP.SATFINITE.E4M3.F32.PACK_AB_MERGE_C R17, RZ, R15, RZ ;  /* 0x0000000fff11723e */ /* 0x000fe200048070ff */
[----:B------:R-:W-:Y:S01]  /*14910*/  FMUL R15, R223, UR17 ;  /* 0x00000011df0f7c20 */ /* 0x000fe20008400000 */
[----:B------:R-:W-:Y:S01]  /*14920*/  LOP3.LUT P3, RZ, R32, 0x40, RZ, 0xc0, !PT ;  /* 0x0000004020ff7812 */ /* 0x000fe2000786c0ff */
[----:B------:R-:W3:Y:S04]  /*14930*/  LDL.LU R223, [R1+0xe4] ;  /* 0x0000e40001df7983 */ /* 0x000ee80000300800 */
[----:B------:R1:W-:Y:S01]  /*14940*/  @!P4 STG.E.U8 desc[UR24][R10.64+0x38], R17 ;  /* 0x000038110a00c986 */ /* 0x0003e2000c101118 */
[----:B0-----:R-:W-:Y:S02]  /*14950*/  @!P2 IADD3 R8, P4, R19, R8, RZ ;  /* 0x000000081308a210 */ /* 0x001fe40007f9e0ff */
[----:B------:R-:W-:Y:S01]  /*14960*/  F2FP.SATFINITE.E4M3.F32.PACK_AB_MERGE_C R19, RZ, R15, RZ ;  /* 0x0000000fff13723e */ /* 0x000fe200048070ff */
[----:B----4-:R-:W-:-:S02]  /*14970*/  FMUL R15, R224, UR17 ;  /* 0x00000011e00f7c20 */ /* 0x010fc40008400000 */
[----:B------:R-:W-:Y:S01]  /*14980*/  @!P2 IMAD.X R9, R87, 0x1, R9, P4 ;  /* 0x000000015709a824 */ /* 0x000fe200020e0609 */
[----:B------:R-:W-:Y:S01]  /*14990*/  LOP3.LUT P1, RZ, R32, 0x20, RZ, 0xc0, !PT ;  /* 0x0000002020ff7812 */ /* 0x000fe2000782c0ff */
[----:B------:R-:W4:Y:S01]  /*149a0*/  LDL.LU R224, [R1+0xe8] ;  /* 0x0000e80001e07983 */ /* 0x000f220000300800 */
[----:B------:R-:W-:-:S03]  /*149b0*/  F2FP.SATFINITE.E4M3.F32.PACK_AB_MERGE_C R21, RZ, R15, RZ ;  /* 0x0000000fff15723e */ /* 0x000fc600048070ff */
[----:B------:R3:W-:Y:S04]  /*149c0*/  @!P2 STG.E.U8 desc[UR24][R8.64+0x39], R19 ;  /* 0x000039130800a986 */ /* 0x0007e8000c101118 */
[----:B------:R-:W-:Y:S01]  /*149d0*/  @!P3 STG.E.U8 desc[UR24][R44.64+0x40], R21 ;  /* 0x000040152c00b986 */ /* 0x000fe2000c101118 */
[----:B------:R-:W-:-:S13]  /*149e0*/  ISETP.LT.OR P3, PT, R34, 0x41, !P0 ;  /* 0x000000412200780c */ /* 0x000fda0004761670 */
[----:B-1----:R-:W0:Y:S01]  /*149f0*/  @!P3 LDC.64 R10, c[0x0][0x5c0] ;  /* 0x00017000ff0abb82 */ /* 0x002e220000000a00 */
[----:B------:R-:W-:Y:S02]  /*14a00*/  FMUL R15, R225, UR17 ;  /* 0x00000011e10f7c20 */ /* 0x000fe40008400000 */
[----:B------:R-:W4:Y:S03]  /*14a10*/  LDL.LU R225, [R1+0xec] ;  /* 0x0000ec0001e17983 */ /* 0x000f260000300800 */
[----:B------:R-:W-:-:S05]  /*14a20*/  F2FP.SATFINITE.E4M3.F32.PACK_AB_MERGE_C R15, RZ, R15, RZ ;  /* 0x0000000fff0f723e */ /* 0x000fca00048070ff */
[----:B------:R1:W-:Y:S01]  /*14a30*/  @!P1 STG.E.U8 desc[UR24][R42.64+0x41], R15 ;  /* 0x0000410f2a009986 */ /* 0x0003e2000c101118 */
[----:B0-----:R-:W-:Y:S01]  /*14a40*/  @!P3 IADD3 R16, P1, R16, R10, RZ ;  /* 0x0000000a1010b210 */ /* 0x001fe20007f3e0ff */
[----:B--2---:R-:W-:Y:S02]  /*14a50*/  FMUL R10, R226, UR17 ;  /* 0x00000011e20a7c20 */ /* 0x004fe40008400000 */
[----:B------:R-:W2:Y:S01]  /*14a60*/  LDL.LU R226, [R1+0xf0] ;  /* 0x0000f00001e27983 */ /* 0x000ea20000300800 */
[----:B---3--:R-:W-:-:S03]  /*14a70*/  FMUL R8, R227, UR17 ;  /* 0x00000011e3087c20 */ /* 0x008fc60008400000 */
[----:B------:R-:W3:Y:S01]  /*14a80*/  LDL.LU R227, [R1+0xf4] ;  /* 0x0000f40001e37983 */ /* 0x000ee20000300800 */
[----:B------:R-:W-:Y:S01]  /*14a90*/  LOP3.LUT P2, RZ, R0, 0x8000, RZ, 0xc0, !PT ;  /* 0x0000800000ff7812 */ /* 0x000fe2000784c0ff */
[----:B------:R-:W-:Y:S01]  /*14aa0*/  @!P3 IMAD.X R17, R18, 0x1, R11, P1 ;  /* 0x000000011211b824 */ /* 0x000fe200008e060b */
[----:B------:R-:W-:Y:S01]  /*14ab0*/  F2FP.SATFINITE.E4M3.F32.PACK_AB_MERGE_C R9, RZ, R10, RZ ;  /* 0x0000000aff09723e */ /* 0x000fe200048070ff */
[----:B------:R-:W0:Y:S10]  /*14ac0*/  @!P6 LDC.64 R18, c[0x0][0x5c0] ;  /* 0x00017000ff12eb82 */ /* 0x000e340000000a00 */
[----:B------:R-:W1:Y:S01]  /*14ad0*/  @!P2 LDC.64 R10, c[0x0][0x5c0] ;  /* 0x00017000ff0aab82 */ /* 0x000e620000000a00 */
[----:B------:R0:W-:Y:S01]  /*14ae0*/  @!P3 STG.E.U8 desc[UR24][R16.64+0x40], R9 ;  /* 0x000040091000b986 */ /* 0x0001e2000c101118 */
[----:B------:R-:W-:-:S02]  /*14af0*/  LOP3.LUT P1, RZ, R0, 0x4000, RZ, 0xc0, !PT ;  /* 0x0000400000ff7812 */ /* 0x000fc4000782c0ff */
[----:B-1----:R-:W-:-:S05]  /*14b00*/  @!P2 IADD3 R90, P3, R90, R10, RZ ;  /* 0x0000000a5a5aa210 */ /* 0x002fca0007f7e0ff */
[----:B------:R-:W-:Y:S01]  /*14b10*/  @!P2 IMAD.X R91, R91, 0x1, R11, P3 ;  /* 0x000000015b5ba824 */ /* 0x000fe200018e060b */
[----:B------:R-:W-:Y:S01]  /*14b20*/  F2FP.SATFINITE.E4M3.F32.PACK_AB_MERGE_C R11, RZ, R8, RZ ;  /* 0x00000008ff0b723e */ /* 0x000fe200048070ff */
[----:B------:R-:W-:Y:S02]  /*14b30*/  FMUL R8, R222, UR17 ;  /* 0x00000011de087c20 */ /* 0x000fe40008400000 */
[----:B------:R-:W3:Y:S03]  /*14b40*/  LDL.LU R222, [R1+0xf8] ;  /* 0x0000f80001de7983 */ /* 0x000ee60000300800 */
[----:B------:R-:W-:Y:S01]  /*14b50*/  F2FP.SATFINITE.E4M3.F32.PACK_AB_MERGE_C R15, RZ, R8, RZ ;  /* 0x00000008ff0f723e */ /* 0x000fe200048070ff */
[----:B------:R1:W-:Y:S01]  /*14b60*/  @!P2 STG.E.U8 desc[UR24][R90.64+0x41], R11 ;  /* 0x0000410b5a00a986 */ /* 0x0003e2000c101118 */
[C---:B------:R-:W-:Y:S02]  /*14b70*/  ISETP.LT.OR P3, PT, R34.reuse, 0x49, !P1 ;  /* 0x000000492200780c */ /* 0x040fe40004f61670 */
[----:B------:R-:W-:Y:S01]  /*14b80*/  ISETP.LT.OR P2, PT, R34, 0x4a, !P1 ;  /* 0x0000004a2200780c */ /* 0x000fe20004f41670 */
[----:B------:R-:W-:-:S02]  /*14b90*/  FMUL R8, R223, UR17 ;  /* 0x00000011df087c20 */ /* 0x000fc40008400000 */
[----:B------:R-:W3:Y:S03]  /*14ba0*/  LDL.LU R223, [R1+0xfc] ;  /* 0x0000fc0001df7983 */ /* 0x000ee60000300800 */
[----:B0-----:R-:W-:-:S05]  /*14bb0*/  F2FP.SATFINITE.E4M3.F32.PACK_AB_MERGE_C R9, RZ, R8, RZ ;  /* 0x00000008ff09723e */ /* 0x001fca00048070ff */
[----:B------:R-:W-:Y:S04]  /*14bc0*/  @!P3 STG.E.U8 desc[UR24][R40.64+0x48], R15 ;  /* 0x0000480f2800b986 */ /* 0x000fe8000c101118 */
[----:B------:R0:W-:Y:S01]  /*14bd0*/  @!P2 STG.E.U8 desc[UR24][R38.64+0x49], R9 ;  /* 0x000049092600a986 */ /* 0x0001e2000c101118 */
[----:B----4-:R-:W-:-:S03]  /*14be0*/  FMUL R8, R224, UR17 ;  /* 0x00000011e0087c20 */ /* 0x010fc60008400000 */
[----:B------:R-:W4:Y:S02]  /*14bf0*/  LDL.LU R224, [R1+0x100] ;  /* 0x0001000001e07983 */ /* 0x000f240000300800 */
[----:B-1----:R-:W-:Y:S01]  /*14c00*/  F2FP.SATFINITE.E4M3.F32.PACK_AB_MERGE_C R11, RZ, R8, RZ ;  /* 0x00000008ff0b723e */ /* 0x002fe200048070ff */
[----:B------:R-:W-:Y:S02]  /*14c10*/  FMUL R8, R225, UR17 ;  /* 0x00000011e1087c20 */ /* 0x000fe40008400000 */
[----:B------:R-:W4:Y:S03]  /*14c20*/  LDL.LU R225, [R1+0x104] ;  /* 0x0001040001e17983 */ /* 0x000f260000300800 */
[----:B0-----:R-:W-:Y:S01]  /*14c30*/  F2FP.SATFINITE.E4M3.F32.PACK_AB_MERGE_C R9, RZ, R8, RZ ;  /* 0x00000008ff09723e */ /* 0x001fe200048070ff */
[----:B--2---:R-:W-:Y:S02]  /*14c40*/  FMUL R8, R226, UR17 ;  /* 0x00000011e2087c20 */ /* 0x004fe40008400000 */
[----:B------:R-:W2:Y:S03]  /*14c50*/  LDL.LU R226, [R1+0x108] ;  /* 0x0001080001e27983 */ /* 0x000ea60000300800 */
[----:B------:R-:W-:Y:S01]  /*14c60*/  F2FP.SATFINITE.E4M3.F32.PACK_AB_MERGE_C R15, RZ, R8, RZ ;  /* 0x00000008ff0f723e */ /* 0x000fe200048070ff */
[----:B---3--:R-:W-:-:S02]  /*14c70*/  FMUL R8, R227, UR17 ;  /* 0x00000011e3087c20 */ /* 0x008fc40008400000 */
[----:B------:R-:W3:Y:S01]  /*14c80*/  LDL.LU R227, [R1+0x10c] ;  /* 0x00010c0001e37983 */ /* 0x000ee20000300800 */
[----:B------:R-:W-:-:S13]  /*14c90*/  LOP3.LUT P3, RZ, R0, 0x2000, RZ, 0xc0, !PT ;  /* 0x0000200000ff7812 */ /* 0x000fda000786c0ff */
[----:B------:R-:W0:Y:S01]  /*14ca0*/  @!P3 LDC.64 R16, c[0x0][0x5c0] ;  /* 0x00017000ff10bb82 */ /* 0x000e220000000a00 */
[----:B------:R-:W-:Y:S02]  /*14cb0*/  LOP3.LUT P4, RZ, R0, 0x10000, RZ, 0xc0, !PT ;  /* 0x0001000000ff7812 */ /* 0x000fe4000788c0ff */
[----:B0-----:R-:W-:-:S05]  /*14cc0*/  @!P3 IADD3 R92, P2, R92, R16, RZ ;  /* 0x000000105c5cb210 */ /* 0x001fca0007f5e0ff */
[----:B------:R-:W-:-:S06]  /*14cd0*/  @!P3 IMAD.X R93, R93, 0x1, R17, P2 ;  /* 0x000000015d5db824 */ /* 0x000fcc00010e0611 */
[----:B------:R-:W0:Y:S01]  /*14ce0*/  @!P4 LDC.64 R16, c[0x0][0x5c0] ;  /* 0x00017000ff10cb82 */ /* 0x000e220000000a00 */
[----:B------:R-:W-:Y:S01]  /*14cf0*/  LOP3.LUT P5, RZ, R0, 0x20000, RZ, 0xc0, !PT ;  /* 0x0002000000ff7812 */ /* 0x000fe200078ac0ff */
[----:B------:R1:W-:Y:S01]  /*14d00*/  @!P3 STG.E.U8 desc[UR24][R92.64+0x48], R11 ;  /* 0x0000480b5c00b986 */ /* 0x0003e2000c101118 */
[----:B------:R-:W-:Y:S02]  /*14d10*/  ISETP.LT.OR P3, PT, R34, 0x51, !P1 ;  /* 0x000000512200780c */ /* 0x000fe40004f61670 */
[----:B0-----:R-:W-:-:S05]  /*14d20*/  @!P4 IADD3 R100, P2, R100, R16, RZ ;  /* 0x000000106464c210 */ /* 0x001fca0007f5e0ff */
[----:B------:R-:W-:-:S04]  /*14d30*/  @!P4 IMAD.X R101, R101, 0x1, R17, P2 ;  /* 0x000000016565c824 */ /* 0x000fc800010e0611 */
[----:B------:R-:W0:Y:S01]  /*14d40*/  @!P5 LDC.64 R16, c[0x0][0x5c0] ;  /* 0x00017000ff10db82 */ /* 0x000e220000000a00 */
[----:B------:R-:W-:Y:S01]  /*14d50*/  @!P4 STG.E.U8 desc[UR24][R100.64+0x49], R9 ;  /* 0x000049096400c986 */ /* 0x000fe2000c101118 */
[----:B------:R-:W-:-:S03]  /*14d60*/  ISETP.LT.OR P2, PT, R34, 0x59, !P1 ;  /* 0x000000592200780c */ /* 0x000fc60004f41670 */
[----:B------:R0:W-:Y:S01]  /*14d70*/  @!P3 STG.E.U8 desc[UR24][R30.64+0x50], R15 ;  /* 0x0000500f1e00b986 */ /* 0x0001e2000c101118 */
[C---:B------:R-:W-:Y:S02]  /*14d80*/  ISETP.LT.OR P3, PT, R34.reuse, 0x52, !P1 ;  /* 0x000000522200780c */ /* 0x040fe40004f61670 */
[----:B------:R-:W-:Y:S02]  /*14d90*/  ISETP.LT.OR P1, PT, R34, 0x5a, !P1 ;  /* 0x0000005a2200780c */ /* 0x000fe40004f21670 */
[----:B-1----:R-:W-:-:S05]  /*14da0*/  F2FP.SATFINITE.E4M3.F32.PACK_AB_MERGE_C R11, RZ, R8, RZ ;  /* 0x00000008ff0b723e */ /* 0x002fca00048070ff */
[----:B------:R-:W1:Y:S04]  /*14db0*/  @!P2 LDC.64 R20, c[0x0][0x5c0] ;  /* 0x00017000ff14ab82 */ /* 0x000e680000000a00 */
[----:B------:R4:W-:Y:S01]  /*14dc0*/  @!P3 STG.E.U8 desc[UR24][R28.64+0x51], R11 ;  /* 0x0000510b1c00b986 */ /* 0x0009e2000c101118 */
[----:B0-----:R-:W-:-:S03]  /*14dd0*/  @!P5 IADD3 R102, P3, R102, R16, RZ ;  /* 0x000000106666d210 */ /* 0x001fc60007f7e0ff */
[----:B------:R-:W0:Y:S02]  /*14de0*/  @!P1 LDC.64 R22, c[0x0][0x5c0] ;  /* 0x00017000ff169b82 */ /* 0x000e240000000a00 */
[----:B------:R-:W-:Y:S01]  /*14df0*/  @!P5 IMAD.X R103, R13, 0x1, R17, P3 ;  /* 0x000000010d67d824 */ /* 0x000fe200018e0611 */
[C---:B------:R-:W-:Y:S02]  /*14e00*/  ISETP.LT.OR P3, PT, R34.reuse, 0x59, !P0 ;  /* 0x000000592200780c */ /* 0x040fe40004761670 */
[----:B------:R-:W-:Y:S01]  /*14e10*/  ISETP.LT.OR P0, PT, R34, 0x5a, !P0 ;  /* 0x0000005a2200780c */ /* 0x000fe20004701670 */
[----:B------:R-:W-:Y:S01]  /*14e20*/  FMUL R8, R222, UR17 ;  /* 0x00000011de087c20 */ /* 0x000fe20008400000 */
[----:B------:R-:W-:-:S04]  /*14e30*/  @!P6 IADD3 R14, P4, R14, R18, RZ ;  /* 0x000000120e0ee210 */ /* 0x000fc80007f9e0ff */
[----:B------:R-:W-:Y:S01]  /*14e40*/  F2FP.SATFINITE.E4M3.F32.PACK_AB_MERGE_C R13, RZ, R8, RZ ;  /* 0x00000008ff0d723e */ /* 0x000fe200048070ff */
[----:B------:R-:W-:-:S04]  /*14e50*/  FMUL R8, R223, UR17 ;  /* 0x00000011df087c20 */ /* 0x000fc80008400000 */
[----:B------:R-:W2:Y:S01]  /*14e60*/  @!P3 LDC.64 R26, c[0x0][0x5c0] ;  /* 0x00017000ff1abb82 */ /* 0x000ea20000000a00 */
[----:B------:R0:W-:Y:S01]  /*14e70*/  @!P5 STG.E.U8 desc[UR24][R102.64+0x50], R13 ;  /* 0x0000500d6600d986 */ /* 0x0001e2000c101118 */
[----:B------:R-:W-:Y:S01]  /*14e80*/  @!P6 IMAD.X R15, R12, 0x1, R19, P4 ;  /* 0x000000010c0fe824 */ /* 0x000fe200020e0613 */
[----:B------:R-:W-:-:S05]  /*14e90*/  F2FP.SATFINITE.E4M3.F32.PACK_AB_MERGE_C R17, RZ, R8, RZ ;  /* 0x00000008ff11723e */ /* 0x000fca00048070ff */
[----:B----4-:R-:W4:Y:S01]  /*14ea0*/  @!P0 LDC.64 R28, c[0x0][0x5c0] ;  /* 0x00017000ff1c8b82 */ /* 0x010f220000000a00 */
[----:B-1----:R-:W-:-:S04]  /*14eb0*/  @!P2 IADD3 R8, P4, P5, R24, R20, R2 ;  /* 0x000000141808a210 */ /* 0x002fc80007d9e002 */
[----:B------:R-:W-:Y:S02]  /*14ec0*/  @!P2 IADD3.X R9, R36, R21, R5, P4, P5 ;  /* 0x000000152409a210 */ /* 0x000fe400027ea405 */
[----:B0-----:R-:W-:Y:S01]  /*14ed0*/  @!P1 IADD3 R10, P4, P5, R24, R22, R2 ;  /* 0x00000016180a9210 */ /* 0x001fe20007d9e002 */
[----:B------:R-:W-:-:S03]  /*14ee0*/  FMUL R12, R224, UR17 ;  /* 0x00000011e00c7c20 */ /* 0x000fc60008400000 */
[--C-:B------:R-:W-:Y:S02]  /*14ef0*/  @!P1 IADD3.X R11, R36, R23, R5.reuse, P4, P5 ;  /* 0x00000017240b9210 */ /* 0x100fe400027ea405 */
[C-C-:B------:R-:W-:Y:S02]  /*14f00*/  @!P3 IADD3 R13, P4, P5, R3.reuse, R24, R2.reuse ;  /* 0x00000018030db210 */ /* 0x140fe40007d9e002 */
[----:B------:R-:W-:Y:S02]  /*14f10*/  F2FP.SATFINITE.E4M3.F32.PACK_AB_MERGE_C R19, RZ, R12, RZ ;  /* 0x0000000cff13723e */ /* 0x000fe400048070ff */
[C-C-:B------:R-:W-:Y:S02]  /*14f20*/  @!P3 IADD3.X R18, R6.reuse, R36, R5.reuse, P4, P5 ;  /* 0x000000240612b210 */ /* 0x140fe400027ea405 */
[----:B------:R-:W-:Y:S01]  /*14f30*/  @!P0 IADD3 R25, P4, P5, R3, R24, R2 ;  /* 0x0000001803198210 */ /* 0x000fe20007d9e002 */
[----:B------:R0:W-:Y:S03]  /*14f40*/  @!P6 STG.E.U8 desc[UR24][R14.64+0x51], R17 ;  /* 0x000051110e00e986 */ /* 0x0001e6000c101118 */
[----:B------:R-:W-:Y:S01]  /*14f50*/  @!P0 IADD3.X R36, R6, R36, R5, P4, P5 ;  /* 0x0000002406248210 */ /* 0x000fe200027ea405 */
[----:B------:R1:W-:Y:S01]  /*14f60*/  @!P2 STG.E.U8 desc[UR24][R8.64+0x58], R19 ;  /* 0x000058130800a986 */ /* 0x0003e2000c101118 */
[----:B--2---:R-:W-:Y:S01]  /*14f70*/  @!P3 IADD3 R12, P2, R13, R26, RZ ;  /* 0x0000001a0d0cb210 */ /* 0x004fe20007f5e0ff */
[----:B0-----:R-:W-:Y:S01]  /*14f80*/  FMUL R15, R225, UR17 ;  /* 0x00000011e10f7c20 */ /* 0x001fe20008400000 */
[----:B----4-:R-:W-:-:S03]  /*14f90*/  @!P0 IADD3 R14, P4, R25, R28, RZ ;  /* 0x0000001c190e8210 */ /* 0x010fc60007f9e0ff */
[----:B------:R-:W-:Y:S01]  /*14fa0*/  @!P3 IMAD.X R13, R18, 0x1, R27, P2 ;  /* 0x00000001120db824 */ /* 0x000fe200010e061b */
[----:B------:R-:W-:Y:S01]  /*14fb0*/  F2FP.SATFINITE.E4M3.F32.PACK_AB_MERGE_C R21, RZ, R15, RZ ;  /* 0x0000000fff15723e */ /* 0x000fe200048070ff */
[----:B------:R-:W-:-:S04]  /*14fc0*/  @!P0 IMAD.X R15, R36, 0x1, R29, P4 ;  /* 0x00000001240f8824 */ /* 0x000fc800020e061d */
[----:B------:R1:W-:Y:S01]  /*14fd0*/  @!P1 STG.E.U8 desc[UR24][R10.64+0x59], R21 ;  /* 0x000059150a009986 */ /* 0x0003e2000c101118 */
[----:B------:R-:W-:-:S05]  /*14fe0*/  FMUL R16, R226, UR17 ;  /* 0x00000011e2107c20 */ /* 0x000fca0008400000 */
[----:B------:R-:W-:-:S05]  /*14ff0*/  F2FP.SATFINITE.E4M3.F32.PACK_AB_MERGE_C R23, RZ, R16, RZ ;  /* 0x00000010ff17723e */ /* 0x000fca00048070ff */
[----:B------:R1:W-:Y:S01]  /*15000*/  @!P3 STG.E.U8 desc[UR24][R12.64+0x58], R23 ;  /* 0x000058170c00b986 */ /* 0x0003e2000c101118 */
[----:B---3--:R-:W-:-:S05]  /*15010*/  FMUL R17, R227, UR17 ;  /* 0x00000011e3117c20 */ /* 0x008fca0008400000 */
[----:B------:R-:W-:-:S05]  /*15020*/  F2FP.SATFINITE.E4M3.F32.PACK_AB_MERGE_C R17, RZ, R17, RZ ;  /* 0x00000011ff11723e */ /* 0x000fca00048070ff */
[----:B------:R1:W-:Y:S02]  /*15030*/  @!P0 STG.E.U8 desc[UR24][R14.64+0x59], R17 ;  /* 0x000059110e008986 */ /* 0x0003e4000c101118 */
.L_x_41:
[----:B------:R-:W-:Y:S05]  /*15040*/  BSYNC B0 ;  /* 0x0000000000007941 */ /* 0x000fea0003800000 */
.L_x_37:
[----:B012---:R-:W2:Y:S04]  /*15050*/  LDL.LU R9, [R1+0x118] ;  /* 0x0001180001097983 */ /* 0x007ea80000300800 */
[----:B------:R-:W2:Y:S01]  /*15060*/  LDL.LU R8, [R1+0x11c] ;  /* 0x00011c0001087983 */ /* 0x000ea20000300800 */
[----:B------:R-:W-:Y:S01]  /*15070*/  ULDC UR12, c[0x0][0xc] ;  /* 0x00000300000c7ab9 */ /* 0x000fe20000000800 */
[----:B------:R-:W-:Y:S01]  /*15080*/  ULDC UR13, c[0x0][0x10] ;  /* 0x00000400000d7ab9 */ /* 0x000fe20000000800 */
[----:B------:R-:W2:Y:S01]  /*15090*/  LDC R11, c[0x0][0x14] ;  /* 0x00000500ff0b7b82 */ /* 0x000ea20000000800 */
[----:B------:R-:W-:Y:S01]  /*150a0*/  UIMAD.WIDE.U32 UR12, UR12, UR13, URZ ;  /* 0x0000000d0c0c72a5 */ /* 0x000fe2000f8e003f */
[----:B------:R-:W-:-:S05]  /*150b0*/  UMOV UR18, 0xffffffff ;  /* 0xffffffff00127882 */ /* 0x000fca0000000000 */
[----:B--2---:R-:W-:-:S04]  /*150c0*/  IMAD.WIDE.U32 R8, R11, UR12, R8 ;  /* 0x0000000c0b087c25 */ /* 0x004fc8000f8e0008 */
[----:B------:R-:W-:Y:S01]  /*150d0*/  IMAD R11, R11, UR13, RZ ;  /* 0x0000000d0b0b7c24 */ /* 0x000fe2000f8e02ff */
[----:B------:R-:W-:Y:S01]  /*150e0*/  ULDC.64 UR12, c[0x0][0x650] ;  /* 0x00019400000c7ab9 */ /* 0x000fe20000000a00 */
[----:B------:R-:W-:Y:S01]  /*150f0*/  IMAD.MOV.U32 R20, RZ, RZ, R8 ;  /* 0x000000ffff147224 */ /* 0x000fe200078e0008 */
[----:B------:R-:W-:Y:S01]  /*15100*/  ISETP.GE.U32.AND P0, PT, R8, UR12, PT ;  /* 0x0000000c08007c0c */ /* 0x000fe2000bf06070 */
[----:B------:R-:W-:Y:S01]  /*15110*/  IMAD.IADD R21, R9, 0x1, R11 ;  /* 0x0000000109157824 */ /* 0x000fe200078e020b */
[----:B------:R-:W-:Y:S01]  /*15120*/  PRMT R9, RZ, 0x7610, R9 ;  /* 0x00007610ff097816 */ /* 0x000fe20000000009 */
[----:B------:R-:W-:-:S03]  /*15130*/  IMAD.MOV.U32 R8, RZ, RZ, -0x1 ;  /* 0xffffffffff087424 */ /* 0x000fc600078e00ff */
[----:B------:R0:W-:Y:S01]  /*15140*/  STL [R1+0x118], R21 ;  /* 0x0001181501007387 */ /* 0x0001e20000100800 */
[----:B------:R-:W-:-:S03]  /*15150*/  ISETP.GE.U32.AND.EX P0, PT, R21, UR13, PT, P0 ;  /* 0x0000000d15007c0c */ /* 0x000fc6000bf06100 */
[----:B------:R0:W-:Y:S04]  /*15160*/  STL [R1+0x11c], R20 ;  /* 0x00011c1401007387 */ /* 0x0001e80000100800 */
[----:B------:R0:W-:Y:S06]  /*15170*/  STL [R1+0x120], R8 ;  /* 0x0001200801007387 */ /* 0x0001ec0000100800 */
[----:B------:R-:W-:Y:S05]  /*15180*/  @P0 BRA `(.L_x_42) ;  /* 0x0000000400780947 */ /* 0x000fea0003800000 */
[----:B------:R-:W0:Y:S01]  /*15190*/  S2R R15, SR_CTAID.X ;  /* 0x00000000000f7919 */ /* 0x000e220000002500 */
[----:B------:R-:W-:Y:S01]  /*151a0*/  ULDC.64 UR20, c[0x0][0x628] ;  /* 0x00018a0000147ab9 */ /* 0x000fe20000000a00 */
[----:B------:R-:W1:Y:S01]  /*151b0*/  LDC R16, c[0x0][0x144] ;  /* 0x00005100ff107b82 */ /* 0x000e620000000800 */
[----:B------:R-:W-:Y:S01]  /*151c0*/  ULDC UR6, c[0x0][0x150] ;  /* 0x0000540000067ab9 */ /* 0x000fe20000000800 */
[----:B------:R-:W2:Y:S01]  /*151d0*/  S2R R19, SR_CTAID.Y ;  /* 0x0000000000137919 */ /* 0x000ea20000002600 */
[----:B------:R-:W-:Y:S01]  /*151e0*/  ISETP.NE.U32.AND P0, PT, RZ, UR20, PT ;  /* 0x00000014ff007c0c */ /* 0x000fe2000bf05070 */
[----:B------:R-:W-:Y:S01]  /*151f0*/  ULDC UR16, c[0x0][0x630] ;  /* 0x00018c0000107ab9 */ /* 0x000fe20000000800 */
[----:B------:R-:W-:Y:S02]  /*15200*/  R2UR UR18, R20 ;  /* 0x00000000141272ca */ /* 0x000fe400000e0000 */
[----:B------:R-:W-:Y:S01]  /*15210*/  ISETP.NE.AND.EX P0, PT, RZ, UR21, PT, P0 ;  /* 0x00000015ff007c0c */ /* 0x000fe2000bf05300 */
[----:B-----5:R-:W3:Y:S01]  /*15220*/  LDC.64 R12, c[0x0][0x620] ;  /* 0x00018800ff0c7b82 */ /* 0x020ee20000000a00 */
[----:B------:R-:W-:-:S02]  /*15230*/  R2UR UR19, R21 ;  /* 0x00000000151372ca */ /* 0x000fc400000e0000 */
[----:B0-----:R-:W-:-:S05]  /*15240*/  I2FP.F32.U32 R8, R15 ;  /* 0x0000000f00087245 */ /* 0x001fca0000201000 */
[----:B------:R-:W-:-:S06]  /*15250*/  FMUL R8, R8, UR6 ;  /* 0x0000000608087c20 */ /* 0x000fcc0008400000 */
[----:B------:R-:W0:Y:S01]  /*15260*/  F2I.U32.TRUNC.NTZ R8, R8 ;  /* 0x0000000800087305 */ /* 0x000e22000020f000 */
[----:B--2---:R-:W-:Y:S05]  /*15270*/  @!P0 BRA `(.L_x_43) ;  /* 0x0000000000308947 */ /* 0x004fea0003800000 */
        /* <DEDUP_REMOVED lines=12> */
.L_x_43:
[----:B------:R-:W-:Y:S01]  /*15340*/  USHF.R.U64 UR18, UR18, UR16, UR19 ;  /* 0x0000001012127299 */ /* 0x000fe20008001213 */
[----:B------:R-:W2:Y:S01]  /*15350*/  LDC.64 R26, c[0x0][0x640] ;  /* 0x00019000ff1a7b82 */ /* 0x000ea20000000a00 */
[----:B------:R-:W-:Y:S01]  /*15360*/  USHF.R.U32.HI UR6, URZ, UR16, UR19 ;  /* 0x000000103f067299 */ /* 0x000fe20008011613 */
[----:B0-----:R-:W-:Y:S02]  /*15370*/  IMAD.MOV R17, RZ, RZ, -R8 ;  /* 0x000000ffff117224 */ /* 0x001fe400078e0a08 */
[----:B------:R-:W-:Y:S01]  /*15380*/  IMAD.MOV.U32 R8, RZ, RZ, R20 ;  /* 0x000000ffff087224 */ /* 0x000fe200078e0014 */
[----:B------:R-:W-:Y:S01]  /*15390*/  IADD3 R11, P0, RZ, -UR18, RZ ;  /* 0x80000012ff0b7c10 */ /* 0x000fe2000ff1e0ff */
[----:B-1----:R-:W-:Y:S02]  /*153a0*/  IMAD R23, R16, R17, R15 ;  /* 0x0000001110177224 */ /* 0x002fe400078e020f */
[----:B------:R-:W0:Y:S02]  /*153b0*/  LDC R14, c[0x0][0x618] ;  /* 0x00018600ff0e7b82 */ /* 0x000e240000000800 */
[----:B------:R-:W-:Y:S01]  /*153c0*/  IMAD.X R9, RZ, RZ, ~UR6, P0 ;  /* 0x80000006ff097e24 */ /* 0x000fe200080e06ff */
[----:B------:R-:W-:-:S03]  /*153d0*/  ULDC UR6, c[0x0][0x154] ;  /* 0x0000550000067ab9 */ /* 0x000fc60000000800 */
[-C--:B---3--:R-:W-:Y:S02]  /*153e0*/  IMAD R10, R9, R12.reuse, RZ ;  /* 0x0000000c090a7224 */ /* 0x088fe400078e02ff */
[----:B------:R-:W1:Y:S01]  /*153f0*/  LDC R18, c[0x0][0x608] ;  /* 0x00018200ff127b82 */ /* 0x000e620000000800 */
[----:B------:R-:W-:Y:S02]  /*15400*/  IMAD.MOV.U32 R9, RZ, RZ, R21 ;  /* 0x000000ffff097224 */ /* 0x000fe400078e0015 */
[----:B------:R-:W-:-:S05]  /*15410*/  IMAD.WIDE.U32 R8, R11, R12, R8 ;  /* 0x0000000c0b087225 */ /* 0x000fca00078e0008 */
[----:B------:R-:W3:Y:S01]  /*15420*/  LDC R22, c[0x0][0x658] ;  /* 0x00019600ff167b82 */ /* 0x000ee20000000800 */
[----:B------:R-:W-:Y:S01]  /*15430*/  IMAD R11, R11, R13, R10 ;  /* 0x0000000d0b0b7224 */ /* 0x000fe200078e020a */
[----:B------:R-:W-:Y:S01]  /*15440*/  I2FP.F32.U32 R10, R19 ;  /* 0x00000013000a7245 */ /* 0x000fe20000201000 */
[----:B------:R-:W-:Y:S01]  /*15450*/  IMAD.MOV.U32 R13, RZ, RZ, 0x1 ;  /* 0x00000001ff0d7424 */ /* 0x000fe200078e00ff */
[----:B--2---:R-:W-:Y:S01]  /*15460*/  ISETP.NE.U32.AND P0, PT, R26, RZ, PT ;  /* 0x000000ff1a00720c */ /* 0x004fe20003f05070 */
[----:B------:R-:W-:Y:S02]  /*15470*/  IMAD.IADD R9, R9, 0x1, R11 ;  /* 0x0000000109097824 */ /* 0x000fe400078e020b */
[----:B------:R-:W-:Y:S01]  /*15480*/  FMUL R10, R10, UR6 ;  /* 0x000000060a0a7c20 */ /* 0x000fe20008400000 */
[----:B------:R-:W2:Y:S01]  /*15490*/  LDC R20, c[0x0][0x148] ;  /* 0x00005200ff147b82 */ /* 0x000ea20000000800 */
[----:B------:R-:W-:Y:S01]  /*154a0*/  ISETP.NE.AND.EX P0, PT, R27, RZ, PT, P0 ;  /* 0x000000ff1b00720c */ /* 0x000fe20003f05300 */
[----:B------:R-:W-:Y:S01]  /*154b0*/  IMAD.MOV.U32 R11, RZ, RZ, -0x1 ;  /* 0xffffffffff0b7424 */ /* 0x000fe200078e00ff */
[-CC-:B0-----:R-:W-:Y:S01]  /*154c0*/  SHF.R.U64 R16, R8, R14.reuse, R9.reuse ;  /* 0x0000000e08107219 */ /* 0x181fe20000001209 */
[----:B------:R0:W4:Y:S01]  /*154d0*/  F2I.U32.TRUNC.NTZ R17, R10 ;  /* 0x0000000a00117305 */ /* 0x000122000020f000 */
[----:B------:R-:W-:-:S03]  /*154e0*/  SHF.R.U32.HI R9, RZ, R14, R9 ;  /* 0x0000000eff097219 */ /* 0x000fc60000011609 */
[----:B------:R-:W0:Y:S01]  /*154f0*/  LDC R21, c[0x0][0x600] ;  /* 0x00018000ff157b82 */ /* 0x000e220000000800 */
[-CC-:B-1----:R-:W-:Y:S02]  /*15500*/  SHF.R.U64 R14, R16, R18.reuse, R9.reuse ;  /* 0x00000012100e7219 */ /* 0x182fe40000001209 */
[----:B------:R-:W-:-:S05]  /*15510*/  SHF.R.U32.HI R9, RZ, R18, R9 ;  /* 0x00000012ff097219 */ /* 0x000fca0000011609 */
[----:B------:R-:W1:Y:S01]  /*15520*/  LDC R24, c[0x0][0x648] ;  /* 0x00019200ff187b82 */ /* 0x000e620000000800 */
[-CC-:B---3--:R-:W-:Y:S02]  /*15530*/  SHF.R.U64 R18, R14, R22.reuse, R9.reuse ;  /* 0x000000160e127219 */ /* 0x188fe40000001209 */
[-C--:B------:R-:W-:Y:S02]  /*15540*/  SHF.L.U32 R11, R11, R22.reuse, RZ ;  /* 0x000000160b0b7219 */ /* 0x080fe400000006ff */
[-C--:B------:R-:W-:Y:S01]  /*15550*/  SHF.R.U32.HI R9, RZ, R22.reuse, R9 ;  /* 0x00000016ff097219 */ /* 0x080fe20000011609 */
[----:B------:R-:W-:Y:S01]  /*15560*/  IMAD.MOV.U32 R8, RZ, RZ, R18 ;  /* 0x000000ffff087224 */ /* 0x000fe200078e0012 */
[----:B------:R-:W-:Y:S01]  /*15570*/  SHF.L.U32 R228, R13, R22, RZ ;  /* 0x000000160de47219 */ /* 0x000fe200000006ff */
[----:B------:R-:W3:Y:S01]  /*15580*/  LDC R28, c[0x0][0x638] ;  /* 0x00018e00ff1c7b82 */ /* 0x000ee20000000800 */
[----:B------:R-:W-:-:S07]  /*15590*/  LOP3.LUT R25, RZ, R11, RZ, 0x33, !PT ;  /* 0x0000000bff197212 */ /* 0x000fce00078e33ff */
[----:B------:R-:W0:Y:S01]  /*155a0*/  LDC R29, c[0x0][0x610] ;  /* 0x00018400ff1d7b82 */ /* 0x000e220000000800 */
[----:B----4-:R-:W-:Y:S05]  /*155b0*/  @!P0 BRA `(.L_x_44) ;  /* 0x0000000000288947 */ /* 0x010fea0003800000 */
[----:B------:R-:W4:Y:S02]  /*155c0*/  LDC R13, c[0x0][0x64c] ;  /* 0x00019300ff0d7b82 */ /* 0x000f240000000800 */
[----:B----4-:R-:W-:-:S05]  /*155d0*/  IADD3 R13, P0, R18, R13, RZ ;  /* 0x0000000d120d7210 */ /* 0x010fca0007f1e0ff */
[----:B------:R-:W-:-:S04]  /*155e0*/  IMAD.X R15, RZ, RZ, R9, P0 ;  /* 0x000000ffff0f7224 */ /* 0x000fc800000e0609 */
[----:B------:R-:W-:-:S04]  /*155f0*/  IMAD.WIDE.U32 R8, R15, R26, RZ ;  /* 0x0000001a0f087225 */ /* 0x000fc800078e00ff */
[----:B0-----:R-:W-:-:S04]  /*15600*/  IMAD.WIDE.U32 R10, P0, R13, R27, R8 ;  /* 0x0000001b0d0a7225 */ /* 0x001fc80007800008 */
[----:B------:R-:W-:-:S04]  /*15610*/  IMAD.WIDE.U32 R8, R13, R26, RZ ;  /* 0x0000001a0d087225 */ /* 0x000fc800078e00ff */
[----:B------:R-:W-:Y:S01]  /*15620*/  IMAD.X R13, RZ, RZ, RZ, P0 ;  /* 0x000000ffff0d7224 */ /* 0x000fe200000e06ff */
[----:B------:R-:W-:Y:S01]  /*15630*/  IADD3 RZ, P0, R9, R10, RZ ;  /* 0x0000000a09ff7210 */ /* 0x000fe20007f1e0ff */
[----:B------:R-:W-:-:S04]  /*15640*/  IMAD.MOV.U32 R12, RZ, RZ, R11 ;  /* 0x000000ffff0c7224 */ /* 0x000fc800078e000b */
[----:B------:R-:W-:-:S08]  /*15650*/  IMAD.WIDE.U32.X R8, R15, R27, R12, P0 ;  /* 0x0000001b0f087225 */ /* 0x000fd000000e040c */
.L_x_44:
[----:B0-----:R-:W0:Y:S01]  /*15660*/  LDC R10, c[0x0][0x65c] ;  /* 0x00019700ff0a7b82 */ /* 0x001e220000000800 */
[----:B-1----:R-:W-:Y:S01]  /*15670*/  SHF.R.U64 R8, R8, R24, R9 ;  /* 0x0000001808087219 */ /* 0x002fe20000001209 */
[----:B------:R-:W-:Y:S01]  /*15680*/  VIADD R13, R21, 0xffffffff ;  /* 0xffffffff150d7836 */ /* 0x000fe20000000000 */
[----:B------:R-:W-:Y:S01]  /*15690*/  LOP3.LUT R11, R14, R25, RZ, 0xc0, !PT ;  /* 0x000000190e0b7212 */ /* 0x000fe200078ec0ff */
[----:B------:R-:W-:Y:S02]  /*156a0*/  IMAD.MOV R17, RZ, RZ, -R17 ;  /* 0x000000ffff117224 */ /* 0x000fe400078e0a11 */
[----:B------:R-:W-:Y:S02]  /*156b0*/  IMAD.MOV R9, RZ, RZ, -R8 ;  /* 0x000000ffff097224 */ /* 0x000fe400078e0a08 */
[----:B------:R-:W-:Y:S01]  /*156c0*/  IMAD R228, R228, R8, R11 ;  /* 0x00000008e4e47224 */ /* 0x000fe200078e020b */
[----:B------:R-:W-:Y:S01]  /*156d0*/  LOP3.LUT R11, R16, R13, RZ, 0xc0, !PT ;  /* 0x0000000d100b7212 */ /* 0x000fe200078ec0ff */
[----:B---3--:R-:W-:-:S02]  /*156e0*/  IMAD R8, R9, R28, R18 ;  /* 0x0000001c09087224 */ /* 0x008fc400078e0212 */
[----:B------:R-:W-:Y:S02]  /*156f0*/  IMAD.MOV.U32 R9, RZ, RZ, 0x1 ;  /* 0x00000001ff097424 */ /* 0x000fe400078e00ff */
[----:B------:R-:W-:Y:S01]  /*15700*/  IMAD R11, R8, R21, R11 ;  /* 0x00000015080b7224 */ /* 0x000fe200078e020b */
[----:B0-----:R-:W-:-:S13]  /*15710*/  ISETP.NE.AND P0, PT, R10, 0x1, PT ;  /* 0x000000010a00780c */ /* 0x001fda0003f05270 */
[----:B--2---:R-:W-:-:S04]  /*15720*/  @P0 IMAD R23, R20, R17, R19 ;  /* 0x0000001114170224 */ /* 0x004fc800078e0213 */
[----:B------:R-:W-:-:S05]  /*15730*/  IMAD R228, R228, R29, R23 ;  /* 0x0000001de4e47224 */ /* 0x000fca00078e0217 */
[----:B------:R-:W-:Y:S02]  /*15740*/  SEL R8, R11, R228, !P0 ;  /* 0x000000e40b087207 */ /* 0x000fe40004000000 */
[----:B------:R-:W-:-:S03]  /*15750*/  SEL R228, R228, R11, !P0 ;  /* 0x0000000be4e47207 */ /* 0x000fc60004000000 */
[----:B------:R1:W-:Y:S04]  /*15760*/  STL [R1+0x120], R8 ;  /* 0x0001200801007387 */ /* 0x0003e80000100800 */
.L_x_42:
[----:B------:R2:W-:Y:S01]  /*15770*/  STL [R1+0x124], R228 ;  /* 0x000124e401007387 */ /* 0x0005e20000100800 */
[----:B------:R-:W-:Y:S01]  /*15780*/  LOP3.LUT P0, RZ, R9, 0xff, RZ, 0xc0, !PT ;  /* 0x000000ff09ff7812 */ /* 0x000fe2000780c0ff */
[----:B------:R-:W-:-:S04]  /*15790*/  UIMAD.WIDE.U32 UR12, UR5, -0x55555555, URZ ;  /* 0xaaaaaaab050c78a5 */ /* 0x000fc8000f8e003f */
[----:B------:R-:W-:-:S04]  /*157a0*/  USHF.R.U32.HI UR12, URZ, 0x1, UR13 ;  /* 0x000000013f0c7899 */ /* 0x000fc8000801160d */
[----:B------:R-:W-:-:S04]  /*157b0*/  UIMAD UR5, UR12, -0x3, UR5 ;  /* 0xfffffffd0c0578a4 */ /* 0x000fc8000f8e0205 */
[----:B--2---:R-:W-:Y:S08]  /*157c0*/  @P0 BRA `(.L_x_45) ;  /* 0xfffffeb800e80947 */ /* 0x004ff0000383ffff */
[----:B------:R-:W-:Y:S05]  /*157d0*/  EXIT ;  /* 0x000000000000794d */ /* 0x000fea0003800000 */
.L_x_7:
[----:B------:R-:W2:Y:S01]  /*157e0*/  LDL R16, [R1+0x11c] ;  /* 0x00011c0001107983 */ /* 0x000ea20000100800 */
[----:B------:R-:W-:-:S03]  /*157f0*/  ULDC.64 UR4, c[0x0][0x650] ;  /* 0x0001940000047ab9 */ /* 0x000fc60000000a00 */
[----:B------:R-:W3:Y:S01]  /*15800*/  LDL R20, [R1+0x118] ;  /* 0x0001180001147983 */ /* 0x000ee20000100800 */
[----:B------:R-:W-:Y:S01]  /*15810*/  PRMT R0, RZ, 0x7610, R0 ;  /* 0x00007610ff007816 */ /* 0x000fe20000000000 */
[----:B------:R-:W-:Y:S02]  /*15820*/  IMAD.MOV.U32 R4, RZ, RZ, -0x1 ;  /* 0xffffffffff047424 */ /* 0x000fe400078e00ff */
[----:B------:R-:W-:Y:S02]  /*15830*/  IMAD.MOV.U32 R5, RZ, RZ, -0x1 ;  /* 0xffffffffff057424 */ /* 0x000fe400078e00ff */
[----:B------:R-:W-:Y:S01]  /*15840*/  IMAD.MOV.U32 R6, RZ, RZ, -0x1 ;  /* 0xffffffffff067424 */ /* 0x000fe200078e00ff */
[----:B--2---:R-:W-:-:S04]  /*15850*/  ISETP.GE.U32.AND P0, PT, R16, UR4, PT ;  /* 0x0000000410007c0c */ /* 0x004fc8000bf06070 */
[----:B---3--:R-:W-:-:S13]  /*15860*/  ISETP.GE.U32.AND.EX P0, PT, R20, UR5, PT, P0 ;  /* 0x0000000514007c0c */ /* 0x008fda000bf06100 */
[----:B------:R-:W-:Y:S05]  /*15870*/  @P0 BRA `(.L_x_46) ;  /* 0x0000000400380947 */ /* 0x000fea0003800000 */
[----:B------:R-:W1:Y:S01]  /*15880*/  LDC.64 R14, c[0x0][0x628] ;  /* 0x00018a00ff0e7b82 */ /* 0x000e620000000a00 */
[----:B------:R-:W-:Y:S02]  /*15890*/  IMAD.MOV.U32 R8, RZ, RZ, R16 ;  /* 0x000000ffff087224 */ /* 0x000fe400078e0010 */
[----:B------:R-:W-:-:S05]  /*158a0*/  IMAD.MOV.U32 R9, RZ, RZ, R20 ;  /* 0x000000ffff097224 */ /* 0x000fca00078e0014 */
[----:B0-----:R-:W0:Y:S08]  /*158b0*/  LDC R10, c[0x0][0x630] ;  /* 0x00018c00ff0a7b82 */ /* 0x001e300000000800 */
[----:B------:R-:W2:Y:S01]  /*158c0*/  LDC.64 R18, c[0x0][0x620] ;  /* 0x00018800ff127b82 */ /* 0x000ea20000000a00 */
[----:B-1----:R-:W-:-:S04]  /*158d0*/  ISETP.NE.U32.AND P0, PT, R14, RZ, PT ;  /* 0x000000ff0e00720c */ /* 0x002fc80003f05070 */
[----:B------:R-:W-:-:S13]  /*158e0*/  ISETP.NE.AND.EX P0, PT, R15, RZ, PT, P0 ;  /* 0x000000ff0f00720c */ /* 0x000fda0003f05300 */
[----:B0-2---:R-:W-:Y:S05]  /*158f0*/  @!P0 BRA `(.L_x_47) ;  /* 0x0000000000288947 */ /* 0x005fea0003800000 */
[----:B------:R-:W0:Y:S02]  /*15900*/  LDC R0, c[0x0][0x634] ;  /* 0x00018d00ff007b82 */ /* 0x000e240000000800 */
[----:B0-----:R-:W-:-:S05]  /*15910*/  IADD3 R9, P0, R16, R0, RZ ;  /* 0x0000000010097210 */ /* 0x001fca0007f1e0ff */
        /* <DEDUP_REMOVED lines=8> */
.L_x_47:
[----:B------:R-:W0:Y:S01]  /*159a0*/  LDC.64 R22, c[0x0][0x640] ;  /* 0x00019000ff167b82 */ /* 0x000e220000000a00 */
[-CC-:B------:R-:W-:Y:S01]  /*159b0*/  SHF.R.U64 R14, R8, R10.reuse, R9.reuse ;  /* 0x0000000a080e7219 */ /* 0x180fe20000001209 */
[----:B------:R-:W-:Y:S01]  /*159c0*/  IMAD.MOV.U32 R4, RZ, RZ, R16 ;  /* 0x000000ffff047224 */ /* 0x000fe200078e0010 */
[----:B------:R-:W-:Y:S02]  /*159d0*/  SHF.R.U32.HI R0, RZ, R10, R9 ;  /* 0x0000000aff007219 */ /* 0x000fe40000011609 */
[----:B------:R-:W-:-:S03]  /*159e0*/  IADD3 R7, P0, RZ, -R14, RZ ;  /* 0x8000000eff077210 */ /* 0x000fc60007f1e0ff */
[----:B------:R-:W1:Y:S02]  /*159f0*/  LDC R6, c[0x0][0x618] ;  /* 0x00018600ff067b82 */ /* 0x000e640000000800 */
[----:B------:R-:W-:-:S04]  /*15a00*/  IMAD.X R5, RZ, RZ, ~R0, P0 ;  /* 0x000000ffff057224 */ /* 0x000fc800000e0e00 */
[-C--:B------:R-:W-:Y:S02]  /*15a10*/  IMAD R0, R5, R18.reuse, RZ ;  /* 0x0000001205007224 */ /* 0x080fe400078e02ff */
[----:B------:R-:W2:Y:S01]  /*15a20*/  LDC R8, c[0x0][0x608] ;  /* 0x00018200ff087b82 */ /* 0x000ea20000000800 */
[----:B------:R-:W-:Y:S02]  /*15a30*/  IMAD.MOV.U32 R5, RZ, RZ, R20 ;  /* 0x000000ffff057224 */ /* 0x000fe400078e0014 */
[----:B------:R-:W-:-:S05]  /*15a40*/  IMAD.WIDE.U32 R4, R7, R18, R4 ;  /* 0x0000001207047225 */ /* 0x000fca00078e0004 */
[----:B------:R-:W3:Y:S01]  /*15a50*/  LDC R21, c[0x0][0x658] ;  /* 0x00019600ff157b82 */ /* 0x000ee20000000800 */
[----:B------:R-:W-:Y:S01]  /*15a60*/  IMAD R7, R7, R19, R0 ;  /* 0x0000001307077224 */ /* 0x000fe200078e0200 */
[----:B0-----:R-:W-:-:S03]  /*15a70*/  ISETP.NE.U32.AND P0, PT, R22, RZ, PT ;  /* 0x000000ff1600720c */ /* 0x001fc60003f05070 */
[----:B------:R-:W-:Y:S01]  /*15a80*/  IMAD.IADD R5, R5, 0x1, R7 ;  /* 0x0000000105057824 */ /* 0x000fe200078e0207 */
[----:B------:R-:W-:Y:S02]  /*15a90*/  ISETP.NE.AND.EX P0, PT, R23, RZ, PT, P0 ;  /* 0x000000ff1700720c */ /* 0x000fe40003f05300 */
[----:B------:R-:W0:Y:S02]  /*15aa0*/  LDC R18, c[0x0][0x600] ;  /* 0x00018000ff127b82 */ /* 0x000e240000000800 */
[-CC-:B-1----:R-:W-:Y:S01]  /*15ab0*/  SHF.R.U64 R10, R4, R6.reuse, R5.reuse ;  /* 0x00000006040a7219 */ /* 0x182fe20000001205 */
[----:B------:R-:W-:Y:S01]  /*15ac0*/  IMAD.MOV.U32 R4, RZ, RZ, -0x1 ;  /* 0xffffffffff047424 */ /* 0x000fe200078e00ff */
[----:B------:R-:W-:-:S04]  /*15ad0*/  SHF.R.U32.HI R5, RZ, R6, R5 ;  /* 0x00000006ff057219 */ /* 0x000fc80000011605 */
[----:B------:R-:W1:Y:S01]  /*15ae0*/  LDC R19, c[0x0][0x648] ;  /* 0x00019200ff137b82 */ /* 0x000e620000000800 */
[-CC-:B--2---:R-:W-:Y:S02]  /*15af0*/  SHF.R.U64 R17, R10, R8.reuse, R5.reuse ;  /* 0x000000080a117219 */ /* 0x184fe40000001205 */
[----:B------:R-:W-:-:S05]  /*15b00*/  SHF.R.U32.HI R0, RZ, R8, R5 ;  /* 0x00000008ff007219 */ /* 0x000fca0000011605 */
[----:B------:R-:W2:Y:S01]  /*15b10*/  LDC R20, c[0x0][0x638] ;  /* 0x00018e00ff147b82 */ /* 0x000ea20000000800 */
[-C--:B---3--:R-:W-:Y:S02]  /*15b20*/  SHF.L.U32 R4, R4, R21.reuse, RZ ;  /* 0x0000001504047219 */ /* 0x088fe400000006ff */
[-CC-:B------:R-:W-:Y:S02]  /*15b30*/  SHF.R.U64 R16, R17, R21.reuse, R0.reuse ;  /* 0x0000001511107219 */ /* 0x180fe40000001200 */
[----:B------:R-:W-:Y:S01]  /*15b40*/  SHF.R.U32.HI R5, RZ, R21, R0 ;  /* 0x00000015ff057219 */ /* 0x000fe20000011600 */
[----:B------:R-:W-:Y:S01]  /*15b50*/  IMAD.MOV.U32 R0, RZ, RZ, 0x1 ;  /* 0x00000001ff007424 */ /* 0x000fe200078e00ff */
[----:B------:R-:W-:Y:S01]  /*15b60*/  LOP3.LUT R24, RZ, R4, RZ, 0x33, !PT ;  /* 0x00000004ff187212 */ /* 0x000fe200078e33ff */
        /* <DEDUP_REMOVED lines=13> */
.L_x_48:
[----:B------:R-:W4:Y:S01]  /*15c40*/  LDC R6, c[0x0][0x65c] ;  /* 0x00019700ff067b82 */ /* 0x000f220000000800 */
[----:B-1----:R-:W-:Y:S01]  /*15c50*/  SHF.R.U64 R3, R4, R19, R5 ;  /* 0x0000001304037219 */ /* 0x002fe20000001205 */
[----:B0-----:R-:W-:Y:S01]  /*15c60*/  VIADD R7, R18, 0xffffffff ;  /* 0xffffffff12077836 */ /* 0x001fe20000000000 */
[----:B------:R-:W-:Y:S02]  /*15c70*/  SHF.L.U32 R4, R0, R21, RZ ;  /* 0x0000001500047219 */ /* 0x000fe400000006ff */
[----:B------:R-:W-:Y:S01]  /*15c80*/  LOP3.LUT R0, R17, R24, RZ, 0xc0, !PT ;  /* 0x0000001811007212 */ /* 0x000fe200078ec0ff */
[----:B------:R-:W-:-:S04]  /*15c90*/  IMAD.MOV R5, RZ, RZ, -R3 ;  /* 0x000000ffff057224 */ /* 0x000fc800078e0a03 */
[----:B------:R-:W-:Y:S01]  /*15ca0*/  IMAD R4, R4, R3, R0 ;  /* 0x0000000304047224 */ /* 0x000fe200078e0200 */
[----:B------:R-:W-:Y:S01]  /*15cb0*/  LOP3.LUT R3, R10, R7, RZ, 0xc0, !PT ;  /* 0x000000070a037212 */ /* 0x000fe200078ec0ff */
[----:B--2---:R-:W-:-:S04]  /*15cc0*/  IMAD R0, R5, R20, R16 ;  /* 0x0000001405007224 */ /* 0x004fc800078e0210 */
[----:B------:R-:W-:Y:S01]  /*15cd0*/  IMAD R3, R0, R18, R3 ;  /* 0x0000001200037224 */ /* 0x000fe200078e0203 */
[----:B----4-:R-:W-:Y:S01]  /*15ce0*/  ISETP.NE.AND P0, PT, R6, 0x1, PT ;  /* 0x000000010600780c */ /* 0x010fe20003f05270 */
[----:B------:R-:W-:-:S12]  /*15cf0*/  IMAD.MOV.U32 R6, RZ, RZ, R14 ;  /* 0x000000ffff067224 */ /* 0x000fd800078e000e */
[----:B------:R-:W-:Y:S02]  /*15d00*/  @P0 IMAD R11, R13, R12, R2 ;  /* 0x0000000c0d0b0224 */ /* 0x000fe400078e0202 */
[----:B------:R-:W-:Y:S02]  /*15d10*/  IMAD.MOV.U32 R2, RZ, RZ, 0x1 ;  /* 0x00000001ff027424 */ /* 0x000fe400078e00ff */
[----:B---3--:R-:W-:-:S03]  /*15d20*/  IMAD R4, R4, R25, R11 ;  /* 0x0000001904047224 */ /* 0x008fc600078e020b */
[----:B------:R-:W-:Y:S02]  /*15d30*/  PRMT R0, R2, 0x7610, R0 ;  /* 0x0000761002007816 */ /* 0x000fe40000000000 */
[----:B------:R-:W-:Y:S02]  /*15d40*/  SEL R5, R3, R4, !P0 ;  /* 0x0000000403057207 */ /* 0x000fe40004000000 */
[----:B------:R-:W-:-:S07]  /*15d50*/  SEL R4, R4, R3, !P0 ;  /* 0x0000000304047207 */ /* 0x000fce0004000000 */
.L_x_46:
[----:B------:R-:W-:-:S08]  /*15d60*/  NOP ;  /* 0x0000000000007918 */ /* 0x000fd00000000000 */
[----:B0-----:R-:W0:-:S00]  /*15d70*/  USETMAXREG.DEALLOC.CTAPOOL 0x28 ;  /* 0x00000028000079c8 */ /* 0x001e0000080e0500 */
[----:B------:R-:W-:-:S13]  /*15d80*/  ISETP.NE.AND P0, PT, RZ, UR6, PT ;  /* 0x00000006ff007c0c */ /* 0x000fda000bf05270 */
[----:B------:R-:W-:Y:S05]  /*15d90*/  @P0 EXIT ;  /* 0x000000000000094d */ /* 0x000fea0003800000 */
[----:B0-----:R-:W-:Y:S01]  /*15da0*/  LOP3.LUT P0, RZ, R0, 0xff, RZ, 0xc0, !PT ;  /* 0x000000ff00ff7812 */ /* 0x001fe2000780c0ff */
[----:B------:R-:W-:Y:S02]  /*15db0*/  IMAD.MOV.U32 R10, RZ, RZ, 0x1 ;  /* 0x00000001ff0a7424 */ /* 0x000fe400078e00ff */
[----:B------:R-:W-:-:S10]  /*15dc0*/  IMAD.MOV.U32 R14, RZ, RZ, RZ ;  /* 0x000000ffff0e7224 */ /* 0x000fd400078e00ff */
[----:B------:R-:W-:Y:S05]  /*15dd0*/  @!P0 BRA `(.L_x_49) ;  /* 0x0000000c00588947 */ /* 0x000fea0003800000 */
[----:B------:R-:W0:Y:S01]  /*15de0*/  LDC R0, c[0x0][0x28c] ;  /* 0x0000a300ff007b82 */ /* 0x000e220000000800 */
[----:B------:R-:W1:Y:S01]  /*15df0*/  S2R R8, SR_CgaCtaId ;  /* 0x0000000000087919 */ /* 0x000e620000008800 */
[----:B------:R-:W-:Y:S01]  /*15e00*/  ULDC UR5, c[0x0][0x658] ;  /* 0x0001960000057ab9 */ /* 0x000fe20000000800 */
[----:B------:R-:W-:Y:S01]  /*15e10*/  UMOV UR6, 0xffffffff ;  /* 0xffffffff00067882 */ /* 0x000fe20000000000 */
[----:B------:R-:W-:Y:S01]  /*15e20*/  UMOV UR9, 0x1 ;  /* 0x0000000100097882 */ /* 0x000fe20000000000 */
[----:B------:R-:W-:Y:S01]  /*15e30*/  USHF.L.U32 UR10, UR6, UR5, URZ ;  /* 0x00000005060a7299 */ /* 0x000fe2000800063f */
[----:B------:R-:W-:Y:S01]  /*15e40*/  BSSY B0, `(.L_x_49) ;  /* 0x00000cf000007945 */ /* 0x000fe20003800000 */
[----:B------:R-:W-:Y:S01]  /*15e50*/  ULDC UR8, c[0x0][0xc] ;  /* 0x0000030000087ab9 */ /* 0x000fe20000000800 */
[----:B------:R-:W-:Y:S01]  /*15e60*/  USHF.L.U32 UR5, UR9, UR5, URZ ;  /* 0x0000000509057299 */ /* 0x000fe2000800063f */
[----:B------:R-:W-:Y:S01]  /*15e70*/  IMAD.MOV.U32 R12, RZ, RZ, 0x1 ;  /* 0x00000001ff0c7424 */ /* 0x000fe200078e00ff */
[----:B------:R-:W-:Y:S01]  /*15e80*/  ULDC UR4, c[0x0][0x600] ;  /* 0x0001800000047ab9 */ /* 0x000fe20000000800 */
[----:B------:R-:W-:Y:S01]  /*15e90*/  ULDC UR9, c[0x0][0x10] ;  /* 0x0000040000097ab9 */ /* 0x000fe20000000800 */
[----:B------:R-:W-:Y:S01]  /*15ea0*/  ULDC UR6, c[0x0][0x14] ;  /* 0x0000050000067ab9 */ /* 0x000fe20000000800 */
[----:B------:R-:W-:Y:S01]  /*15eb0*/  UIMAD.WIDE.U32 UR8, UR8, UR9, URZ ;  /* 0x00000009080872a5 */ /* 0x000fe2000f8e003f */
[----:B------:R-:W-:Y:S01]  /*15ec0*/  IMAD.MOV.U32 R10, RZ, RZ, 0x1 ;  /* 0x00000001ff0a7424 */ /* 0x000fe200078e00ff */
[----:B------:R-:W-:Y:S01]  /*15ed0*/  ULOP3.LUT UR21, UR7, 0x2, URZ, 0xfc, !UPT ;  /* 0x0000000207157892 */ /* 0x000fe2000f8efc3f */
[----:B------:R-:W-:Y:S01]  /*15ee0*/  IMAD.MOV.U32 R14, RZ, RZ, RZ ;  /* 0x000000ffff0e7224 */ /* 0x000fe200078e00ff */
[----:B------:R-:W-:-:S02]  /*15ef0*/  UIMAD.WIDE.U32 UR22, UR8, UR6, URZ ;  /* 0x00000006081672a5 */ /* 0x000fc4000f8e003f */
[----:B------:R-:W-:Y:S02]  /*15f00*/  UIMAD UR13, UR9, UR6, URZ ;  /* 0x00000006090d72a4 */ /* 0x000fe4000f8e023f */
[----:B------:R-:W-:Y:S02]  /*15f10*/  UIADD3 UR4, UR4, -0x1, URZ ;  /* 0xffffffff04047890 */ /* 0x000fe4000fffe03f */
[----:B------:R-:W-:Y:S01]  /*15f20*/  ULOP3.LUT UR19, URZ, UR10, URZ, 0x33, !UPT ;  /* 0x0000000a3f137292 */ /* 0x000fe2000f8e333f */
[----:B0-----:R-:W-:Y:S01]  /*15f30*/  VIADD R0, R0, 0x7f ;  /* 0x0000007f00007836 */ /* 0x001fe20000000000 */
[----:B------:R-:W-:Y:S01]  /*15f40*/  UIADD3 UR13, UR23, UR13, URZ ;  /* 0x0000000d170d7290 */ /* 0x000fe2000fffe03f */
[----:B------:R-:W-:-:S03]  /*15f50*/  ULDC.64 UR24, c[0x0][0x198] ;  /* 0x0000660000187ab9 */ /* 0x000fc60000000a00 */
[----:B------:R-:W-:-:S04]  /*15f60*/  SHF.R.S32.HI R3, RZ, 0x1f, R0 ;  /* 0x0000001fff037819 */ /* 0x000fc80000011400 */
[----:B------:R-:W-:Y:S02]  /*15f70*/  LEA.HI R3, R3, R0, RZ, 0x7 ;  /* 0x0000000003037211 */ /* 0x000fe400078f38ff */
[----:B-1----:R-:W-:Y:S02]  /*15f80*/  LOP3.LUT R8, R8, 0x1, RZ, 0xc0, !PT ;  /* 0x0000000108087812 */ /* 0x002fe400078ec0ff */
[----:B------:R-:W-:-:S05]  /*15f90*/  SHF.R.S32.HI R9, RZ, 0x7, R3 ;  /* 0x00000007ff097819 */ /* 0x000fca0000011403 */
[----:B------:R-:W-:-:S07]  /*15fa0*/  VIADD R0, R9, 0x1 ;  /* 0x0000000109007836 */ /* 0x000fce0000000000 */
.L_x_60:
[----:B------:R-:W-:-:S03]  /*15fb0*/  UMOV UR6, 0xffffffff ;  /* 0xffffffff00067882 */ /* 0x000fc60000000000 */
[----:B------:R-:W-:Y:S05]  /*15fc0*/  BRA.DIV UR6, `(.L_x_50) ;  /* 0x0000000e06b47947 */ /* 0x000fea000b800000 */
[----:B------:R-:W-:-:S13]  /*15fd0*/  ELECT P0, URZ, PT ;  /* 0x00000000003f782f */ /* 0x000fda0003800000 */
.L_x_70:
[----:B------:R-:W0:Y:S01]  /*15fe0*/  LDC R2, c[0x0][0x28c] ;  /* 0x0000a300ff027b82 */ /* 0x000e220000000800 */
[----:B------:R-:W-:Y:S01]  /*15ff0*/  BSSY B1, `(.L_x_51) ;  /* 0x000003b000017945 */ /* 0x000fe20003800000 */
[----:B0-----:R-:W-:-:S13]  /*16000*/  ISETP.LT.OR P0, PT, R2, 0x1, !P0 ;  /* 0x000000010200780c */ /* 0x001fda0004701670 */
[----:B------:R-:W-:Y:S05]  /*16010*/  @P0 BRA `(.L_x_52) ;  /* 0x0000000000e00947 */ /* 0x000fea0003800000 */
[----:B------:R-:W-:Y:S02]  /*16020*/  IMAD R7, R5, 0x2, R8 ;  /* 0x0000000205077824 */ /* 0x000fe400078e0208 */
[----:B------:R-:W-:Y:S02]  /*16030*/  IMAD R13, R4, 0x180, RZ ;  /* 0x00000180040d7824 */ /* 0x000fe400078e02ff */
[----:B------:R-:W-:Y:S02]  /*16040*/  IMAD.MOV.U32 R17, RZ, RZ, RZ ;  /* 0x000000ffff117224 */ /* 0x000fe400078e00ff */
[----:B------:R-:W-:Y:S02]  /*16050*/  IMAD.MOV.U32 R2, RZ, RZ, R0 ;  /* 0x000000ffff027224 */ /* 0x000fe400078e0000 */
[----:B------:R-:W-:Y:S02]  /*16060*/  IMAD.MOV.U32 R3, RZ, RZ, R10 ;  /* 0x000000ffff037224 */ /* 0x000fe400078e000a */
[----:B------:R-:W-:-:S02]  /*16070*/  IMAD.MOV.U32 R5, RZ, RZ, R14 ;  /* 0x000000ffff057224 */ /* 0x000fc400078e000e */
[----:B------:R-:W-:-:S07]  /*16080*/  IMAD R11, R7, 0x30, RZ ;  /* 0x00000030070b7824 */ /* 0x000fce00078e02ff */
.L_x_55:
[----:B------:R-:W0:Y:S01]  /*16090*/  S2R R7, SR_CgaCtaId ;  /* 0x0000000000077919 */ /* 0x000e220000008800 */
[----:B------:R-:W-:Y:S01]  /*160a0*/  MOV R4, 0x400 ;  /* 0x0000040000047802 */ /* 0x000fe20000000f00 */
[----:B------:R-:W1:Y:S03]  /*160b0*/  S2R R18, SR_TID.X ;  /* 0x0000000000127919 */ /* 0x000e660000002100 */
[----:B0-----:R-:W-:Y:S02]  /*160c0*/  LEA R16, R7, R4, 0x18 ;  /* 0x0000000407107211 */ /* 0x001fe400078ec0ff */
[----:B------:R-:W-:Y:S02]  /*160d0*/  SHF.L.U32 R4, R3, 0x1f, RZ ;  /* 0x0000001f03047819 */ /* 0x000fe400000006ff */
[----:B-1----:R-:W-:Y:S01]  /*160e0*/  LOP3.LUT P1, RZ, R18, 0x7f, RZ, 0xc0, !PT ;  /* 0x0000007f12ff7812 */ /* 0x002fe2000782c0ff */
[----:B------:R-:W-:-:S04]  /*160f0*/  IMAD R15, R5, 0x8, R16 ;  /* 0x00000008050f7824 */ /* 0x000fc800078e0210 */
[----:B------:R-:W0:Y:S08]  /*16100*/  SYNCS.PHASECHK.TRANS64.TRYWAIT P0, [R15+URZ+0x18], R4 ;  /* 0x000018040f0075a7 */ /* 0x000e30000800017f */
[----:B------:R-:W1:Y:S01]  /*16110*/  @!P1 LDC R7, c[0x0][0x500] ;  /* 0x00014000ff079b82 */ /* 0x000e620000000800 */
[----:B0-----:R-:W-:Y:S05]  /*16120*/  @!P0 BRA `(.L_x_53) ;  /* 0x0000000c007c8947 */ /* 0x001fea0003800000 */
.L_x_71:
[----:B------:R-:W-:Y:S01]  /*16130*/  UPRMT UR6, UR21, 0x9910, URZ ;  /* 0x0000991015067896 */ /* 0x000fe2000800003f */
[----:B-1----:R1:W-:Y:S03]  /*16140*/  @!P1 SYNCS.ARRIVE.TRANS64 RZ, [R15+URZ], R7 ;  /* 0x000000070fff99a7 */ /* 0x0023e6000800003f */
[----:B------:R-:W-:-:S06]  /*16150*/  UISETP.NE.AND UP0, UPT, UR6, 0x2, UPT ;  /* 0x000000020600788c */ /* 0x000fcc000bf05270 */
[----:B------:R-:W-:-:S13]  /*16160*/  PLOP3.LUT P0, PT, PT, PT, UP0, 0x80, 0x0 ;  /* 0x000000000000781c */ /* 0x000fda0003f0f008 */
[----:B-1----:R-:W-:Y:S05]  /*16170*/  @P0 BRA `(.L_x_54) ;  /* 0x0000000000040947 */ /* 0x002fea0003800000 */
[----:B------:R-:W-:Y:S01]  /*16180*/  BPT.TRAP 0x1 ;  /* 0x000000040000795c */ /* 0x000fe20000300000 */
.L_x_54:
[----:B0-----:R-:W-:Y:S01]  /*16190*/  IMAD R4, R5, 0x2, R8 ;  /* 0x0000000205047824 */ /* 0x001fe200078e0208 */
[----:B------:R-:W-:Y:S01]  /*161a0*/  R2UR UR9, R15 ;  /* 0x000000000f0972ca */ /* 0x000fe200000e0000 */
[--C-:B------:R-:W-:Y:S01]  /*161b0*/  IMAD R7, R5, 0xc000, R16.reuse ;  /* 0x0000c00005077824 */ /* 0x100fe200078e0210 */
[----:B------:R-:W-:Y:S01]  /*161c0*/  UIADD3 UR14, UP0, UR24, 0xf0, URZ ;  /* 0x000000f0180e7890 */ /* 0x000fe2000ff1e03f */
[----:B------:R-:W-:Y:S01]  /*161d0*/  IMAD R4, R4, 0x1800, R16 ;  /* 0x0000180004047824 */ /* 0x000fe200078e0210 */
[----:B------:R-:W-:Y:S01]  /*161e0*/  R2UR UR11, R13 ;  /* 0x000000000d0b72ca */ /* 0x000fe200000e0000 */
[----:B------:R-:W-:Y:S01]  /*161f0*/  VIADD R2, R2, 0xffffffff ;  /* 0xffffffff02027836 */ /* 0x000fe20000000000 */
[----:B------:R-:W-:Y:S01]  /*16200*/  R2UR UR6, R7 ;  /* 0x00000000070672ca */ /* 0x000fe200000e0000 */
[----:B------:R-:W-:Y:S01]  /*16210*/  UIADD3 UR26, UP1, UR24, 0x1f0, URZ ;  /* 0x000001f0181a7890 */ /* 0x000fe2000ff3e03f */
[----:B------:R-:W-:Y:S01]  /*16220*/  R2UR UR8, R4 ;  /* 0x00000000040872ca */ /* 0x000fe200000e0000 */
[----:B------:R-:W-:Y:S01]  /*16230*/  UIADD3.X UR15, URZ, UR25, URZ, UP0, !UPT ;  /* 0x000000193f0f7290 */ /* 0x000fe200087fe43f */
[----:B------:R-:W-:Y:S01]  /*16240*/  R2UR UR10, R17 ;  /* 0x00000000110a72ca */ /* 0x000fe200000e0000 */
[----:B------:R-:W-:Y:S01]  /*16250*/  VIADD R5, R5, 0x1 ;  /* 0x0000000105057836 */ /* 0x000fe20000000000 */
[----:B------:R-:W-:Y:S01]  /*16260*/  R2UR UR12, R6 ;  /* 0x00000000060c72ca */ /* 0x000fe200000e0000 */
[----:B------:R-:W-:Y:S01]  /*16270*/  UIADD3.X UR27, URZ, UR25, URZ, UP1, !UPT ;  /* 0x000000193f1b7290 */ /* 0x000fe20008ffe43f */
[----:B------:R-:W-:Y:S01]  /*16280*/  R2UR UR20, R11 ;  /* 0x000000000b1472ca */ /* 0x000fe200000e0000 */
[----:B------:R-:W-:Y:S01]  /*16290*/  UMOV UR16, 0x0 ;  /* 0x0000000000107882 */ /* 0x000fe20000000000 */
[----:B------:R-:W-:Y:S01]  /*162a0*/  ISETP.GT.AND P1, PT, R2, 0x1, PT ;  /* 0x000000010200780c */ /* 0x000fe20003f24270 */
[----:B------:R-:W-:Y:S01]  /*162b0*/  UMOV UR17, 0x10000000 ;  /* 0x1000000000117882 */ /* 0x000fe20000000000 */
[----:B------:R-:W-:Y:S01]  /*162c0*/  ISETP.NE.AND P0, PT, R5, 0x3, PT ;  /* 0x000000030500780c */ /* 0x000fe20003f05270 */
[----:B------:R-:W-:Y:S01]  /*162d0*/  UIADD3 UR6, UR6, 0x100, URZ ;  /* 0x0000010006067890 */ /* 0x000fe2000fffe03f */
[----:B------:R-:W-:Y:S01]  /*162e0*/  VIADD R17, R17, 0x80 ;  /* 0x0000008011117836 */ /* 0x000fe20000000000 */
[----:B------:R-:W-:Y:S01]  /*162f0*/  UIADD3 UR18, UR8, 0x24100, URZ ;  /* 0x0002410008127890 */ /* 0x000fe2000fffe03f */
[----:B------:R-:W-:Y:S01]  /*16300*/  SEL R4, RZ, 0x1, P0 ;  /* 0x00000001ff047807 */ /* 0x000fe20000000000 */
[----:B------:R-:W-:Y:S01]  /*16310*/  UMOV UR28, 0x30000 ;  /* 0x00030000001c7882 */ /* 0x000fe20000000000 */
[----:B------:R-:W-:-:S02]  /*16320*/  SEL R5, R5, RZ, P0 ;  /* 0x000000ff05057207 */ /* 0x000fc40000000000 */
[----:B------:R-:W-:Y:S01]  /*16330*/  UMOV UR8, UR6 ;  /* 0x0000000600087c82 */ /* 0x000fe20008000000 */
[----:B------:R-:W-:Y:S01]  /*16340*/  LOP3.LUT R3, R3, R4, RZ, 0x3c, !PT ;  /* 0x0000000403037212 */ /* 0x000fe200078e3cff */
[----:B------:R0:W-:Y:S02]  /*16350*/  UTMALDG.3D [UR8], [UR14], desc[UR16] ;  /* 0x000010080e0075b4 */ /* 0x0001e40008011000 */
[----:B0-----:R-:W-:Y:S01]  /*16360*/  UMOV UR8, UR18 ;  /* 0x0000001200087c82 */ /* 0x001fe20008000000 */
[----:B------:R-:W-:Y:S02]  /*16370*/  UMOV UR11, UR20 ;  /* 0x00000014000b7c82 */ /* 0x000fe40008000000 */
[----:B------:R0:W-:Y:S02]  /*16380*/  UTMALDG.3D.MULTICAST [UR8], [UR26], UR28, desc[UR16] ;  /* 0x000010081a0073b4 */ /* 0x0001e4000801181c */
[----:B0-----:R-:W-:Y:S05]  /*16390*/  @P1 BRA `(.L_x_55) ;  /* 0xfffffffc003c1947 */ /* 0x001fea000383ffff */
.L_x_52:
[----:B------:R-:W-:Y:S05]  /*163a0*/  BSYNC B1 ;  /* 0x0000000000017941 */ /* 0x000fea0003800000 */
.L_x_51:
[----:B------:R-:W2:Y:S01]  /*163b0*/  LDL.LU R18, [R1+0x118] ;  /* 0x0001180001127983 */ /* 0x000ea20000300800 */
[----:B------:R-:W-:Y:S01]  /*163c0*/  LOP3.LUT P1, RZ, R12, 0xff, RZ, 0xc0, !PT ;  /* 0x000000ff0cff7812 */ /* 0x000fe2000782c0ff */
[C---:B------:R-:W-:Y:S01]  /*163d0*/  IMAD.IADD R14, R9.reuse, 0x1, R14 ;  /* 0x00000001090e7824 */ /* 0x040fe200078e020e */
[----:B------:R-:W-:Y:S01]  /*163e0*/  ULDC.64 UR8, c[0x0][0x650] ;  /* 0x0001940000087ab9 */ /* 0x000fe20000000a00 */
[----:B------:R-:W3:Y:S01]  /*163f0*/  LDL.LU R16, [R1+0x11c] ;  /* 0x00011c0001107983 */ /* 0x000ee20000300800 */
[C---:B------:R-:W-:Y:S01]  /*16400*/  ISETP.GE.U32.AND P2, PT, R9.reuse, 0x3, PT ;  /* 0x000000030900780c */ /* 0x040fe20003f46070 */
[----:B------:R-:W-:Y:S01]  /*16410*/  BSSY B1, `(.L_x_56) ;  /* 0x000006f000017945 */ /* 0x000fe20003800000 */
[----:B------:R-:W-:Y:S01]  /*16420*/  ISETP.GT.U32.AND P0, PT, R14, 0x2, PT ;  /* 0x000000020e00780c */ /* 0x000fe20003f04070 */
[----:B------:R-:W-:Y:S01]  /*16430*/  IMAD.MOV.U32 R6, RZ, RZ, -0x1 ;  /* 0xffffffffff067424 */ /* 0x000fe200078e00ff */
[----:B------:R-:W-:Y:S02]  /*16440*/  PRMT R12, RZ, 0x7610, R12 ;  /* 0x00007610ff0c7816 */ /* 0x000fe4000000000c */
[----:B------:R-:W-:-:S03]  /*16450*/  ISETP.LT.U32.AND P0, PT, R9, 0x3, P0 ;  /* 0x000000030900780c */ /* 0x000fc60000701070 */
[----:B------:R-:W0:Y:S01]  /*16460*/  @P1 S2R R3, SR_CgaCtaId ;  /* 0x0000000000031919 */ /* 0x000e220000008800 */
[----:B------:R-:W-:-:S04]  /*16470*/  @P1 MOV R2, 0x400 ;  /* 0x0000040000021802 */ /* 0x000fc80000000f00 */
[----:B0-----:R-:W-:Y:S01]  /*16480*/  @P1 LEA R4, R3, R2, 0x18 ;  /* 0x0000000203041211 */ /* 0x001fe200078ec0ff */
[----:B------:R-:W-:-:S03]  /*16490*/  IMAD.WIDE.U32 R2, R14, -0x55555555, RZ ;  /* 0xaaaaaaab0e027825 */ /* 0x000fc600078e00ff */
[----:B------:R0:W-:Y:S02]  /*164a0*/  @P1 SYNCS.ARRIVE.TRANS64.A1T0 RZ, [R4+URZ+0x48], RZ ;  /* 0x000048ff04ff19a7 */ /* 0x0001e4000810003f */
[----:B------:R-:W-:Y:S02]  /*164b0*/  SHF.R.U32.HI R5, RZ, 0x1, R3 ;  /* 0x00000001ff057819 */ /* 0x000fe40000011603 */
[----:B------:R-:W-:Y:S02]  /*164c0*/  SEL R3, RZ, 0x1, !P0 ;  /* 0x00000001ff037807 */ /* 0x000fe40004000000 */
[----:B------:R-:W-:Y:S01]  /*164d0*/  PRMT R2, RZ, 0x7610, R2 ;  /* 0x00007610ff027816 */ /* 0x000fe20000000002 */
[----:B------:R-:W-:Y:S01]  /*164e0*/  IMAD R14, R5, -0x3, R14 ;  /* 0xfffffffd050e7824 */ /* 0x000fe200078e020e */
[----:B------:R-:W-:Y:S01]  /*164f0*/  LOP3.LUT R10, R10, R3, RZ, 0x3c, !PT ;  /* 0x000000030a0a7212 */ /* 0x000fe200078e3cff */
[----:B0-----:R-:W-:-:S03]  /*16500*/  IMAD.MOV.U32 R4, RZ, RZ, -0x1 ;  /* 0xffffffffff047424 */ /* 0x001fc600078e00ff */
[----:B------:R-:W-:Y:S01]  /*16510*/  @P2 LOP3.LUT R10, R10, 0x1, R5, 0x78, !PT ;  /* 0x000000010a0a2812 */ /* 0x000fe200078e7805 */
[----:B------:R-:W-:Y:S01]  /*16520*/  IMAD.MOV.U32 R5, RZ, RZ, -0x1 ;  /* 0xffffffffff057424 */ /* 0x000fe200078e00ff */
[----:B---3--:R-:W-:-:S04]  /*16530*/  IADD3 R16, P1, R16, UR22, RZ ;  /* 0x0000001610107c10 */ /* 0x008fc8000ff3e0ff */
[----:B--2---:R-:W-:Y:S01]  /*16540*/  IADD3.X R18, R18, UR13, RZ, P1, !PT ;  /* 0x0000000d12127c10 */ /* 0x004fe20008ffe4ff */
[----:B------:R0:W-:Y:S01]  /*16550*/  STL [R1+0x11c], R16 ;  /* 0x00011c1001007387 */ /* 0x0001e20000100800 */
[----:B------:R-:W-:-:S03]  /*16560*/  ISETP.GE.U32.AND P0, PT, R16, UR8, PT ;  /* 0x0000000810007c0c */ /* 0x000fc6000bf06070 */
[----:B------:R0:W-:Y:S01]  /*16570*/  STL [R1+0x118], R18 ;  /* 0x0001181201007387 */ /* 0x0001e20000100800 */
[----:B------:R-:W-:-:S13]  /*16580*/  ISETP.GE.U32.AND.EX P0, PT, R18, UR9, PT, P0 ;  /* 0x0000000912007c0c */ /* 0x000fda000bf06100 */
[----:B0-----:R-:W-:Y:S05]  /*16590*/  @P0 BRA `(.L_x_57) ;  /* 0x0000000400580947 */ /* 0x001fea0003800000 */
[----:B------:R-:W-:Y:S01]  /*165a0*/  ULDC.64 UR8, c[0x0][0x628] ;  /* 0x00018a0000087ab9 */ /* 0x000fe20000000a00 */
[----:B------:R-:W0:Y:S01]  /*165b0*/  S2R R13, SR_CTAID.X ;  /* 0x00000000000d7919 */ /* 0x000e220000002500 */
[----:B------:R-:W-:Y:S01]  /*165c0*/  ISETP.NE.U32.AND P0, PT, RZ, UR8, PT ;  /* 0x00000008ff007c0c */ /* 0x000fe2000bf05070 */
[----:B------:R-:W-:Y:S01]  /*165d0*/  ULDC UR10, c[0x0][0x630] ;  /* 0x00018c00000a7ab9 */ /* 0x000fe20000000800 */
[----:B------:R-:W-:Y:S01]  /*165e0*/  IMAD.MOV.U32 R2, RZ, RZ, R16 ;  /* 0x000000ffff027224 */ /* 0x000fe200078e0010 */
[----:B------:R-:W1:Y:S01]  /*165f0*/  S2R R11, SR_CTAID.Y ;  /* 0x00000000000b7919 */ /* 0x000e620000002600 */
[----:B------:R-:W-:Y:S01]  /*16600*/  ISETP.NE.AND.EX P0, PT, RZ, UR9, PT, P0 ;  /* 0x00000009ff007c0c */ /* 0x000fe2000bf05300 */
[----:B------:R-:W-:-:S12]  /*16610*/  IMAD.MOV.U32 R3, RZ, RZ, R18 ;  /* 0x000000ffff037224 */ /* 0x000fd800078e0012 */
[----:B------:R-:W-:Y:S05]  /*16620*/  @!P0 BRA `(.L_x_58) ;  /* 0x0000000000288947 */ /* 0x000fea0003800000 */
[----:B------:R-:W-:Y:S02]  /*16630*/  ULDC UR6, c[0x0][0x634] ;  /* 0x00018d0000067ab9 */ /* 0x000fe40000000800 */
[----:B------:R-:W-:-:S05]  /*16640*/  IADD3 R7, P0, R16, UR6, RZ ;  /* 0x0000000610077c10 */ /* 0x000fca000ff1e0ff */
[----:B------:R-:W-:-:S04]  /*16650*/  IMAD.X R15, RZ, RZ, R18, P0 ;  /* 0x000000ffff0f7224 */ /* 0x000fc800000e0612 */
[----:B------:R-:W-:-:S04]  /*16660*/  IMAD.WIDE.U32 R4, R15, UR8, RZ ;  /* 0x000000080f047c25 */ /* 0x000fc8000f8e00ff */
[----:B------:R-:W-:-:S04]  /*16670*/  IMAD.WIDE.U32 R4, P0, R7, UR9, R4 ;  /* 0x0000000907047c25 */ /* 0x000fc8000f800004 */
[----:B------:R-:W-:-:S04]  /*16680*/  IMAD.WIDE.U32 R6, R7, UR8, RZ ;  /* 0x0000000807067c25 */ /* 0x000fc8000f8e00ff */
[----:B------:R-:W-:Y:S01]  /*16690*/  IMAD.X R3, RZ, RZ, RZ, P0 ;  /* 0x000000ffff037224 */ /* 0x000fe200000e06ff */
[----:B------:R-:W-:Y:S01]  /*166a0*/  IADD3 RZ, P0, R7, R4, RZ ;  /* 0x0000000407ff7210 */ /* 0x000fe20007f1e0ff */
[----:B------:R-:W-:-:S04]  /*166b0*/  IMAD.MOV.U32 R2, RZ, RZ, R5 ;  /* 0x000000ffff027224 */ /* 0x000fc800078e0005 */
[----:B------:R-:W-:-:S08]  /*166c0*/  IMAD.WIDE.U32.X R2, R15, UR9, R2, P0 ;  /* 0x000000090f027c25 */ /* 0x000fd000080e0402 */
.L_x_58:
[--C-:B------:R-:W-:Y:S01]  /*166d0*/  SHF.R.U64 R6, R2, UR10, R3.reuse ;  /* 0x0000000a02067c19 */ /* 0x100fe20008001203 */
[----:B------:R-:W-:Y:S01]  /*166e0*/  ULDC.64 UR8, c[0x0][0x620] ;  /* 0x0001880000087ab9 */ /* 0x000fe20000000a00 */
[----:B------:R-:W-:Y:S01]  /*166f0*/  SHF.R.U32.HI R2, RZ, UR10, R3 ;  /* 0x0000000aff027c19 */ /* 0x000fe20008011603 */
[----:B------:R-:W-:Y:S01]  /*16700*/  IMAD.MOV.U32 R3, RZ, RZ, R18 ;  /* 0x000000ffff037224 */ /* 0x000fe200078e0012 */
[----:B------:R-:W-:Y:S01]  /*16710*/  IADD3 R5, P0, RZ, -R6, RZ ;  /* 0x80000006ff057210 */ /* 0x000fe20007f1e0ff */
[----:B------:R-:W-:Y:S01]  /*16720*/  ULDC UR6, c[0x0][0x150] ;  /* 0x0000540000067ab9 */ /* 0x000fe20000000800 */
[----:B0-----:R-:W-:Y:S01]  /*16730*/  I2FP.F32.U32 R7, R13 ;  /* 0x0000000d00077245 */ /* 0x001fe20000201000 */
[----:B------:R-:W0:Y:S01]  /*16740*/  LDC R20, c[0x0][0x144] ;  /* 0x00005100ff147b82 */ /* 0x000e220000000800 */
[----:B------:R-:W-:Y:S01]  /*16750*/  ULDC.64 UR10, c[0x0][0x640] ;  /* 0x00019000000a7ab9 */ /* 0x000fe20000000a00 */
[----:B------:R-:W-:Y:S01]  /*16760*/  IMAD.X R2, RZ, RZ, ~R2, P0 ;  /* 0x000000ffff027224 */ /* 0x000fe200000e0e02 */
[----:B------:R-:W-:-:S03]  /*16770*/  ISETP.NE.U32.AND P0, PT, RZ, UR10, PT ;  /* 0x0000000aff007c0c */ /* 0x000fc6000bf05070 */
[----:B------:R-:W-:Y:S01]  /*16780*/  IMAD R4, R2, UR8, RZ ;  /* 0x0000000802047c24 */ /* 0x000fe2000f8e02ff */
[----:B------:R-:W-:Y:S01]  /*16790*/  ISETP.NE.AND.EX P0, PT, RZ, UR11, PT, P0 ;  /* 0x0000000bff007c0c */ /* 0x000fe2000bf05300 */
[----:B------:R-:W-:Y:S02]  /*167a0*/  IMAD.MOV.U32 R2, RZ, RZ, R16 ;  /* 0x000000ffff027224 */ /* 0x000fe400078e0010 */
[----:B------:R-:W2:Y:S02]  /*167b0*/  LDC R16, c[0x0][0x148] ;  /* 0x00005200ff107b82 */ /* 0x000ea40000000800 */
[----:B------:R-:W-:Y:S01]  /*167c0*/  IMAD.WIDE.U32 R2, R5, UR8, R2 ;  /* 0x0000000805027c25 */ /* 0x000fe2000f8e0002 */
[----:B------:R-:W-:-:S03]  /*167d0*/  ULDC UR8, c[0x0][0x154] ;  /* 0x0000550000087ab9 */ /* 0x000fc60000000800 */
[----:B------:R-:W-:Y:S02]  /*167e0*/  IMAD R5, R5, UR9, R4 ;  /* 0x0000000905057c24 */ /* 0x000fe4000f8e0204 */
[----:B------:R-:W-:Y:S01]  /*167f0*/  FMUL R4, R7, UR6 ;  /* 0x0000000607047c20 */ /* 0x000fe20008400000 */
[----:B------:R-:W-:Y:S01]  /*16800*/  ULDC UR6, c[0x0][0x618] ;  /* 0x0001860000067ab9 */ /* 0x000fe20000000800 */
[----:B------:R-:W-:Y:S01]  /*16810*/  ULDC UR9, c[0x0][0x608] ;  /* 0x0001820000097ab9 */ /* 0x000fe20000000800 */
[----:B------:R-:W-:-:S03]  /*16820*/  IMAD.IADD R3, R3, 0x1, R5 ;  /* 0x0000000103037824 */ /* 0x000fc600078e0205 */
[----:B------:R-:W3:Y:S02]  /*16830*/  F2I.U32.TRUNC.NTZ R4, R4 ;  /* 0x0000000400047305 */ /* 0x000ee4000020f000 */
[----:B------:R-:W-:Y:S02]  /*16840*/  SHF.R.U64 R7, R2, UR6, R3 ;  /* 0x0000000602077c19 */ /* 0x000fe40008001203 */
[----:B-1----:R-:W-:-:S05]  /*16850*/  I2FP.F32.U32 R2, R11 ;  /* 0x0000000b00027245 */ /* 0x002fca0000201000 */
[----:B------:R-:W-:Y:S01]  /*16860*/  FMUL R18, R2, UR8 ;  /* 0x0000000802127c20 */ /* 0x000fe20008400000 */
[----:B------:R-:W-:Y:S01]  /*16870*/  SHF.R.U32.HI R2, RZ, UR6, R3 ;  /* 0x00000006ff027c19 */ /* 0x000fe20008011603 */
[----:B------:R-:W-:-:S03]  /*16880*/  ULDC UR6, c[0x0][0x658] ;  /* 0x0001960000067ab9 */ /* 0x000fc60000000800 */
[--C-:B------:R-:W-:Y:S01]  /*16890*/  SHF.R.U64 R17, R7, UR9, R2.reuse ;  /* 0x0000000907117c19 */ /* 0x100fe20008001202 */
[----:B------:R-:W1:Y:S01]  /*168a0*/  F2I.U32.TRUNC.NTZ R18, R18 ;  /* 0x0000001200127305 */ /* 0x000e62000020f000 */
[----:B------:R-:W-:Y:S01]  /*168b0*/  SHF.R.U32.HI R2, RZ, UR9, R2 ;  /* 0x00000009ff027c19 */ /* 0x000fe20008011602 */
[----:B---3--:R-:W-:-:S03]  /*168c0*/  IMAD.MOV R4, RZ, RZ, -R4 ;  /* 0x000000ffff047224 */ /* 0x008fc600078e0a04 */
[--C-:B------:R-:W-:Y:S01]  /*168d0*/  SHF.R.U64 R15, R17, UR6, R2.reuse ;  /* 0x00000006110f7c19 */ /* 0x100fe20008001202 */
[----:B0-----:R-:W-:Y:S01]  /*168e0*/  IMAD R13, R20, R4, R13 ;  /* 0x00000004140d7224 */ /* 0x001fe200078e020d */
[----:B------:R-:W-:-:S03]  /*168f0*/  SHF.R.U32.HI R19, RZ, UR6, R2 ;  /* 0x00000006ff137c19 */ /* 0x000fc60008011602 */
[----:B------:R-:W-:Y:S02]  /*16900*/  IMAD.MOV.U32 R2, RZ, RZ, R15 ;  /* 0x000000ffff027224 */ /* 0x000fe400078e000f */
[----:B------:R-:W-:Y:S01]  /*16910*/  IMAD.MOV.U32 R3, RZ, RZ, R19 ;  /* 0x000000ffff037224 */ /* 0x000fe200078e0013 */
[----:B-1----:R-:W-:Y:S06]  /*16920*/  @!P0 BRA `(.L_x_59) ;  /* 0x0000000000288947 */ /* 0x002fec0003800000 */
[----:B------:R-:W-:Y:S02]  /*16930*/  ULDC UR6, c[0x0][0x64c] ;  /* 0x0001930000067ab9 */ /* 0x000fe40000000800 */
[----:B------:R-:W-:-:S05]  /*16940*/  IADD3 R3, P0, R15, UR6, RZ ;  /* 0x000000060f037c10 */ /* 0x000fca000ff1e0ff */
[----:B------:R-:W-:-:S04]  /*16950*/  IMAD.X R19, RZ, RZ, R19, P0 ;  /* 0x000000ffff137224 */ /* 0x000fc800000e0613 */
[----:B------:R-:W-:-:S04]  /*16960*/  IMAD.WIDE.U32 R4, R19, UR10, RZ ;  /* 0x0000000a13047c25 */ /* 0x000fc8000f8e00ff */
[----:B------:R-:W-:-:S04]  /*16970*/  IMAD.WIDE.U32 R4, P0, R3, UR11, R4 ;  /* 0x0000000b03047c25 */ /* 0x000fc8000f800004 */
[----:B------:R-:W-:-:S04]  /*16980*/  IMAD.WIDE.U32 R2, R3, UR10, RZ ;  /* 0x0000000a03027c25 */ /* 0x000fc8000f8e00ff */
[----:B------:R-:W-:Y:S01]  /*16990*/  IMAD.MOV.U32 R2, RZ, RZ, R5 ;  /* 0x000000ffff027224 */ /* 0x000fe200078e0005 */
[----:B------:R-:W-:Y:S01]  /*169a0*/  IADD3 RZ, P1, R3, R4, RZ ;  /* 0x0000000403ff7210 */ /* 0x000fe20007f3e0ff */
[----:B------:R-:W-:-:S04]  /*169b0*/  IMAD.X R3, RZ, RZ, RZ, P0 ;  /* 0x000000ffff037224 */ /* 0x000fc800000e06ff */
[----:B------:R-:W-:-:S08]  /*169c0*/  IMAD.WIDE.U32.X R2, R19, UR11, R2, P1 ;  /* 0x0000000b13027c25 */ /* 0x000fd000088e0402 */
.L_x_59:
[----:B------:R-:W0:Y:S01]  /*169d0*/  LDC R4, c[0x0][0x65c] ;  /* 0x00019700ff047b82 */ /* 0x000e220000000800 */
[----:B------:R-:W-:Y:S01]  /*169e0*/  ULDC UR6, c[0x0][0x648] ;  /* 0x0001920000067ab9 */ /* 0x000fe20000000800 */
[----:B------:R-:W-:Y:S01]  /*169f0*/  IMAD.MOV R18, RZ, RZ, -R18 ;  /* 0x000000ffff127224 */ /* 0x000fe200078e0a12 */
[----:B------:R-:W-:Y:S01]  /*16a00*/  SHF.R.U64 R2, R2, UR6, R3 ;  /* 0x0000000602027c19 */ /* 0x000fe20008001203 */
[----:B------:R-:W-:Y:S01]  /*16a10*/  ULDC UR6, c[0x0][0x638] ;  /* 0x00018e0000067ab9 */ /* 0x000fe20000000800 */
[----:B------:R-:W-:Y:S01]  /*16a20*/  LOP3.LUT R17, R17, UR19, RZ, 0xc0, !PT ;  /* 0x0000001311117c12 */ /* 0x000fe2000f8ec0ff */
[----:B------:R-:W-:Y:S01]  /*16a30*/  ULDC UR8, c[0x0][0x610] ;  /* 0x0001840000087ab9 */ /* 0x000fe20000000800 */
[----:B0-----:R-:W-:Y:S01]  /*16a40*/  ISETP.NE.AND P0, PT, R4, 0x1, PT ;  /* 0x000000010400780c */ /* 0x001fe20003f05270 */
[----:B------:R-:W-:Y:S02]  /*16a50*/  IMAD.MOV R4, RZ, RZ, -R2 ;  /* 0x000000ffff047224 */ /* 0x000fe400078e0a02 */
[----:B------:R-:W-:-:S02]  /*16a60*/  IMAD R2, R2, UR5, R17 ;  /* 0x0000000502027c24 */ /* 0x000fc4000f8e0211 */
[----:B------:R-:W-:Y:S01]  /*16a70*/  IMAD R15, R4, UR6, R15 ;  /* 0x00000006040f7c24 */ /* 0x000fe2000f8e020f */
[----:B------:R-:W-:-:S07]  /*16a80*/  ULDC UR6, c[0x0][0x600] ;  /* 0x0001800000067ab9 */ /* 0x000fce0000000800 */
[----:B--2---:R-:W-:Y:S01]  /*16a90*/  @P0 IMAD R13, R16, R18, R11 ;  /* 0x00000012100d0224 */ /* 0x004fe200078e020b */
[----:B------:R-:W-:-:S03]  /*16aa0*/  LOP3.LUT R16, R7, UR4, RZ, 0xc0, !PT ;  /* 0x0000000407107c12 */ /* 0x000fc6000f8ec0ff */
[----:B------:R-:W-:Y:S02]  /*16ab0*/  IMAD R13, R2, UR8, R13 ;  /* 0x00000008020d7c24 */ /* 0x000fe4000f8e020d */
[----:B------:R-:W-:Y:S02]  /*16ac0*/  IMAD R4, R15, UR6, R16 ;  /* 0x000000060f047c24 */ /* 0x000fe4000f8e0210 */
[----:B------:R-:W-:-:S03]  /*16ad0*/  IMAD.MOV.U32 R2, RZ, RZ, 0x1 ;  /* 0x00000001ff027424 */ /* 0x000fc600078e00ff */
[----:B------:R-:W-:Y:S02]  /*16ae0*/  SEL R5, R4, R13, !P0 ;  /* 0x0000000d04057207 */ /* 0x000fe40004000000 */
[----:B------:R-:W-:-:S07]  /*16af0*/  SEL R4, R13, R4, !P0 ;  /* 0x000000040d047207 */ /* 0x000fce0004000000 */
.L_x_57:
[----:B------:R-:W-:Y:S05]  /*16b00*/  BSYNC B1 ;  /* 0x0000000000017941 */ /* 0x000fea0003800000 */
.L_x_56:
[----:B------:R-:W-:-:S13]  /*16b10*/  LOP3.LUT P0, RZ, R2, 0xff, RZ, 0xc0, !PT ;  /* 0x000000ff02ff7812 */ /* 0x000fda000780c0ff */
[----:B------:R-:W-:Y:S05]  /*16b20*/  @P0 BRA `(.L_x_60) ;  /* 0xfffffff400200947 */ /* 0x000fea000383ffff */
[----:B------:R-:W-:Y:S05]  /*16b30*/  BSYNC B0 ;  /* 0x0000000000007941 */ /* 0x000fea0003800000 */
.L_x_49:
[----:B------:R-:W-:-:S03]  /*16b40*/  UMOV UR6, 0xffffffff ;  /* 0xffffffff00067882 */ /* 0x000fc60000000000 */
[----:B------:R-:W-:Y:S05]  /*16b50*/  BRA.DIV UR6, `(.L_x_61) ;  /* 0x0000000606047947 */ /* 0x000fea000b800000 */
[----:B------:R-:W-:-:S13]  /*16b60*/  ELECT P0, URZ, PT ;  /* 0x00000000003f782f */ /* 0x000fda0003800000 */
.L_x_74:
[----:B------:R-:W-:Y:S04]  /*16b70*/  BSSY B0, `(.L_x_62) ;  /* 0x0000023000007945 */ /* 0x000fe80003800000 */
[----:B------:R-:W-:Y:S05]  /*16b80*/  @!P0 BRA `(.L_x_63) ;  /* 0x0000000000848947 */ /* 0x000fea0003800000 */
[----:B------:R-:W-:-:S04]  /*16b90*/  ULOP3.LUT UR6, UR7, 0x2, URZ, 0xfc, !UPT ;  /* 0x0000000207067892 */ /* 0x000fc8000f8efc3f */
[----:B------:R-:W-:-:S06]  /*16ba0*/  UISETP.NE.AND UP0, UPT, UR6, 0x3, UPT ;  /* 0x000000030600788c */ /* 0x000fcc000bf05270 */
[----:B------:R-:W-:-:S13]  /*16bb0*/  PLOP3.LUT P0, PT, PT, PT, UP0, 0x80, 0x0 ;  /* 0x000000000000781c */ /* 0x000fda0003f0f008 */
[----:B------:R-:W-:Y:S05]  /*16bc0*/  @!P0 BRA `(.L_x_64) ;  /* 0x0000000000048947 */ /* 0x000fea0003800000 */
[----:B------:R-:W-:Y:S01]  /*16bd0*/  BPT.TRAP 0x1 ;  /* 0x000000040000795c */ /* 0x000fe20000300000 */
.L_x_64:
[----:B------:R-:W0:Y:S01]  /*16be0*/  S2R R3, SR_CgaCtaId ;  /* 0x0000000000037919 */ /* 0x000e220000008800 */
[----:B------:R-:W-:-:S04]  /*16bf0*/  MOV R0, 0x400 ;  /* 0x0000040000007802 */ /* 0x000fc80000000f00 */
[----:B0-----:R-:W-:Y:S02]  /*16c00*/  LEA R3, R3, R0, 0x18 ;  /* 0x0000000003037211 */ /* 0x001fe400078ec0ff */
[----:B------:R-:W-:-:S03]  /*16c10*/  SHF.L.U32 R0, R10, 0x1f, RZ ;  /* 0x0000001f0a007819 */ /* 0x000fc600000006ff */
[----:B------:R-:W-:-:S04]  /*16c20*/  VIADD R3, R3, 0x18 ;  /* 0x0000001803037836 */ /* 0x000fc80000000000 */
[C---:B------:R-:W-:Y:S02]  /*16c30*/  IMAD R7, R14.reuse, 0x8, R3 ;  /* 0x000000080e077824 */ /* 0x040fe400078e0203 */
[----:B------:R-:W-:Y:S02]  /*16c40*/  VIADD R14, R14, 0x1 ;  /* 0x000000010e0e7836 */ /* 0x000fe40000000000 */
[----:B------:R-:W0:Y:S03]  /*16c50*/  SYNCS.PHASECHK.TRANS64.TRYWAIT P0, [R7+URZ], R0 ;  /* 0x00000000070075a7 */ /* 0x000e26000800017f */
[----:B------:R-:W-:-:S04]  /*16c60*/  ISETP.NE.AND P1, PT, R14, 0x3, PT ;  /* 0x000000030e00780c */ /* 0x000fc80003f25270 */
[----:B------:R-:W-:Y:S02]  /*16c70*/  SEL R5, RZ, 0x1, P1 ;  /* 0x00000001ff057807 */ /* 0x000fe40000800000 */
[----:B------:R-:W-:Y:S02]  /*16c80*/  SEL R14, R14, RZ, P1 ;  /* 0x000000ff0e0e7207 */ /* 0x000fe40000800000 */
[----:B------:R-:W-:-:S03]  /*16c90*/  LOP3.LUT R5, R10, R5, RZ, 0x3c, !PT ;  /* 0x000000050a057212 */ /* 0x000fc600078e3cff */
[----:B------:R-:W-:Y:S01]  /*16ca0*/  IMAD R9, R14, 0x8, R3 ;  /* 0x000000080e097824 */ /* 0x000fe200078e0203 */
[----:B------:R-:W-:Y:S01]  /*16cb0*/  SHF.L.U32 R4, R5, 0x1f, RZ ;  /* 0x0000001f05047819 */ /* 0x000fe200000006ff */
[----:B0-----:R-:W-:Y:S06]  /*16cc0*/  @!P0 BRA `(.L_x_65) ;  /* 0x0000000000c88947 */ /* 0x001fec0003800000 */
.L_x_75:
[----:B------:R-:W1:Y:S01]  /*16cd0*/  SYNCS.PHASECHK.TRANS64.TRYWAIT P0, [R9+URZ], R4 ;  /* 0x00000004090075a7 */ /* 0x000e62000800017f */
[----:B0-----:R-:W-:-:S05]  /*16ce0*/  VIADD R0, R14, 0x1 ;  /* 0x000000010e007836 */ /* 0x001fca0000000000 */
[----:B------:R-:W-:-:S04]  /*16cf0*/  ISETP.NE.AND P1, PT, R0, 0x3, PT ;  /* 0x000000030000780c */ /* 0x000fc80003f25270 */
[----:B------:R-:W-:Y:S02]  /*16d00*/  SEL R2, RZ, 0x1, P1 ;  /* 0x00000001ff027807 */ /* 0x000fe40000800000 */
[----:B------:R-:W-:Y:S02]  /*16d10*/  SEL R0, R0, RZ, P1 ;  /* 0x000000ff00007207 */ /* 0x000fe40000800000 */
[----:B------:R-:W-:Y:S01]  /*16d20*/  LOP3.LUT R2, R5, R2, RZ, 0x3c, !PT ;  /* 0x0000000205027212 */ /* 0x000fe200078e3cff */
[----:B-1----:R-:W-:Y:S06]  /*16d30*/  @!P0 BRA `(.L_x_66) ;  /* 0x0000000000c08947 */ /* 0x002fec0003800000 */
.L_x_76:
[----:B------:R-:W-:Y:S01]  /*16d40*/  IMAD R3, R0, 0x8, R3 ;  /* 0x0000000800037824 */ /* 0x000fe200078e0203 */
[----:B------:R-:W-:-:S07]  /*16d50*/  SHF.L.U32 R0, R2, 0x1f, RZ ;  /* 0x0000001f02007819 */ /* 0x000fce00000006ff */
.L_x_67:
[----:B-1----:R1:W2:Y:S02]  /*16d60*/  SYNCS.PHASECHK.TRANS64.TRYWAIT P0, [R3+URZ], R0 ;  /* 0x00000000030075a7 */ /* 0x0022a4000800017f */
[----:B--2---:R-:W-:Y:S05]  /*16d70*/  @!P0 NANOSLEEP.SYNCS 0x989680 ;  /* 0x009896800000895d */ /* 0x004fea0003900000 */
[----:B------:R-:W2:Y:S02]  /*16d80*/  @!P0 SYNCS.PHASECHK.TRANS64 P0, [R3+URZ], R0 ;  /* 0x00000000030085a7 */ /* 0x000ea4000800007f */
[----:B--2---:R-:W-:Y:S05]  /*16d90*/  @!P0 BRA `(.L_x_67) ;  /* 0xfffffffc00f08947 */ /* 0x004fea000383ffff */
.L_x_63:
[----:B------:R-:W-:Y:S05]  /*16da0*/  BSYNC B0 ;  /* 0x0000000000007941 */ /* 0x000fea0003800000 */
.L_x_62:
[----:B------:R-:W-:Y:S05]  /*16db0*/  EXIT ;  /* 0x000000000000794d */ /* 0x000fea0003800000 */
.L_x_21:
[----:B--2---:R-:W-:-:S04]  /*16dc0*/  IMAD.U32 R9, RZ, RZ, UR6 ;  /* 0x00000006ff097e24 */ /* 0x004fc8000f8e00ff */
[----:B------:R2:W3:Y:S03]  /*16dd0*/  SYNCS.PHASECHK.TRANS64.TRYWAIT P0, [R9+URZ], R8 ;  /* 0x00000008090075a7 */ /* 0x0004e6000800017f */
[----:B---3--:R-:W-:Y:S05]  /*16de0*/  @!P0 NANOSLEEP.SYNCS 0x989680 ;  /* 0x009896800000895d */ /* 0x008fea0003900000 */
[----:B------:R-:W3:Y:S02]  /*16df0*/  @!P0 SYNCS.PHASECHK.TRANS64 P0, [R9+URZ], R8 ;  /* 0x00000008090085a7 */ /* 0x000ee4000800007f */
[----:B---3--:R-:W-:Y:S05]  /*16e00*/  @!P0 BRA `(.L_x_21) ;  /* 0xfffffffc00ec8947 */ /* 0x008fea000383ffff */
[----:B------:R-:W-:Y:S05]  /*16e10*/  BRA `(.L_x_20) ;  /* 0xfffffeb000ac7947 */ /* 0x000fea000383ffff */
.L_x_27:
[----:B-----5:R3:W-:Y:S02]  /*16e20*/  STL [R1+0x128], R0 ;  /* 0x0001280001007387 */ /* 0x0207e40000100800 */
[----:B---3--:R-:W-:-:S04]  /*16e30*/  IMAD.U32 R0, RZ, RZ, UR21 ;  /* 0x00000015ff007e24 */ /* 0x008fc8000f8e00ff */
[----:B------:R3:W4:Y:S03]  /*16e40*/  SYNCS.PHASECHK.TRANS64.TRYWAIT P0, [R0+URZ], R229 ;  /* 0x000000e5000075a7 */ /* 0x000726000800017f */
[----:B----4-:R-:W-:Y:S05]  /*16e50*/  @!P0 NANOSLEEP.SYNCS 0x989680 ;  /* 0x009896800000895d */ /* 0x010fea0003900000 */
[----:B------:R3:W4:Y:S02]  /*16e60*/  @!P0 SYNCS.PHASECHK.TRANS64 P0, [R0+URZ], R229 ;  /* 0x000000e5000085a7 */ /* 0x000724000800007f */
[----:B---3--:R3:W5:Y:S02]  /*16e70*/  LDL.LU R0, [R1+0x128] ;  /* 0x0001280001007983 */ /* 0x0087640000300800 */
[----:B---34-:R-:W-:Y:S05]  /*16e80*/  @!P0 BRA `(.L_x_27) ;  /* 0xfffffffc00e48947 */ /* 0x018fea000383ffff */
[----:B------:R-:W-:Y:S05]  /*16e90*/  BRA `(.L_x_26) ;  /* 0xfffffec800f47947 */ /* 0x000fea000383ffff */
.L_x_50:
[----:B------:R-:W-:Y:S01]  /*16ea0*/  BSSY B1, `(.L_x_68) ;  /* 0x0000006000017945 */ /* 0x000fe20003800000 */
[----:B------:R-:W-:-:S07]  /*16eb0*/  IMAD.MOV.U32 R2, RZ, RZ, -0x1 ;  /* 0xffffffffff027424 */ /* 0x000fce00078e00ff */
[----:B------:R-:W-:Y:S05]  /*16ec0*/  WARPSYNC.COLLECTIVE R2, `(.L_x_69) ;  /* 0x00000000020c7348 */ /* 0x000fea0003c00000 */
[----:B------:R-:W-:Y:S02]  /*16ed0*/  ELECT P0, UR62, PT ;  /* 0x00000000003e782f */ /* 0x000fe40003800000 */
[----:B------:R-:W-:Y:S01]  /*16ee0*/  MOV R2, UR62 ;  /* 0x0000003e00027c02 */ /* 0x000fe20008000f00 */
[----:B------:R-:W-:Y:S10]  /*16ef0*/  ENDCOLLECTIVE ;  /* 0x000000000000791b */ /* 0x000ff40003800000 */
.L_x_69:
[----:B------:R-:W-:Y:S05]  /*16f00*/  BSYNC B1 ;  /* 0x0000000000017941 */ /* 0x000fea0003800000 */
.L_x_68:
[----:B------:R-:W-:Y:S05]  /*16f10*/  BRA `(.L_x_70) ;  /* 0xfffffff000307947 */ /* 0x000fea000383ffff */
.L_x_53:
[----:B0-----:R0:W2:Y:S02]  /*16f20*/  SYNCS.PHASECHK.TRANS64.TRYWAIT P0, [R15+URZ+0x18], R4 ;  /* 0x000018040f0075a7 */ /* 0x0010a4000800017f */
[----:B--2---:R-:W-:Y:S05]  /*16f30*/  @!P0 NANOSLEEP.SYNCS 0x989680 ;  /* 0x009896800000895d */ /* 0x004fea0003900000 */
[----:B------:R-:W2:Y:S02]  /*16f40*/  @!P0 SYNCS.PHASECHK.TRANS64 P0, [R15+URZ+0x18], R4 ;  /* 0x000018040f0085a7 */ /* 0x000ea4000800007f */
[----:B--2---:R-:W-:Y:S05]  /*16f50*/  @!P0 BRA `(.L_x_53) ;  /* 0xfffffffc00f08947 */ /* 0x004fea000383ffff */
[----:B------:R-:W-:Y:S05]  /*16f60*/  BRA `(.L_x_71) ;  /* 0xfffffff000707947 */ /* 0x000fea000383ffff */
.L_x_61:
[----:B------:R-:W-:Y:S01]  /*16f70*/  BSSY B0, `(.L_x_72) ;  /* 0x0000006000007945 */ /* 0x000fe20003800000 */
[----:B------:R-:W-:-:S07]  /*16f80*/  IMAD.MOV.U32 R2, RZ, RZ, -0x1 ;  /* 0xffffffffff027424 */ /* 0x000fce00078e00ff */
[----:B------:R-:W-:Y:S05]  /*16f90*/  WARPSYNC.COLLECTIVE R2, `(.L_x_73) ;  /* 0x00000000020c7348 */ /* 0x000fea0003c00000 */
[----:B------:R-:W-:Y:S02]  /*16fa0*/  ELECT P0, UR62, PT ;  /* 0x00000000003e782f */ /* 0x000fe40003800000 */
[----:B------:R-:W-:Y:S01]  /*16fb0*/  MOV R2, UR62 ;  /* 0x0000003e00027c02 */ /* 0x000fe20008000f00 */
[----:B------:R-:W-:Y:S10]  /*16fc0*/  ENDCOLLECTIVE ;  /* 0x000000000000791b */ /* 0x000ff40003800000 */
.L_x_73:
[----:B------:R-:W-:Y:S05]  /*16fd0*/  BSYNC B0 ;  /* 0x0000000000007941 */ /* 0x000fea0003800000 */
.L_x_72:
[----:B------:R-:W-:Y:S05]  /*16fe0*/  BRA `(.L_x_74) ;  /* 0xfffffff800e07947 */ /* 0x000fea000383ffff */
.L_x_65:
[----:B0-----:R0:W1:Y:S02]  /*16ff0*/  SYNCS.PHASECHK.TRANS64.TRYWAIT P0, [R7+URZ], R0 ;  /* 0x00000000070075a7 */ /* 0x001064000800017f */
[----:B-1----:R-:W-:Y:S05]  /*17000*/  @!P0 NANOSLEEP.SYNCS 0x989680 ;  /* 0x009896800000895d */ /* 0x002fea0003900000 */
[----:B------:R-:W1:Y:S02]  /*17010*/  @!P0 SYNCS.PHASECHK.TRANS64 P0, [R7+URZ], R0 ;  /* 0x00000000070085a7 */ /* 0x000e64000800007f */
[----:B-1----:R-:W-:Y:S05]  /*17020*/  @!P0 BRA `(.L_x_65) ;  /* 0xfffffffc00f08947 */ /* 0x002fea000383ffff */
[----:B------:R-:W-:Y:S05]  /*17030*/  BRA `(.L_x_75) ;  /* 0xfffffffc00247947 */ /* 0x000fea000383ffff */
.L_x_66:
[----:B0-----:R0:W1:Y:S02]  /*17040*/  SYNCS.PHASECHK.TRANS64.TRYWAIT P0, [R9+URZ], R4 ;  /* 0x00000004090075a7 */ /* 0x001064000800017f */
[----:B-1----:R-:W-:Y:S05]  /*17050*/  @!P0 NANOSLEEP.SYNCS 0x989680 ;  /* 0x009896800000895d */ /* 0x002fea0003900000 */
[----:B------:R-:W1:Y:S02]  /*17060*/  @!P0 SYNCS.PHASECHK.TRANS64 P0, [R9+URZ], R4 ;  /* 0x00000004090085a7 */ /* 0x000e64000800007f */
[----:B-1----:R-:W-:Y:S05]  /*17070*/  @!P0 BRA `(.L_x_66) ;  /* 0xfffffffc00f08947 */ /* 0x002fea000383ffff */
[----:B------:R-:W-:Y:S05]  /*17080*/  BRA `(.L_x_76) ;  /* 0xfffffffc002c7947 */ /* 0x000fea000383ffff */
.L_x_77:
[----:B------:R-:W-:-:S00]  /*17090*/  BRA `(.L_x_77) ;  /* 0xfffffffc00fc7947 */ /* 0x000fc0000383ffff */
[----:B------:R-:W-:-:S00]  /*170a0*/  NOP ;  /* 0x0000000000007918 */ /* 0x000fc00000000000 */
        /* <DEDUP_REMOVED lines=13> */
.L_x_78:


//--------------------- .nv.shared._ZN7cutlass13device_kernelINS_4gemm6kernel13GemmUniversalIN4cute5tupleIJiiiiEEENS1_10collective13CollectiveMmaINS1_37MainloopSm90TmaGmmaWarpSpecializedFP8ILi3ENS5_IJNS4_1CILi2EEENSA_ILi1EEESC_EEENS1_35KernelTmaWarpSpecializedCooperativeEEENS5_IJNSA_ILi384EEENSA_ILi96EEENSA_ILi128EEEEEENS_12float_e4m3_tENS5_IJlSC_lEEESK_SL_NS4_8TiledMMAINS4_8MMA_AtomIJNS4_4SM904GMMA30MMA_64x96x32_F32E4M3E4M3_SS_TNILNSP_7ScaleInE1ELSR_1EEEEEENS4_6LayoutISD_NS5_IJSC_NSA_ILi0EEESV_EEEEENS5_IJNS4_10UnderscoreESY_SY_EEEEENS4_13SM90_TMA_LOADENS4_14ComposedLayoutINS4_7SwizzleILi3ELi4ELi3EEENS4_18smem_ptr_flag_bitsILi8EEENSU_INS5_IJNSA_ILi8EEESI_EEENS5_IJSI_SC_EEEEEEEvNS4_8identityENS4_23SM90_TMA_LOAD_MULTICASTES1B_vS1C_EENS_8epilogue10collective6detail29Sm90TmaWarpSpecializedAdapterINS1G_15DefaultEpilogueISK_SL_SL_NS1F_6thread17LinearCombinationISK_Li1EffLNS1K_9ScaleType4KindE0ELNS_15FloatRoundStyleE2ESK_EENS1_15EpilogueDefaultEEEEEvvEEEEvNT_6ParamsE --------------------------
	.section	.nv.shared._ZN7cutlass13device_kernelINS_4gemm6kernel13GemmUniversalIN4cute5tupleIJiiiiEEENS1_10collective13CollectiveMmaINS1_37MainloopSm90TmaGmmaWarpSpecializedFP8ILi3ENS5_IJNS4_1CILi2EEENSA_ILi1EEESC_EEENS1_35KernelTmaWarpSpecializedCooperativeEEENS5_IJNSA_ILi384EEENSA_ILi96EEENSA_ILi128EEEEEENS_12float_e4m3_tENS5_IJlSC_lEEESK_SL_NS4_8TiledMMAINS4_8MMA_AtomIJNS4_4SM904GMMA30MMA_64x96x32_F32E4M3E4M3_SS_TNILNSP_7ScaleInE1ELSR_1EEEEEENS4_6LayoutISD_NS5_IJSC_NSA_ILi0EEESV_EEEEENS5_IJNS4_10UnderscoreESY_SY_EEEEENS4_13SM90_TMA_LOADENS4_14ComposedLayoutINS4_7SwizzleILi3ELi4ELi3EEENS4_18smem_ptr_flag_bitsILi8EEENSU_INS5_IJNSA_ILi8EEESI_EEENS5_IJSI_SC_EEEEEEEvNS4_8identityENS4_23SM90_TMA_LOAD_MULTICASTES1B_vS1C_EENS_8epilogue10collective6detail29Sm90TmaWarpSpecializedAdapterINS1G_15DefaultEpilogueISK_SL_SL_NS1F_6thread17LinearCombinationISK_Li1EffLNS1K_9ScaleType4KindE0ELNS_15FloatRoundStyleE2ESK_EENS1_15EpilogueDefaultEEEEEvvEEEEvNT_6ParamsE,"aw",@nobits
	.sectionflags	@""
	.align	16
	.zero		1024


//--------------------- .nv.shared.reserved.0     --------------------------
	.section	.nv.shared.reserved.0,"aw",@nobits
	.weak		__nv_reservedSMEM_offset_0_alias
	.size		__nv_reservedSMEM_offset_0_alias, 0, 0
	.other		__nv_reservedSMEM_offset_0_alias,@"STO_CUDA_RESERVED_SHARED STV_DEFAULT"
__nv_reservedSMEM_offset_0_alias:
	.zero		0


//--------------------- .nv.global                --------------------------
	.section	.nv.global,"aw",@nobits
.nv.global:
	.type		_ZN40_INTERNAL_bd1b3bb6_4_k_cu_2f91e215_129814cute1_E,@object
	.size		_ZN40_INTERNAL_bd1b3bb6_4_k_cu_2f91e215_129814cute1_E,(_ZN40_INTERNAL_bd1b3bb6_4_k_cu_2f91e215_129814cuda3std3__45__cpo6cbeginE - _ZN40_INTERNAL_bd1b3bb6_4_k_cu_2f91e215_129814cute1_E)
_ZN40_INTERNAL_bd1b3bb6_4_k_cu_2f91e215_129814cute1_E:
	.zero		1
	.type		_ZN40_INTERNAL_bd1b3bb6_4_k_cu_2f91e215_129814cuda3std3__45__cpo6cbeginE,@object
	.size		_ZN40_INTERNAL_bd1b3bb6_4_k_cu_2f91e215_129814cuda3std3__45__cpo6cbeginE,(_ZN40_INTERNAL_bd1b3bb6_4_k_cu_2f91e215_129814cuda3std3__48in_placeE - _ZN40_INTERNAL_bd1b3bb6_4_k_cu_2f91e215_129814cuda3std3__45__cpo6cbeginE)
_ZN40_INTERNAL_bd1b3bb6_4_k_cu_2f91e215_129814cuda3std3__45__cpo6cbeginE:
	.zero		1
	.type		_ZN40_INTERNAL_bd1b3bb6_4_k_cu_2f91e215_129814cuda3std3__48in_placeE,@object
	.size		_ZN40_INTERNAL_bd1b3bb6_4_k_cu_2f91e215_129814cuda3std3__48in_placeE,(_ZN40_INTERNAL_bd1b3bb6_4_k_cu_2f91e215_129814cuda3std6ranges3__45__cpo9iter_moveE - _ZN40_INTERNAL_bd1b3bb6_4_k_cu_2f91e215_129814cuda3std3__48in_placeE)
_ZN40_INTERNAL_bd1b3bb6_4_k_cu_2f91e215_129814cuda3std3__48in_placeE:
	.zero		1
	.type		_ZN40_INTERNAL_bd1b3bb6_4_k_cu_2f91e215_129814cuda3std6ranges3__45__cpo9iter_moveE,@object
	.size		_ZN40_INTERNAL_bd1b3bb6_4_k_cu_2f91e215_129814cuda3std6ranges3__45__cpo9iter_moveE,(_ZN40_INTERNAL_bd1b3bb6_4_k_cu_2f91e215_129814cuda3std3__45__cpo5beginE - _ZN40_INTERNAL_bd1b3bb6_4_k_cu_2f91e215_129814cuda3std6ranges3__45__cpo9iter_moveE)
_ZN40_INTERNAL_bd1b3bb6_4_k_cu_2f91e215_129814cuda3std6ranges3__45__cpo9iter_moveE:
	.zero		1
	.type		_ZN40_INTERNAL_bd1b3bb6_4_k_cu_2f91e215_129814cuda3std3__45__cpo5beginE,@object
	.size		_ZN40_INTERNAL_bd1b3bb6_4_k_cu_2f91e215_129814cuda3std3__45__cpo5beginE,(_ZN40_INTERNAL_bd1b3bb6_4_k_cu_2f91e215_129814cuda3std3__442_GLOBAL__N__bd1b3bb6_4_k_cu_2f91e215_129816ignoreE - _ZN40_INTERNAL_bd1b3bb6_4_k_cu_2f91e215_129814cuda3std3__45__cpo5beginE)
_ZN40_INTERNAL_bd1b3bb6_4_k_cu_2f91e215_129814cuda3std3__45__cpo5beginE:
	.zero		1
	.type		_ZN40_INTERNAL_bd1b3bb6_4_k_cu_2f91e215_129814cuda3std3__442_GLOBAL__N__bd1b3bb6_4_k_cu_2f91e215_129816ignoreE,@object
	.size		_ZN40_INTERNAL_bd1b3bb6_4_k_cu_2f91e215_129814cuda3std3__442_GLOBAL__N__bd1b3bb6_4_k_cu_2f91e215_129816ignoreE,(_ZN40_INTERNAL_bd1b3bb6_4_k_cu_2f91e215_129814cute7productE - _ZN40_INTERNAL_bd1b3bb6_4_k_cu_2f91e215_129814cuda3std3__442_GLOBAL__N__bd1b3bb6_4_k_cu_2f91e215_129816ignoreE)
_ZN40_INTERNAL_bd1b3bb6_4_k_cu_2f91e215_129814cuda3std3__442_GLOBAL__N__bd1b3bb6_4_k_cu_2f91e215_129816ignoreE:
	.zero		1
	.type		_ZN40_INTERNAL_bd1b3bb6_4_k_cu_2f91e215_129814cute7productE,@object
	.size		_ZN40_INTERNAL_bd1b3bb6_4_k_cu_2f91e215_129814cute7productE,(_ZN40_INTERNAL_bd1b3bb6_4_k_cu_2f91e215_129814cuda3std3__45__cpo3endE - _ZN40_INTERNAL_bd1b3bb6_4_k_cu_2f91e215_129814cute7productE)
_ZN40_INTERNAL_bd1b3bb6_4_k_cu_2f91e215_129814cute7productE:
	.zero		1
	.type		_ZN40_INTERNAL_bd1b3bb6_4_k_cu_2f91e215_129814cuda3std3__45__cpo3endE,@object
	.size		_ZN40_INTERNAL_bd1b3bb6_4_k_cu_2f91e215_129814cuda3std3__45__cpo3endE,(_ZN40_INTERNAL_bd1b3bb6_4_k_cu_2f91e215_129814cuda3std3__419piecewise_constructE - _ZN40_INTERNAL_bd1b3bb6_4_k_cu_2f91e215_129814cuda3std3__45__cpo3endE)
_ZN40_INTERNAL_bd1b3bb6_4_k_cu_2f91e215_129814cuda3std3__45__cpo3endE:
	.zero		1
	.type		_ZN40_INTERNAL_bd1b3bb6_4_k_cu_2f91e215_129814cuda3std3__419piecewise_constructE,@object
	.size		_ZN40_INTERNAL_bd1b3bb6_4_k_cu_2f91e215_129814cuda3std3__419piecewise_constructE,(_ZN40_INTERNAL_bd1b3bb6_4_k_cu_2f91e215_129814cuda3std3__45__cpo4cendE - _ZN40_INTERNAL_bd1b3bb6_4_k_cu_2f91e215_129814cuda3std3__419piecewise_constructE)
_ZN40_INTERNAL_bd1b3bb6_4_k_cu_2f91e215_129814cuda3std3__419piecewise_constructE:
	.zero		1
	.type		_ZN40_INTERNAL_bd1b3bb6_4_k_cu_2f91e215_129814cuda3std3__45__cpo4cendE,@object
	.size		_ZN40_INTERNAL_bd1b3bb6_4_k_cu_2f91e215_129814cuda3std3__45__cpo4cendE,(_ZN40_INTERNAL_bd1b3bb6_4_k_cu_2f91e215_129814cuda3std6ranges3__45__cpo4swapE - _ZN40_INTERNAL_bd1b3bb6_4_k_cu_2f91e215_129814cuda3std3__45__cpo4cendE)
_ZN40_INTERNAL_bd1b3bb6_4_k_cu_2f91e215_129814cuda3std3__45__cpo4cendE:
	.zero		1
	.type		_ZN40_INTERNAL_bd1b3bb6_4_k_cu_2f91e215_129814cuda3std6ranges3__45__cpo4swapE,@object
	.size		_ZN40_INTERNAL_bd1b3bb6_4_k_cu_2f91e215_129814cuda3std6ranges3__45__cpo4swapE,(.L_7 - _ZN40_INTERNAL_bd1b3bb6_4_k_cu_2f91e215_129814cuda3std6ranges3__45__cpo4swapE)
_ZN40_INTERNAL_bd1b3bb6_4_k_cu_2f91e215_129814cuda3std6ranges3__45__cpo4swapE:
	.zero		1
.L_7:


//--------------------- .nv.constant0._ZN7cutlass13device_kernelINS_4gemm6kernel13GemmUniversalIN4cute5tupleIJiiiiEEENS1_10collective13CollectiveMmaINS1_37MainloopSm90TmaGmmaWarpSpecializedFP8ILi3ENS5_IJNS4_1CILi2EEENSA_ILi1EEESC_EEENS1_35KernelTmaWarpSpecializedCooperativeEEENS5_IJNSA_ILi384EEENSA_ILi96EEENSA_ILi128EEEEEENS_12float_e4m3_tENS5_IJlSC_lEEESK_SL_NS4_8TiledMMAINS4_8MMA_AtomIJNS4_4SM904GMMA30MMA_64x96x32_F32E4M3E4M3_SS_TNILNSP_7ScaleInE1ELSR_1EEEEEENS4_6LayoutISD_NS5_IJSC_NSA_ILi0EEESV_EEEEENS5_IJNS4_10UnderscoreESY_SY_EEEEENS4_13SM90_TMA_LOADENS4_14ComposedLayoutINS4_7SwizzleILi3ELi4ELi3EEENS4_18smem_ptr_flag_bitsILi8EEENSU_INS5_IJNSA_ILi8EEESI_EEENS5_IJSI_SC_EEEEEEEvNS4_8identityENS4_23SM90_TMA_LOAD_MULTICASTES1B_vS1C_EENS_8epilogue10collective6detail29Sm90TmaWarpSpecializedAdapterINS1G_15DefaultEpilogueISK_SL_SL_NS1F_6thread17LinearCombinationISK_Li1EffLNS1K_9ScaleType4KindE0ELNS_15FloatRoundStyleE2ESK_EENS1_15EpilogueDefaultEEEEEvvEEEEvNT_6ParamsE --------------------------
	.section	.nv.constant0._ZN7cutlass13device_kernelINS_4gemm6kernel13GemmUniversalIN4cute5tupleIJiiiiEEENS1_10collective13CollectiveMmaINS1_37MainloopSm90TmaGmmaWarpSpecializedFP8ILi3ENS5_IJNS4_1CILi2EEENSA_ILi1EEESC_EEENS1_35KernelTmaWarpSpecializedCooperativeEEENS5_IJNSA_ILi384EEENSA_ILi96EEENSA_ILi128EEEEEENS_12float_e4m3_tENS5_IJlSC_lEEESK_SL_NS4_8TiledMMAINS4_8MMA_AtomIJNS4_4SM904GMMA30MMA_64x96x32_F32E4M3E4M3_SS_TNILNSP_7ScaleInE1ELSR_1EEEEEENS4_6LayoutISD_NS5_IJSC_NSA_ILi0EEESV_EEEEENS5_IJNS4_10UnderscoreESY_SY_EEEEENS4_13SM90_TMA_LOADENS4_14ComposedLayoutINS4_7SwizzleILi3ELi4ELi3EEENS4_18smem_ptr_flag_bitsILi8EEENSU_INS5_IJNSA_ILi8EEESI_EEENS5_IJSI_SC_EEEEEEEvNS4_8identityENS4_23SM90_TMA_LOAD_MULTICASTES1B_vS1C_EENS_8epilogue10collective6detail29Sm90TmaWarpSpecializedAdapterINS1G_15DefaultEpilogueISK_SL_SL_NS1F_6thread17LinearCombinationISK_Li1EffLNS1K_9ScaleType4KindE0ELNS_15FloatRoundStyleE2ESK_EENS1_15EpilogueDefaultEEEEEvvEEEEvNT_6ParamsE,"a",@progbits
	.sectionflags	@""
	.align	4
.nv.constant0._ZN7cutlass13device_kernelINS_4gemm6kernel13GemmUniversalIN4cute5tupleIJiiiiEEENS1_10collective13CollectiveMmaINS1_37MainloopSm90TmaGmmaWarpSpecializedFP8ILi3ENS5_IJNS4_1CILi2EEENSA_ILi1EEESC_EEENS1_35KernelTmaWarpSpecializedCooperativeEEENS5_IJNSA_ILi384EEENSA_ILi96EEENSA_ILi128EEEEEENS_12float_e4m3_tENS5_IJlSC_lEEESK_SL_NS4_8TiledMMAINS4_8MMA_AtomIJNS4_4SM904GMMA30MMA_64x96x32_F32E4M3E4M3_SS_TNILNSP_7ScaleInE1ELSR_1EEEEEENS4_6LayoutISD_NS5_IJSC_NSA_ILi0EEESV_EEEEENS5_IJNS4_10UnderscoreESY_SY_EEEEENS4_13SM90_TMA_LOADENS4_14ComposedLayoutINS4_7SwizzleILi3ELi4ELi3EEENS4_18smem_ptr_flag_bitsILi8EEENSU_INS5_IJNSA_ILi8EEESI_EEENS5_IJSI_SC_EEEEEEEvNS4_8identityENS4_23SM90_TMA_LOAD_MULTICASTES1B_vS1C_EENS_8epilogue10collective6detail29Sm90TmaWarpSpecializedAdapterINS1G_15DefaultEpilogueISK_SL_SL_NS1F_6thread17LinearCombinationISK_Li1EffLNS1K_9ScaleType4KindE0ELNS_15FloatRoundStyleE2ESK_EENS1_15EpilogueDefaultEEEEEvvEEEEvNT_6ParamsE:
	.zero		1664


//--------------------- SYMBOLS --------------------------

	.type		.nv.reservedSmem.offset0,@object
	.size		.nv.reservedSmem.offset0,0x4
